def matmul_kernel(
    a_ptr,
    b_ptr,
    c_ptr,
    M,
    N,
    K,
    stride_am,
    stride_ak,
    stride_bk,
    stride_bn,
    stride_cm,
    stride_cn,
    BLOCK_M: tl.constexpr,
    BLOCK_N: tl.constexpr,
    BLOCK_K: tl.constexpr,
    GROUP_M: tl.constexpr,
):
    pid = tl.program_id(axis=0)
    num_pid_m = tl.cdiv(M, BLOCK_M)
    num_pid_n = tl.cdiv(N, BLOCK_N)
    num_pid_in_group = GROUP_M * num_pid_n
    group_id = pid // num_pid_in_group
    first_pid_m = group_id * GROUP_M
    group_size_m = min(num_pid_m - first_pid_m, GROUP_M)
    pid_m = first_pid_m + ((pid % num_pid_in_group) % group_size_m)
    pid_n = (pid % num_pid_in_group) // group_size_m

    offs_am = (pid_m * BLOCK_M + tl.arange(0, BLOCK_M)) % M
    offs_bn = (pid_n * BLOCK_N + tl.arange(0, BLOCK_N)) % N
    offs_k = tl.arange(0, BLOCK_K)
    a_ptrs = a_ptr + offs_am[:, None] * stride_am + offs_k[None, :] * stride_ak
    b_ptrs = b_ptr + offs_k[:, None] * stride_bk + offs_bn[None, :] * stride_bn

    acc = tl.zeros((BLOCK_M, BLOCK_N), dtype=tl.float32)
    for kk in range(0, tl.cdiv(K, BLOCK_K)):
        a = tl.load(a_ptrs, mask=offs_k[None, :] < K - kk * BLOCK_K, other=0.0)
        b = tl.load(b_ptrs, mask=offs_k[:, None] < K - kk * BLOCK_K, other=0.0)
        acc = tl.dot(a, b, acc)
        a_ptrs += BLOCK_K * stride_ak
        b_ptrs += BLOCK_K * stride_bk

    c = acc.to(c_ptr.dtype.element_ty)
    offs_cm = pid_m * BLOCK_M + tl.arange(0, BLOCK_M)
    offs_cn = pid_n * BLOCK_N + tl.arange(0, BLOCK_N)
    c_ptrs = c_ptr + offs_cm[:, None] * stride_cm + offs_cn[None, :] * stride_cn
    mask = (offs_cm[:, None] < M) & (offs_cn[None, :] < N)
    tl.store(c_ptrs, c, mask=mask)

# config = {"BLOCK_K": 128, "BLOCK_M": 64, "BLOCK_N": 256, "GROUP_M": 8, "arch": "sm_100", "dtype": "fp16", "num_ctas": 1, "num_stages": 3, "num_warps": 1}
# arch = sm_100


// ===== COMPILED SASS (sm_100a) =====

	.target	sm_100a

	.elftype	@"ET_EXEC"


//--------------------- .note.nv.tkinfo           --------------------------
	.section	.note.nv.tkinfo,"",@"SHT_NOTE"
	.sectionflags	@"SHF_NOTE_NV_TKINFO"
	.tkinfo
        /*0018*/ 	.word	0x00000081
        /*0030*/ 	.string	""
        /*0030*/ 	.string	"ptxas-blackwell"
        /*0030*/ 	.string	"Cuda compilation tools, release 12.9, V12.9.86"
        /*0030*/ 	.string	"Build cuda_12.9.r12.9/compiler.36037853_0"
        /*0030*/ 	.string	"-v  -suppress-debug-info  -lineinfo  -arch sm_100a "



//--------------------- .note.nv.cuver            --------------------------
	.section	.note.nv.cuver,"",@"SHT_NOTE"
	.sectionflags	@"SHF_NOTE_NV_CUVER"
        /*0018*/ 	.short	0x0001
        /*001a*/ 	.short	0x0064
        /*001c*/ 	.short	0x0001
        /*001e*/ 	.short	0x0000
        /*0020*/ 	.short	0x0001
        /*0022*/ 	.short	0x0000


//--------------------- .nv.info                  --------------------------
	.section	.nv.info,"",@"SHT_CUDA_INFO"
	.align	4


	//----- nvinfo : EIATTR_REGCOUNT
	.align		4
        /*0000*/ 	.byte	0x04, 0x2f
        /*0002*/ 	.short	(.L_1 - .L_0)
	.align		4
.L_0:
        /*0004*/ 	.word	index@(matmul_kernel)
        /*0008*/ 	.word	0x00000040


	//----- nvinfo : EIATTR_FRAME_SIZE
	.align		4
.L_1:
        /*000c*/ 	.byte	0x04, 0x11
        /*000e*/ 	.short	(.L_3 - .L_2)
	.align		4
.L_2:
        /*0010*/ 	.word	index@(matmul_kernel)
        /*0014*/ 	.word	0x000072b0


	//----- nvinfo : EIATTR_MIN_STACK_SIZE
	.align		4
.L_3:
        /*0018*/ 	.byte	0x04, 0x12
        /*001a*/ 	.short	(.L_5 - .L_4)
	.align		4
.L_4:
        /*001c*/ 	.word	index@(matmul_kernel)
        /*0020*/ 	.word	0x000072b0
.L_5:


//--------------------- .nv.info.matmul_kernel    --------------------------
	.section	.nv.info.matmul_kernel,"",@"SHT_CUDA_INFO"
	.sectionflags	@""
	.align	4


	//----- nvinfo : EIATTR_CUDA_API_VERSION
	.align		4
        /*0000*/ 	.byte	0x04, 0x37
        /*0002*/ 	.short	(.L_7 - .L_6)
.L_6:
        /*0004*/ 	.word	0x00000081


	//----- nvinfo : EIATTR_KPARAM_INFO
	.align		4
.L_7:
        /*0008*/ 	.byte	0x04, 0x17
        /*000a*/ 	.short	(.L_9 - .L_8)
.L_8:
        /*000c*/ 	.word	0x00000000
        /*0010*/ 	.short	0x000d
        /*0012*/ 	.short	0x0048
        /*0014*/ 	.byte	0x00, 0xf4, 0x21, 0x00


	//----- nvinfo : EIATTR_KPARAM_INFO
	.align		4
.L_9:
        /*0018*/ 	.byte	0x04, 0x17
        /*001a*/ 	.short	(.L_11 - .L_10)
.L_10:
        /*001c*/ 	.word	0x00000000
        /*0020*/ 	.short	0x000c
        /*0022*/ 	.short	0x0040
        /*0024*/ 	.byte	0x00, 0xf4, 0x21, 0x00


	//----- nvinfo : EIATTR_KPARAM_INFO
	.align		4
.L_11:
        /*0028*/ 	.byte	0x04, 0x17
        /*002a*/ 	.short	(.L_13 - .L_12)
.L_12:
        /*002c*/ 	.word	0x00000000
        /*0030*/ 	.short	0x000b
        /*0032*/ 	.short	0x0038
        /*0034*/ 	.byte	0x00, 0xf0, 0x11, 0x00


	//----- nvinfo : EIATTR_KPARAM_INFO
	.align		4
.L_13:
        /*0038*/ 	.byte	0x04, 0x17
        /*003a*/ 	.short	(.L_15 - .L_14)
.L_14:
        /*003c*/ 	.word	0x00000000
        /*0040*/ 	.short	0x000a
        /*0042*/ 	.short	0x0034
        /*0044*/ 	.byte	0x00, 0xf0, 0x11, 0x00


	//----- nvinfo : EIATTR_KPARAM_INFO
	.align		4
.L_15:
        /*0048*/ 	.byte	0x04, 0x17
        /*004a*/ 	.short	(.L_17 - .L_16)
.L_16:
        /*004c*/ 	.word	0x00000000
        /*0050*/ 	.short	0x0009
        /*0052*/ 	.short	0x0030
        /*0054*/ 	.byte	0x00, 0xf0, 0x11, 0x00


	//----- nvinfo : EIATTR_KPARAM_INFO
	.align		4
.L_17:
        /*0058*/ 	.byte	0x04, 0x17
        /*005a*/ 	.short	(.L_19 - .L_18)
.L_18:
        /*005c*/ 	.word	0x00000000
        /*0060*/ 	.short	0x0008
        /*0062*/ 	.short	0x002c
        /*0064*/ 	.byte	0x00, 0xf0, 0x11, 0x00


	//----- nvinfo : EIATTR_KPARAM_INFO
	.align		4
.L_19:
        /*0068*/ 	.byte	0x04, 0x17
        /*006a*/ 	.short	(.L_21 - .L_20)
.L_20:
        /*006c*/ 	.word	0x00000000
        /*0070*/ 	.short	0x0007
        /*0072*/ 	.short	0x0028
        /*0074*/ 	.byte	0x00, 0xf0, 0x11, 0x00


	//----- nvinfo : EIATTR_KPARAM_INFO
	.align		4
.L_21:
        /*0078*/ 	.byte	0x04, 0x17
        /*007a*/ 	.short	(.L_23 - .L_22)
.L_22:
        /*007c*/ 	.word	0x00000000
        /*0080*/ 	.short	0x0006
        /*0082*/ 	.short	0x0024
        /*0084*/ 	.byte	0x00, 0xf0, 0x11, 0x00


	//----- nvinfo : EIATTR_KPARAM_INFO
	.align		4
.L_23:
        /*0088*/ 	.byte	0x04, 0x17
        /*008a*/ 	.short	(.L_25 - .L_24)
.L_24:
        /*008c*/ 	.word	0x00000000
        /*0090*/ 	.short	0x0005
        /*0092*/ 	.short	0x0020
        /*0094*/ 	.byte	0x00, 0xf0, 0x11, 0x00


	//----- nvinfo : EIATTR_KPARAM_INFO
	.align		4
.L_25:
        /*0098*/ 	.byte	0x04, 0x17
        /*009a*/ 	.short	(.L_27 - .L_26)
.L_26:
        /*009c*/ 	.word	0x00000000
        /*00a0*/ 	.short	0x0004
        /*00a2*/ 	.short	0x001c
        /*00a4*/ 	.byte	0x00, 0xf0, 0x11, 0x00


	//----- nvinfo : EIATTR_KPARAM_INFO
	.align		4
.L_27:
        /*00a8*/ 	.byte	0x04, 0x17
        /*00aa*/ 	.short	(.L_29 - .L_28)
.L_28:
        /*00ac*/ 	.word	0x00000000
        /*00b0*/ 	.short	0x0003
        /*00b2*/ 	.short	0x0018
        /*00b4*/ 	.byte	0x00, 0xf0, 0x11, 0x00


	//----- nvinfo : EIATTR_KPARAM_INFO
	.align		4
.L_29:
        /*00b8*/ 	.byte	0x04, 0x17
        /*00ba*/ 	.short	(.L_31 - .L_30)
.L_30:
        /*00bc*/ 	.word	0x00000000
        /*00c0*/ 	.short	0x0002
        /*00c2*/ 	.short	0x0010
        /*00c4*/ 	.byte	0x00, 0xf4, 0x21, 0x00


	//----- nvinfo : EIATTR_KPARAM_INFO
	.align		4
.L_31:
        /*00c8*/ 	.byte	0x04, 0x17
        /*00ca*/ 	.short	(.L_33 - .L_32)
.L_32:
        /*00cc*/ 	.word	0x00000000
        /*00d0*/ 	.short	0x0001
        /*00d2*/ 	.short	0x0008
        /*00d4*/ 	.byte	0x00, 0xf4, 0x21, 0x00


	//----- nvinfo : EIATTR_KPARAM_INFO
	.align		4
.L_33:
        /*00d8*/ 	.byte	0x04, 0x17
        /*00da*/ 	.short	(.L_35 - .L_34)
.L_34:
        /*00dc*/ 	.word	0x00000000
        /*00e0*/ 	.short	0x0000
        /*00e2*/ 	.short	0x0000
        /*00e4*/ 	.byte	0x00, 0xf4, 0x21, 0x00


	//----- nvinfo : EIATTR_SPARSE_MMA_MASK
	.align		4
.L_35:
        /*00e8*/ 	.byte	0x03, 0x50
        /*00ea*/ 	.short	0x0000


	//----- nvinfo : EIATTR_MAXREG_COUNT
	.align		4
        /*00ec*/ 	.byte	0x03, 0x1b
        /*00ee*/ 	.short	0x00ff


	//----- nvinfo : EIATTR_NUM_BARRIERS
	.align		4
        /*00f0*/ 	.byte	0x02, 0x4c
        /*00f2*/ 	.byte	0x01
	.zero		1


	//----- nvinfo : EIATTR_ANNOTATIONS
	.align		4
        /*00f4*/ 	.byte	0x04, 0x55
        /*00f6*/ 	.short	(.L_37 - .L_36)


	//   ....[0]....
.L_36:
        /*00f8*/ 	.word	0x00000001
        /*00fc*/ 	.byte	0xa0, 0x01, 0x00, 0x00, 0x01, 0x00, 0x00, 0x00, 0xf0, 0x01, 0x00, 0x00, 0x01, 0x00, 0x00, 0x00
        /* <DEDUP_REMOVED lines=3383> */
        /*d47c*/ 	.byte	0xa0, 0x39, 0x03, 0x00, 0x01, 0x00, 0x00, 0x00, 0xb0, 0x39, 0x03, 0x00


	//----- nvinfo : EIATTR_COOP_GROUP_MASK_REGIDS
	.align		4
.L_37:
        /*d488*/ 	.byte	0x04, 0x29
        /*d48a*/ 	.short	(.L_39 - .L_38)


	//   ....[0]....
.L_38:
        /*d48c*/ 	.word	0xffffffff


	//   ....[1]....
        /*d490*/ 	.word	0xffffffff


	//   ....[2]....
        /*d494*/ 	.word	0xffffffff


	//   ....[3]....
        /*d498*/ 	.word	0xffffffff


	//   ....[4]....
        /*d49c*/ 	.word	0xffffffff


	//   ....[5]....
        /*d4a0*/ 	.word	0xffffffff


	//   ....[6]....
        /*d4a4*/ 	.word	0xffffffff


	//   ....[7]....
        /*d4a8*/ 	.word	0xffffffff


	//   ....[8]....
        /*d4ac*/ 	.word	0xffffffff


	//   ....[9]....
        /*d4b0*/ 	.word	0xffffffff


	//   ....[10]....
        /*d4b4*/ 	.word	0xffffffff


	//   ....[11]....
        /*d4b8*/ 	.word	0xffffffff


	//   ....[12]....
        /*d4bc*/ 	.word	0xffffffff


	//   ....[13]....
        /*d4c0*/ 	.word	0xffffffff


	//   ....[14]....
        /*d4c4*/ 	.word	0xffffffff


	//   ....[15]....
        /*d4c8*/ 	.word	0xffffffff


	//   ....[16]....
        /*d4cc*/ 	.word	0xffffffff


	//   ....[17]....
        /*d4d0*/ 	.word	0xffffffff


	//   ....[18]....
        /*d4d4*/ 	.word	0xffffffff


	//   ....[19]....
        /*d4d8*/ 	.word	0xffffffff


	//   ....[20]....
        /*d4dc*/ 	.word	0xffffffff


	//   ....[21]....
        /*d4e0*/ 	.word	0xffffffff


	//   ....[22]....
        /*d4e4*/ 	.word	0xffffffff


	//   ....[23]....
        /*d4e8*/ 	.word	0xffffffff


	//   ....[24]....
        /*d4ec*/ 	.word	0xffffffff


	//   ....[25]....
        /*d4f0*/ 	.word	0xffffffff


	//   ....[26]....
        /*d4f4*/ 	.word	0xffffffff


	//   ....[27]....
        /*d4f8*/ 	.word	0xffffffff


	//   ....[28]....
        /*d4fc*/ 	.word	0xffffffff


	//   ....[29]....
        /*d500*/ 	.word	0xffffffff


	//   ....[30]....
        /*d504*/ 	.word	0xffffffff


	//   ....[31]....
        /*d508*/ 	.word	0xffffffff


	//   ....[32]....
        /*d50c*/ 	.word	0xffffffff


	//   ....[33]....
        /*d510*/ 	.word	0xffffffff


	//   ....[34]....
        /*d514*/ 	.word	0xffffffff


	//   ....[35]....
        /*d518*/ 	.word	0xffffffff


	//   ....[36]....
        /*d51c*/ 	.word	0xffffffff


	//   ....[37]....
        /*d520*/ 	.word	0xffffffff


	//   ....[38]....
        /*d524*/ 	.word	0xffffffff


	//   ....[39]....
        /*d528*/ 	.word	0xffffffff


	//   ....[40]....
        /*d52c*/ 	.word	0xffffffff


	//   ....[41]....
        /*d530*/ 	.word	0xffffffff


	//   ....[42]....
        /*d534*/ 	.word	0xffffffff


	//   ....[43]....
        /*d538*/ 	.word	0xffffffff


	//   ....[44]....
        /*d53c*/ 	.word	0xffffffff


	//   ....[45]....
        /*d540*/ 	.word	0xffffffff


	//   ....[46]....
        /*d544*/ 	.word	0xffffffff


	//   ....[47]....
        /*d548*/ 	.word	0xffffffff


	//   ....[48]....
        /*d54c*/ 	.word	0xffffffff


	//   ....[49]....
        /*d550*/ 	.word	0xffffffff


	//   ....[50]....
        /*d554*/ 	.word	0xffffffff


	//   ....[51]....
        /*d558*/ 	.word	0xffffffff


	//   ....[52]....
        /*d55c*/ 	.word	0xffffffff


	//   ....[53]....
        /*d560*/ 	.word	0xffffffff


	//   ....[54]....
        /*d564*/ 	.word	0xffffffff


	//   ....[55]....
        /*d568*/ 	.word	0xffffffff


	//   ....[56]....
        /*d56c*/ 	.word	0xffffffff


	//   ....[57]....
        /*d570*/ 	.word	0xffffffff


	//   ....[58]....
        /*d574*/ 	.word	0xffffffff


	//   ....[59]....
        /*d578*/ 	.word	0xffffffff


	//   ....[60]....
        /*d57c*/ 	.word	0xffffffff


	//   ....[61]....
        /*d580*/ 	.word	0xffffffff


	//   ....[62]....
        /*d584*/ 	.word	0xffffffff


	//   ....[63]....
        /*d588*/ 	.word	0xffffffff


	//   ....[64]....
        /*d58c*/ 	.word	0xffffffff


	//   ....[65]....
        /*d590*/ 	.word	0xffffffff


	//   ....[66]....
        /*d594*/ 	.word	0xffffffff


	//   ....[67]....
        /*d598*/ 	.word	0xffffffff


	//   ....[68]....
        /*d59c*/ 	.word	0xffffffff


	//   ....[69]....
        /*d5a0*/ 	.word	0xffffffff


	//   ....[70]....
        /*d5a4*/ 	.word	0xffffffff


	//   ....[71]....
        /*d5a8*/ 	.word	0xffffffff


	//   ....[72]....
        /*d5ac*/ 	.word	0xffffffff


	//   ....[73]....
        /*d5b0*/ 	.word	0xffffffff


	//   ....[74]....
        /*d5b4*/ 	.word	0xffffffff


	//   ....[75]....
        /*d5b8*/ 	.word	0xffffffff


	//   ....[76]....
        /*d5bc*/ 	.word	0xffffffff


	//   ....[77]....
        /*d5c0*/ 	.word	0xffffffff


	//   ....[78]....
        /*d5c4*/ 	.word	0xffffffff


	//   ....[79]....
        /*d5c8*/ 	.word	0xffffffff


	//   ....[80]....
        /*d5cc*/ 	.word	0xffffffff


	//   ....[81]....
        /*d5d0*/ 	.word	0xffffffff


	//   ....[82]....
        /*d5d4*/ 	.word	0xffffffff


	//   ....[83]....
        /*d5d8*/ 	.word	0xffffffff


	//   ....[84]....
        /*d5dc*/ 	.word	0xffffffff


	//   ....[85]....
        /*d5e0*/ 	.word	0xffffffff


	//   ....[86]....
        /*d5e4*/ 	.word	0xffffffff


	//   ....[87]....
        /*d5e8*/ 	.word	0xffffffff


	//   ....[88]....
        /*d5ec*/ 	.word	0xffffffff


	//   ....[89]....
        /*d5f0*/ 	.word	0xffffffff


	//   ....[90]....
        /*d5f4*/ 	.word	0xffffffff


	//   ....[91]....
        /*d5f8*/ 	.word	0xffffffff


	//   ....[92]....
        /*d5fc*/ 	.word	0xffffffff


	//   ....[93]....
        /*d600*/ 	.word	0xffffffff


	//   ....[94]....
        /*d604*/ 	.word	0xffffffff


	//   ....[95]....
        /*d608*/ 	.word	0xffffffff


	//   ....[96]....
        /*d60c*/ 	.word	0xffffffff


	//   ....[97]....
        /*d610*/ 	.word	0xffffffff


	//   ....[98]....
        /*d614*/ 	.word	0xffffffff


	//   ....[99]....
        /*d618*/ 	.word	0xffffffff


	//   ....[100]....
        /*d61c*/ 	.word	0xffffffff


	//   ....[101]....
        /*d620*/ 	.word	0xffffffff


	//   ....[102]....
        /*d624*/ 	.word	0xffffffff


	//   ....[103]....
        /*d628*/ 	.word	0xffffffff


	//   ....[104]....
        /*d62c*/ 	.word	0xffffffff


	//   ....[105]....
        /*d630*/ 	.word	0xffffffff


	//   ....[106]....
        /*d634*/ 	.word	0xffffffff


	//   ....[107]....
        /*d638*/ 	.word	0xffffffff


	//   ....[108]....
        /*d63c*/ 	.word	0xffffffff


	//   ....[109]....
        /*d640*/ 	.word	0xffffffff


	//   ....[110]....
        /*d644*/ 	.word	0xffffffff


	//   ....[111]....
        /*d648*/ 	.word	0xffffffff


	//   ....[112]....
        /*d64c*/ 	.word	0xffffffff


	//   ....[113]....
        /*d650*/ 	.word	0xffffffff


	//   ....[114]....
        /*d654*/ 	.word	0xffffffff


	//   ....[115]....
        /*d658*/ 	.word	0xffffffff


	//   ....[116]....
        /*d65c*/ 	.word	0xffffffff


	//   ....[117]....
        /*d660*/ 	.word	0xffffffff


	//   ....[118]....
        /*d664*/ 	.word	0xffffffff


	//   ....[119]....
        /*d668*/ 	.word	0xffffffff


	//   ....[120]....
        /*d66c*/ 	.word	0xffffffff


	//   ....[121]....
        /*d670*/ 	.word	0xffffffff


	//   ....[122]....
        /*d674*/ 	.word	0xffffffff


	//   ....[123]....
        /*d678*/ 	.word	0xffffffff


	//   ....[124]....
        /*d67c*/ 	.word	0xffffffff


	//   ....[125]....
        /*d680*/ 	.word	0xffffffff


	//   ....[126]....
        /*d684*/ 	.word	0xffffffff


	//----- nvinfo : EIATTR_COOP_GROUP_INSTR_OFFSETS
	.align		4
.L_39:
        /*d688*/ 	.byte	0x04, 0x28
        /*d68a*/ 	.short	(.L_41 - .L_40)


	//   ....[0]....
.L_40:
        /*d68c*/ 	.word	0x000c9de0


	//   ....[1]....
        /*d690*/ 	.word	0x000c9e00


	//   ....[2]....
        /*d694*/ 	.word	0x000c9e20


	//   ....[3]....
        /*d698*/ 	.word	0x000c9e40


	//   ....[4]....
        /*d69c*/ 	.word	0x000c9e60


	//   ....[5]....
        /*d6a0*/ 	.word	0x000c9e80


	//   ....[6]....
        /*d6a4*/ 	.word	0x000c9ea0


	//   ....[7]....
        /*d6a8*/ 	.word	0x000c9ec0


	//   ....[8]....
        /*d6ac*/ 	.word	0x000c9ee0


	//   ....[9]....
        /*d6b0*/ 	.word	0x000c9f00


	//   ....[10]....
        /*d6b4*/ 	.word	0x000c9f20


	//   ....[11]....
        /*d6b8*/ 	.word	0x000c9f40


	//   ....[12]....
        /*d6bc*/ 	.word	0x000c9f60


	//   ....[13]....
        /*d6c0*/ 	.word	0x000c9f80


	//   ....[14]....
        /*d6c4*/ 	.word	0x000ca240


	//   ....[15]....
        /*d6c8*/ 	.word	0x000ca260


	//   ....[16]....
        /*d6cc*/ 	.word	0x000ca2e0


	//   ....[17]....
        /*d6d0*/ 	.word	0x000ca300


	//   ....[18]....
        /*d6d4*/ 	.word	0x000ca320


	//   ....[19]....
        /*d6d8*/ 	.word	0x000ca340


	//   ....[20]....
        /*d6dc*/ 	.word	0x000ca360


	//   ....[21]....
        /*d6e0*/ 	.word	0x000ca380


	//   ....[22]....
        /*d6e4*/ 	.word	0x000ca3a0


	//   ....[23]....
        /*d6e8*/ 	.word	0x000ca3c0


	//   ....[24]....
        /*d6ec*/ 	.word	0x000ca3e0


	//   ....[25]....
        /*d6f0*/ 	.word	0x000ca400


	//   ....[26]....
        /*d6f4*/ 	.word	0x000ca420


	//   ....[27]....
        /*d6f8*/ 	.word	0x000ca440


	//   ....[28]....
        /*d6fc*/ 	.word	0x000ca460


	//   ....[29]....
        /*d700*/ 	.word	0x000ca480


	//   ....[30]....
        /*d704*/ 	.word	0x000ca740


	//   ....[31]....
        /*d708*/ 	.word	0x000ca760


	//   ....[32]....
        /*d70c*/ 	.word	0x000ca7e0


	//   ....[33]....
        /*d710*/ 	.word	0x000ca800


	//   ....[34]....
        /*d714*/ 	.word	0x000ca820


	//   ....[35]....
        /*d718*/ 	.word	0x000ca840


	//   ....[36]....
        /*d71c*/ 	.word	0x000ca860


	//   ....[37]....
        /*d720*/ 	.word	0x000ca880


	//   ....[38]....
        /*d724*/ 	.word	0x000ca8a0


	//   ....[39]....
        /*d728*/ 	.word	0x000ca8c0


	//   ....[40]....
        /*d72c*/ 	.word	0x000ca8e0


	//   ....[41]....
        /*d730*/ 	.word	0x000ca900


	//   ....[42]....
        /*d734*/ 	.word	0x000ca920


	//   ....[43]....
        /*d738*/ 	.word	0x000ca940


	//   ....[44]....
        /*d73c*/ 	.word	0x000ca960


	//   ....[45]....
        /*d740*/ 	.word	0x000ca980


	//   ....[46]....
        /*d744*/ 	.word	0x000cac40


	//   ....[47]....
        /*d748*/ 	.word	0x000cac60


	//   ....[48]....
        /*d74c*/ 	.word	0x000cace0


	//   ....[49]....
        /*d750*/ 	.word	0x000cad00


	//   ....[50]....
        /*d754*/ 	.word	0x000cad20


	//   ....[51]....
        /*d758*/ 	.word	0x000cad40


	//   ....[52]....
        /*d75c*/ 	.word	0x000cad60


	//   ....[53]....
        /*d760*/ 	.word	0x000cad80


	//   ....[54]....
        /*d764*/ 	.word	0x000cada0


	//   ....[55]....
        /*d768*/ 	.word	0x000cadc0


	//   ....[56]....
        /*d76c*/ 	.word	0x000cade0


	//   ....[57]....
        /*d770*/ 	.word	0x000cae00


	//   ....[58]....
        /*d774*/ 	.word	0x000cae20


	//   ....[59]....
        /*d778*/ 	.word	0x000cae40


	//   ....[60]....
        /*d77c*/ 	.word	0x000cae60


	//   ....[61]....
        /*d780*/ 	.word	0x000cae80


	//   ....[62]....
        /*d784*/ 	.word	0x000cb140


	//   ....[63]....
        /*d788*/ 	.word	0x000cb160


	//   ....[64]....
        /*d78c*/ 	.word	0x000cb1e0


	//   ....[65]....
        /*d790*/ 	.word	0x000cb200


	//   ....[66]....
        /*d794*/ 	.word	0x000cb220


	//   ....[67]....
        /*d798*/ 	.word	0x000cb240


	//   ....[68]....
        /*d79c*/ 	.word	0x000cb260


	//   ....[69]....
        /*d7a0*/ 	.word	0x000cb280


	//   ....[70]....
        /*d7a4*/ 	.word	0x000cb2a0


	//   ....[71]....
        /*d7a8*/ 	.word	0x000cb2c0


	//   ....[72]....
        /*d7ac*/ 	.word	0x000cb2e0


	//   ....[73]....
        /*d7b0*/ 	.word	0x000cb300


	//   ....[74]....
        /*d7b4*/ 	.word	0x000cb320


	//   ....[75]....
        /*d7b8*/ 	.word	0x000cb340


	//   ....[76]....
        /*d7bc*/ 	.word	0x000cb360


	//   ....[77]....
        /*d7c0*/ 	.word	0x000cb380


	//   ....[78]....
        /*d7c4*/ 	.word	0x000cb680


	//   ....[79]....
        /*d7c8*/ 	.word	0x000cb6a0


	//   ....[80]....
        /*d7cc*/ 	.word	0x000cb700


	//   ....[81]....
        /*d7d0*/ 	.word	0x000cb720


	//   ....[82]....
        /*d7d4*/ 	.word	0x000cb740


	//   ....[83]....
        /*d7d8*/ 	.word	0x000cb760


	//   ....[84]....
        /*d7dc*/ 	.word	0x000cb780


	//   ....[85]....
        /*d7e0*/ 	.word	0x000cb7a0


	//   ....[86]....
        /*d7e4*/ 	.word	0x000cb7c0


	//   ....[87]....
        /*d7e8*/ 	.word	0x000cb7e0


	//   ....[88]....
        /*d7ec*/ 	.word	0x000cb800


	//   ....[89]....
        /*d7f0*/ 	.word	0x000cb820


	//   ....[90]....
        /*d7f4*/ 	.word	0x000cb840


	//   ....[91]....
        /*d7f8*/ 	.word	0x000cb860


	//   ....[92]....
        /*d7fc*/ 	.word	0x000cb880


	//   ....[93]....
        /*d800*/ 	.word	0x000cb8a0


	//   ....[94]....
        /*d804*/ 	.word	0x000cb8c0


	//   ....[95]....
        /*d808*/ 	.word	0x000cb8e0


	//   ....[96]....
        /*d80c*/ 	.word	0x000cb900


	//   ....[97]....
        /*d810*/ 	.word	0x000cb920


	//   ....[98]....
        /*d814*/ 	.word	0x000cbb00


	//   ....[99]....
        /*d818*/ 	.word	0x000cbbc0


	//   ....[100]....
        /*d81c*/ 	.word	0x000cbc60


	//   ....[101]....
        /*d820*/ 	.word	0x000cbc80


	//   ....[102]....
        /*d824*/ 	.word	0x000cbca0


	//   ....[103]....
        /*d828*/ 	.word	0x000cbce0


	//   ....[104]....
        /*d82c*/ 	.word	0x000cbd20


	//   ....[105]....
        /*d830*/ 	.word	0x000cbd60


	//   ....[106]....
        /*d834*/ 	.word	0x000cbd80


	//   ....[107]....
        /*d838*/ 	.word	0x000cbda0


	//   ....[108]....
        /*d83c*/ 	.word	0x000cbdc0


	//   ....[109]....
        /*d840*/ 	.word	0x000cbe40


	//   ....[110]....
        /*d844*/ 	.word	0x000cbe60


	//   ....[111]....
        /*d848*/ 	.word	0x000cbe80


	//   ....[112]....
        /*d84c*/ 	.word	0x000cbea0


	//   ....[113]....
        /*d850*/ 	.word	0x000cbec0


	//   ....[114]....
        /*d854*/ 	.word	0x000cbee0


	//   ....[115]....
        /*d858*/ 	.word	0x000cbf00


	//   ....[116]....
        /*d85c*/ 	.word	0x000cbf20


	//   ....[117]....
        /*d860*/ 	.word	0x000cbf40


	//   ....[118]....
        /*d864*/ 	.word	0x000cbf60


	//   ....[119]....
        /*d868*/ 	.word	0x000cbf80


	//   ....[120]....
        /*d86c*/ 	.word	0x000cbfa0


	//   ....[121]....
        /*d870*/ 	.word	0x000cbfc0


	//   ....[122]....
        /*d874*/ 	.word	0x000cbfe0


	//   ....[123]....
        /*d878*/ 	.word	0x000cc020


	//   ....[124]....
        /*d87c*/ 	.word	0x000cc050


	//   ....[125]....
        /*d880*/ 	.word	0x000cc090


	//   ....[126]....
        /*d884*/ 	.word	0x000cc150


	//----- nvinfo : EIATTR_VRC_CTA_INIT_COUNT
	.align		4
.L_41:
        /*d888*/ 	.byte	0x02, 0x4a
	.zero		1
	.zero		1


	//----- nvinfo : EIATTR_EXIT_INSTR_OFFSETS
	.align		4
        /*d88c*/ 	.byte	0x04, 0x1c
        /*d88e*/ 	.short	(.L_43 - .L_42)


	//   ....[0]....
.L_42:
        /*d890*/ 	.word	0x000da8d0


	//   ....[1]....
        /*d894*/ 	.word	0x000da900


	//----- nvinfo : EIATTR_REQNTID
	.align		4
.L_43:
        /*d898*/ 	.byte	0x04, 0x10
        /*d89a*/ 	.short	(.L_45 - .L_44)
.L_44:
        /*d89c*/ 	.word	0x00000020
        /*d8a0*/ 	.word	0x00000001
        /*d8a4*/ 	.word	0x00000001


	//----- nvinfo : EIATTR_CBANK_PARAM_SIZE
	.align		4
.L_45:
        /*d8a8*/ 	.byte	0x03, 0x19
        /*d8aa*/ 	.short	0x0050


	//----- nvinfo : EIATTR_PARAM_CBANK
	.align		4
        /*d8ac*/ 	.byte	0x04, 0x0a
        /*d8ae*/ 	.short	(.L_47 - .L_46)
	.align		4
.L_46:
        /*d8b0*/ 	.word	index@(.nv.constant0.matmul_kernel)
        /*d8b4*/ 	.short	0x0380
        /*d8b6*/ 	.short	0x0050


	//----- nvinfo : EIATTR_SW_WAR
	.align		4
.L_47:
        /*d8b8*/ 	.byte	0x04, 0x36
        /*d8ba*/ 	.short	(.L_49 - .L_48)
.L_48:
        /*d8bc*/ 	.word	0x00000008
.L_49:


//--------------------- .nv.compat                --------------------------
	.section	.nv.compat,"",@"SHT_CUDA_COMPAT_INFO"
	.align	4
        /*0000*/ 	.byte	0x02, 0x02, 0x01, 0x00, 0x02, 0x05, 0x05, 0x00, 0x02, 0x03, 0x00, 0x00, 0x02, 0x06, 0x01, 0x00


//--------------------- .nv.callgraph             --------------------------
	.section	.nv.callgraph,"",@"SHT_CUDA_CALLGRAPH"
	.align	4
	.sectionentsize	8
	.align		4
        /*0000*/ 	.word	0x00000000
	.align		4
        /*0004*/ 	.word	0xffffffff
	.align		4
        /*0008*/ 	.word	0x00000000
	.align		4
        /*000c*/ 	.word	0xfffffffe
	.align		4
        /*0010*/ 	.word	0x00000000
	.align		4
        /*0014*/ 	.word	0xfffffffd
	.align		4
        /*0018*/ 	.word	0x00000000
	.align		4
        /*001c*/ 	.word	0xfffffffc


//--------------------- .text.matmul_kernel       --------------------------
	.section	.text.matmul_kernel,"ax",@progbits
	.align	128
        .global         matmul_kernel
        .type           matmul_kernel,@function
        .size           matmul_kernel,(.L_x_3 - matmul_kernel)
        .other          matmul_kernel,@"STO_CUDA_ENTRY STV_DEFAULT"
matmul_kernel:
.text.matmul_kernel:
[----:B------:R-:W0:Y:S08]  /*0000*/  LDC R1, c[0x0][0x37c] ;  /* 0x0000df00ff017b82 */ /* 0x000e300000000800 */
[----:B------:R-:W1:Y:S01]  /*0010*/  LDC.64 R2, c[0x0][0x398] ;  /* 0x0000e600ff027b82 */ /* 0x000e620000000a00 */
[----:B------:R-:W2:Y:S01]  /*0020*/  S2R R7, SR_CTAID.X ;  /* 0x0000000000077919 */ /* 0x000ea20000002500 */
[----:B0-----:R-:W-:Y:S01]  /*0030*/  VIADD R1, R1, 0xffff8d50 ;  /* 0xffff8d5001017836 */ /* 0x001fe20000000000 */
[----:B------:R-:W0:Y:S01]  /*0040*/  LDCU UR4, c[0x0][0x3a0] ;  /* 0x00007400ff0477ac */ /* 0x000e220008000800 */
[----:B------:R-:W-:Y:S01]  /*0050*/  CS2R R14, SRZ ;  /* 0x00000000000e7805 */ /* 0x000fe2000001ff00 */
[----:B------:R-:W3:Y:S01]  /*0060*/  S2R R61, SR_TID.X ;  /* 0x00000000003d7919 */ /* 0x000ee20000002100 */
[----:B------:R-:W-:-:S02]  /*0070*/  CS2R R16, SRZ ;  /* 0x0000000000107805 */ /* 0x000fc4000001ff00 */
[----:B------:R-:W-:Y:S01]  /*0080*/  CS2R R18, SRZ ;  /* 0x0000000000127805 */ /* 0x000fe2000001ff00 */
[----:B------:R-:W4:Y:S01]  /*0090*/  S2UR UR6, SR_CgaCtaId ;  /* 0x00000000000679c3 */ /* 0x000f220000008800 */
[----:B------:R-:W-:Y:S02]  /*00a0*/  CS2R R20, SRZ ;  /* 0x0000000000147805 */ /* 0x000fe4000001ff00 */
[----:B------:R-:W-:Y:S02]  /*00b0*/  CS2R R22, SRZ ;  /* 0x0000000000167805 */ /* 0x000fe4000001ff00 */
[----:B------:R-:W-:Y:S02]  /*00c0*/  CS2R R24, SRZ ;  /* 0x0000000000187805 */ /* 0x000fe4000001ff00 */
[----:B------:R-:W-:Y:S02]  /*00d0*/  CS2R R26, SRZ ;  /* 0x00000000001a7805 */ /* 0x000fe4000001ff00 */
[----:B------:R-:W-:-:S02]  /*00e0*/  CS2R R28, SRZ ;  /* 0x00000000001c7805 */ /* 0x000fc4000001ff00 */
[----:B------:R-:W-:Y:S02]  /*00f0*/  CS2R R30, SRZ ;  /* 0x00000000001e7805 */ /* 0x000fe4000001ff00 */
[----:B------:R-:W-:Y:S02]  /*0100*/  CS2R R32, SRZ ;  /* 0x0000000000207805 */ /* 0x000fe4000001ff00 */
[----:B------:R-:W-:Y:S02]  /*0110*/  CS2R R34, SRZ ;  /* 0x0000000000227805 */ /* 0x000fe4000001ff00 */
[----:B------:R-:W-:Y:S02]  /*0120*/  CS2R R36, SRZ ;  /* 0x0000000000247805 */ /* 0x000fe4000001ff00 */
[----:B------:R-:W-:Y:S02]  /*0130*/  CS2R R38, SRZ ;  /* 0x0000000000267805 */ /* 0x000fe4000001ff00 */
[----:B------:R-:W-:-:S02]  /*0140*/  CS2R R40, SRZ ;  /* 0x0000000000287805 */ /* 0x000fc4000001ff00 */
[----:B------:R-:W-:Y:S01]  /*0150*/  CS2R R42, SRZ ;  /* 0x00000000002a7805 */ /* 0x000fe2000001ff00 */
[----:B0-----:R-:W-:Y:S01]  /*0160*/  UIADD3 UR4, UPT, UPT, UR4, 0x7f, URZ ;  /* 0x0000007f04047890 */ /* 0x001fe2000fffe0ff */
[----:B------:R-:W-:Y:S02]  /*0170*/  CS2R R44, SRZ ;  /* 0x00000000002c7805 */ /* 0x000fe4000001ff00 */
[----:B------:R-:W-:Y:S01]  /*0180*/  CS2R R46, SRZ ;  /* 0x00000000002e7805 */ /* 0x000fe2000001ff00 */
[----:B-1----:R-:W-:Y:S01]  /*0190*/  VIADD R0, R3, 0xff ;  /* 0x000000ff03007836 */ /* 0x002fe20000000000 */
[----:B------:R0:W-:Y:S01]  /*01a0*/  STL [R1+0x3f94], R3 ;  /* 0x003f940301007387 */ /* 0x0001e20000100800 */
[----:B------:R-:W-:Y:S01]  /*01b0*/  UISETP.GE.AND UP0, UPT, UR4, 0x80, UPT ;  /* 0x000000800400788c */ /* 0x000fe2000bf06270 */
[----:B------:R-:W-:Y:S02]  /*01c0*/  CS2R R48, SRZ ;  /* 0x0000000000307805 */ /* 0x000fe4000001ff00 */
[----:B------:R-:W-:-:S02]  /*01d0*/  CS2R R50, SRZ ;  /* 0x0000000000327805 */ /* 0x000fc4000001ff00 */
[----:B------:R-:W-:Y:S01]  /*01e0*/  SHF.R.S32.HI R5, RZ, 0x1f, R0 ;  /* 0x0000001fff057819 */ /* 0x000fe20000011400 */
[----:B------:R1:W-:Y:S01]  /*01f0*/  STL [R1+0x3f98], R2 ;  /* 0x003f980201007387 */ /* 0x0003e20000100800 */
[----:B------:R-:W-:Y:S02]  /*0200*/  CS2R R52, SRZ ;  /* 0x0000000000347805 */ /* 0x000fe4000001ff00 */
[----:B------:R-:W-:Y:S02]  /*0210*/  CS2R R54, SRZ ;  /* 0x0000000000367805 */ /* 0x000fe4000001ff00 */
[----:B------:R-:W-:Y:S01]  /*0220*/  LEA.HI R5, R5, R0, RZ, 0x8 ;  /* 0x0000000005057211 */ /* 0x000fe200078f40ff */
[----:B------:R-:W-:Y:S01]  /*0230*/  STL [R1+0x2f0], RZ ;  /* 0x0002f0ff01007387 */ /* 0x000fe20000100800 */
[----:B--2---:R-:W-:Y:S02]  /*0240*/  IABS R10, R7 ;  /* 0x00000007000a7213 */ /* 0x004fe40000000000 */
[----:B------:R-:W-:-:S02]  /*0250*/  CS2R R56, SRZ ;  /* 0x0000000000387805 */ /* 0x000fc4000001ff00 */
[----:B------:R-:W-:Y:S01]  /*0260*/  SHF.R.S32.HI R5, RZ, 0x8, R5 ;  /* 0x00000008ff057819 */ /* 0x000fe20000011405 */
[----:B------:R-:W-:Y:S01]  /*0270*/  STL [R1+0x2f4], RZ ;  /* 0x0002f4ff01007387 */ /* 0x000fe20000100800 */
[----:B---3--:R-:W-:Y:S02]  /*0280*/  LOP3.LUT R61, R61, 0x1f, RZ, 0xc0, !PT ;  /* 0x0000001f3d3d7812 */ /* 0x008fe400078ec0ff */
[----:B------:R-:W-:Y:S01]  /*0290*/  CS2R R58, SRZ ;  /* 0x00000000003a7805 */ /* 0x000fe2000001ff00 */
[----:B------:R-:W-:Y:S01]  /*02a0*/  UMOV UR5, 0x400 ;  /* 0x0000040000057882 */ /* 0x000fe20000000000 */
[----:B------:R-:W-:Y:S01]  /*02b0*/  IMAD.SHL.U32 R6, R5, 0x8, RZ ;  /* 0x0000000805067824 */ /* 0x000fe200078e00ff */
[----:B------:R-:W-:Y:S01]  /*02c0*/  STL [R1+0x2f8], RZ ;  /* 0x0002f8ff01007387 */ /* 0x000fe20000100800 */
[----:B------:R-:W2:Y:S03]  /*02d0*/  LDCU.64 UR8, c[0x0][0x358] ;  /* 0x00006b00ff0877ac */ /* 0x000ea60008000a00 */
[-C--:B------:R-:W-:Y:S01]  /*02e0*/  IABS R9, R6.reuse ;  /* 0x0000000600097213 */ /* 0x080fe20000000000 */
[----:B------:R-:W-:Y:S01]  /*02f0*/  STL [R1+0x2fc], RZ ;  /* 0x0002fcff01007387 */ /* 0x000fe20000100800 */
[----:B------:R-:W-:Y:S01]  /*0300*/  IABS R12, R6 ;  /* 0x00000006000c7213 */ /* 0x000fe20000000000 */
[----:B----4-:R-:W-:Y:S01]  /*0310*/  ULEA UR5, UR6, UR5, 0x18 ;  /* 0x0000000506057291 */ /* 0x010fe2000f8ec0ff */
[----:B------:R-:W3:Y:S01]  /*0320*/  I2F.RP R0, R9 ;  /* 0x0000000900007306 */ /* 0x000ee20000209400 */
[----:B------:R-:W-:Y:S04]  /*0330*/  STL [R1+0x2e0], RZ ;  /* 0x0002e0ff01007387 */ /* 0x000fe80000100800 */
[----:B------:R-:W-:Y:S04]  /*0340*/  STL [R1+0x2e4], RZ ;  /* 0x0002e4ff01007387 */ /* 0x000fe80000100800 */
[----:B------:R-:W-:Y:S04]  /*0350*/  STL [R1+0x2e8], RZ ;  /* 0x0002e8ff01007387 */ /* 0x000fe80000100800 */
[----:B------:R-:W-:Y:S01]  /*0360*/  STL [R1+0x2ec], RZ ;  /* 0x0002ecff01007387 */ /* 0x000fe20000100800 */
[----:B---3--:R-:W3:Y:S03]  /*0370*/  MUFU.RCP R0, R0 ;  /* 0x0000000000007308 */ /* 0x008ee60000001000 */
[----:B------:R-:W-:Y:S04]  /*0380*/  STL [R1+0x2d0], RZ ;  /* 0x0002d0ff01007387 */ /* 0x000fe80000100800 */
[----:B------:R-:W-:Y:S04]  /*0390*/  STL [R1+0x2d4], RZ ;  /* 0x0002d4ff01007387 */ /* 0x000fe80000100800 */
[----:B------:R-:W-:Y:S04]  /*03a0*/  STL [R1+0x2d8], RZ ;  /* 0x0002d8ff01007387 */ /* 0x000fe80000100800 */
[----:B------:R-:W-:Y:S01]  /*03b0*/  STL [R1+0x2dc], RZ ;  /* 0x0002dcff01007387 */ /* 0x000fe20000100800 */
[----:B---3--:R-:W-:-:S03]  /*03c0*/  VIADD R4, R0, 0xffffffe ;  /* 0x0ffffffe00047836 */ /* 0x008fc60000000000 */
[----:B------:R-:W-:Y:S01]  /*03d0*/  STL [R1+0x2c0], RZ ;  /* 0x0002c0ff01007387 */ /* 0x000fe20000100800 */
[----:B------:R-:W-:Y:S01]  /*03e0*/  IMAD.MOV R0, RZ, RZ, -R12 ;  /* 0x000000ffff007224 */ /* 0x000fe200078e0a0c */
[----:B------:R3:W4:Y:S02]  /*03f0*/  F2I.FTZ.U32.TRUNC.NTZ R5, R4 ;  /* 0x0000000400057305 */ /* 0x000724000021f000 */
[----:B------:R-:W-:Y:S04]  /*0400*/  STL [R1+0x2c4], RZ ;  /* 0x0002c4ff01007387 */ /* 0x000fe80000100800 */
[----:B------:R-:W-:Y:S01]  /*0410*/  STL [R1+0x2c8], RZ ;  /* 0x0002c8ff01007387 */ /* 0x000fe20000100800 */
[----:B---3--:R-:W-:-:S03]  /*0420*/  IMAD.MOV.U32 R4, RZ, RZ, RZ ;  /* 0x000000ffff047224 */ /* 0x008fc600078e00ff */
[----:B------:R-:W-:Y:S04]  /*0430*/  STL [R1+0x2cc], RZ ;  /* 0x0002ccff01007387 */ /* 0x000fe80000100800 */
[----:B------:R-:W-:Y:S01]  /*0440*/  STL [R1+0x2b0], RZ ;  /* 0x0002b0ff01007387 */ /* 0x000fe20000100800 */
[----:B----4-:R-:W-:-:S03]  /*0450*/  IMAD.MOV R8, RZ, RZ, -R5 ;  /* 0x000000ffff087224 */ /* 0x010fc600078e0a05 */
[----:B------:R-:W-:Y:S01]  /*0460*/  STL [R1+0x2b4], RZ ;  /* 0x0002b4ff01007387 */ /* 0x000fe20000100800 */
[----:B------:R-:W-:Y:S02]  /*0470*/  IMAD R11, R8, R9, RZ ;  /* 0x00000009080b7224 */ /* 0x000fe400078e02ff */
[----:B------:R-:W-:Y:S01]  /*0480*/  IMAD.MOV.U32 R8, RZ, RZ, R10 ;  /* 0x000000ffff087224 */ /* 0x000fe200078e000a */
[----:B------:R-:W-:Y:S01]  /*0490*/  STL [R1+0x2b8], RZ ;  /* 0x0002b8ff01007387 */ /* 0x000fe20000100800 */
[----:B------:R-:W-:-:S03]  /*04a0*/  IMAD.HI.U32 R5, R5, R11, R4 ;  /* 0x0000000b05057227 */ /* 0x000fc600078e0004 */
[----:B------:R-:W-:Y:S03]  /*04b0*/  STL [R1+0x2bc], RZ ;  /* 0x0002bcff01007387 */ /* 0x000fe60000100800 */
[----:B------:R-:W-:Y:S01]  /*04c0*/  IMAD.HI.U32 R5, R5, R8, RZ ;  /* 0x0000000805057227 */ /* 0x000fe200078e00ff */
[----:B------:R-:W-:Y:S03]  /*04d0*/  STL [R1+0x2a0], RZ ;  /* 0x0002a0ff01007387 */ /* 0x000fe60000100800 */
[----:B------:R-:W-:Y:S01]  /*04e0*/  IMAD R0, R5, R0, R8 ;  /* 0x0000000005007224 */ /* 0x000fe200078e0208 */
[----:B------:R-:W-:Y:S04]  /*04f0*/  STL [R1+0x2a4], RZ ;  /* 0x0002a4ff01007387 */ /* 0x000fe80000100800 */
[----:B------:R-:W-:Y:S01]  /*0500*/  ISETP.GT.U32.AND P1, PT, R9, R0, PT ;  /* 0x000000000900720c */ /* 0x000fe20003f24070 */
[----:B------:R-:W-:Y:S04]  /*0510*/  STL [R1+0x2a8], RZ ;  /* 0x0002a8ff01007387 */ /* 0x000fe80000100800 */
[----:B------:R-:W-:Y:S04]  /*0520*/  STL [R1+0x2ac], RZ ;  /* 0x0002acff01007387 */ /* 0x000fe80000100800 */
[----:B------:R-:W-:Y:S04]  /*0530*/  STL [R1+0x290], RZ ;  /* 0x000290ff01007387 */ /* 0x000fe80000100800 */
[----:B------:R-:W-:Y:S01]  /*0540*/  @!P1 IMAD.IADD R0, R0, 0x1, -R9 ;  /* 0x0000000100009824 */ /* 0x000fe200078e0a09 */
[----:B------:R-:W-:Y:S01]  /*0550*/  STL [R1+0x294], RZ ;  /* 0x000294ff01007387 */ /* 0x000fe20000100800 */
[----:B------:R-:W-:Y:S01]  /*0560*/  @!P1 VIADD R5, R5, 0x1 ;  /* 0x0000000105059836 */ /* 0x000fe20000000000 */
[----:B------:R-:W-:-:S02]  /*0570*/  ISETP.NE.AND P1, PT, R6, RZ, PT ;  /* 0x000000ff0600720c */ /* 0x000fc40003f25270 */
[----:B------:R-:W-:Y:S01]  /*0580*/  ISETP.GE.U32.AND P0, PT, R0, R9, PT ;  /* 0x000000090000720c */ /* 0x000fe20003f06070 */
[----:B------:R-:W-:Y:S01]  /*0590*/  STL [R1+0x298], RZ ;  /* 0x000298ff01007387 */ /* 0x000fe20000100800 */
[----:B------:R-:W-:-:S03]  /*05a0*/  LOP3.LUT R0, R7, R6, RZ, 0x3c, !PT ;  /* 0x0000000607007212 */ /* 0x000fc600078e3cff */
[----:B------:R-:W-:Y:S01]  /*05b0*/  STL [R1+0x29c], RZ ;  /* 0x00029cff01007387 */ /* 0x000fe20000100800 */
[----:B------:R-:W-:Y:S01]  /*05c0*/  ISETP.GE.AND P2, PT, R0, RZ, PT ;  /* 0x000000ff0000720c */ /* 0x000fe20003f46270 */
[----:B------:R-:W-:Y:S02]  /*05d0*/  VIADD R0, R2, 0x3f ;  /* 0x0000003f02007836 */ /* 0x000fe40000000000 */
[----:B------:R-:W-:Y:S04]  /*05e0*/  STL [R1+0x280], RZ ;  /* 0x000280ff01007387 */ /* 0x000fe80000100800 */
[----:B------:R-:W-:Y:S01]  /*05f0*/  STL [R1+0x284], RZ ;  /* 0x000284ff01007387 */ /* 0x000fe20000100800 */
[----:B------:R-:W-:-:S03]  /*0600*/  @P0 VIADD R5, R5, 0x1 ;  /* 0x0000000105050836 */ /* 0x000fc60000000000 */
[----:B------:R-:W-:Y:S01]  /*0610*/  STL [R1+0x288], RZ ;  /* 0x000288ff01007387 */ /* 0x000fe20000100800 */
[----:B------:R-:W-:Y:S01]  /*0620*/  IMAD.MOV.U32 R4, RZ, RZ, R5 ;  /* 0x000000ffff047224 */ /* 0x000fe200078e0005 */
[----:B------:R-:W-:Y:S02]  /*0630*/  SHF.R.S32.HI R5, RZ, 0x1f, R0 ;  /* 0x0000001fff057819 */ /* 0x000fe40000011400 */
[----:B------:R-:W-:Y:S01]  /*0640*/  STL [R1+0x28c], RZ ;  /* 0x00028cff01007387 */ /* 0x000fe20000100800 */
[----:B------:R-:W-:Y:S01]  /*0650*/  @!P2 IMAD.MOV R4, RZ, RZ, -R4 ;  /* 0x000000ffff04a224 */ /* 0x000fe200078e0a04 */
[----:B------:R-:W-:Y:S02]  /*0660*/  @!P1 LOP3.LUT R4, RZ, R6, RZ, 0x33, !PT ;  /* 0x00000006ff049212 */ /* 0x000fe400078e33ff */
[----:B------:R-:W-:Y:S01]  /*0670*/  STL [R1+0x270], RZ ;  /* 0x000270ff01007387 */ /* 0x000fe20000100800 */
[----:B------:R-:W-:Y:S02]  /*0680*/  LEA.HI R5, R5, R0, RZ, 0x6 ;  /* 0x0000000005057211 */ /* 0x000fe400078f30ff */
[----:B------:R-:W-:Y:S01]  /*0690*/  IMAD.SHL.U32 R8, R4, 0x8, RZ ;  /* 0x0000000804087824 */ /* 0x000fe200078e00ff */
[----:B------:R-:W-:Y:S01]  /*06a0*/  STL [R1+0x274], RZ ;  /* 0x000274ff01007387 */ /* 0x000fe20000100800 */
[----:B------:R-:W-:-:S03]  /*06b0*/  IMAD.MOV R4, RZ, RZ, -R4 ;  /* 0x000000ffff047224 */ /* 0x000fc600078e0a04 */
[----:B------:R-:W-:Y:S01]  /*06c0*/  STL [R1+0x278], RZ ;  /* 0x000278ff01007387 */ /* 0x000fe20000100800 */
[----:B------:R-:W-:Y:S01]  /*06d0*/  LEA.HI.SX32 R5, R5, -R8, 0x1a ;  /* 0x8000000805057211 */ /* 0x000fe200078fd2ff */
[----:B------:R-:W-:Y:S02]  /*06e0*/  IMAD R6, R6, R4, R7 ;  /* 0x0000000406067224 */ /* 0x000fe400078e0207 */
[----:B------:R-:W-:Y:S01]  /*06f0*/  STL [R1+0x27c], RZ ;  /* 0x00027cff01007387 */ /* 0x000fe20000100800 */
[----:B------:R-:W-:Y:S02]  /*0700*/  VIMNMX R13, PT, PT, R5, 0x8, PT ;  /* 0x00000008050d7848 */ /* 0x000fe40003fe0100 */
[----:B------:R-:W-:Y:S01]  /*0710*/  IABS R11, R6 ;  /* 0x00000006000b7213 */ /* 0x000fe20000000000 */
[----:B------:R-:W-:Y:S01]  /*0720*/  STL [R1+0x260], RZ ;  /* 0x000260ff01007387 */ /* 0x000fe20000100800 */
[----:B------:R-:W-:-:S03]  /*0730*/  IABS R9, R13 ;  /* 0x0000000d00097213 */ /* 0x000fc60000000000 */
[----:B------:R-:W-:Y:S01]  /*0740*/  STL [R1+0x264], RZ ;  /* 0x000264ff01007387 */ /* 0x000fe20000100800 */
[----:B------:R-:W3:Y:S03]  /*0750*/  I2F.RP R0, R9 ;  /* 0x0000000900007306 */ /* 0x000ee60000209400 */
        /* <DEDUP_REMOVED lines=10> */
[----:B------:R-:W-:Y:S04]  /*0800*/  STL [R1+0x248], RZ ;  /* 0x000248ff01007387 */ /* 0x000fe80000100800 */
[----:B------:R-:W-:Y:S01]  /*0810*/  STL [R1+0x24c], RZ ;  /* 0x00024cff01007387 */ /* 0x000fe20000100800 */
[----:B------:R-:W3:Y:S03]  /*0820*/  F2I.FTZ.U32.TRUNC.NTZ R5, R5 ;  /* 0x0000000500057305 */ /* 0x000ee6000021f000 */
[----:B------:R-:W-:Y:S04]  /*0830*/  STL [R1+0x230], RZ ;  /* 0x000230ff01007387 */ /* 0x000fe80000100800 */
[----:B------:R-:W-:Y:S04]  /*0840*/  STL [R1+0x234], RZ ;  /* 0x000234ff01007387 */ /* 0x000fe80000100800 */
[----:B------:R-:W-:Y:S04]  /*0850*/  STL [R1+0x238], RZ ;  /* 0x000238ff01007387 */ /* 0x000fe80000100800 */
[----:B------:R-:W-:Y:S01]  /*0860*/  STL [R1+0x23c], RZ ;  /* 0x00023cff01007387 */ /* 0x000fe20000100800 */
[----:B---3--:R-:W-:-:S03]  /*0870*/  IMAD.MOV R10, RZ, RZ, -R5 ;  /* 0x000000ffff0a7224 */ /* 0x008fc600078e0a05 */
[----:B------:R-:W-:Y:S02]  /*0880*/  STL [R1+0x220], RZ ;  /* 0x000220ff01007387 */ /* 0x000fe40000100800 */
[----:B------:R-:W-:Y:S02]  /*0890*/  MOV R4, R10 ;  /* 0x0000000a00047202 */ /* 0x000fe40000000f00 */
[----:B------:R-:W-:Y:S01]  /*08a0*/  STL [R1+0x224], RZ ;  /* 0x000224ff01007387 */ /* 0x000fe20000100800 */
[----:B------:R-:W-:Y:S02]  /*08b0*/  IABS R10, R13 ;  /* 0x0000000d000a7213 */ /* 0x000fe40000000000 */
[----:B------:R-:W-:Y:S01]  /*08c0*/  IMAD R7, R4, R9, RZ ;  /* 0x0000000904077224 */ /* 0x000fe200078e02ff */
[----:B------:R-:W-:Y:S01]  /*08d0*/  STL [R1+0x228], RZ ;  /* 0x000228ff01007387 */ /* 0x000fe20000100800 */
[----:B------:R-:W-:-:S03]  /*08e0*/  IMAD.MOV.U32 R4, RZ, RZ, RZ ;  /* 0x000000ffff047224 */ /* 0x000fc600078e00ff */
[----:B------:R-:W-:Y:S01]  /*08f0*/  STL [R1+0x22c], RZ ;  /* 0x00022cff01007387 */ /* 0x000fe20000100800 */
[----:B------:R-:W-:-:S03]  /*0900*/  IMAD.HI.U32 R4, R5, R7, R4 ;  /* 0x0000000705047227 */ /* 0x000fc600078e0004 */
[----:B------:R-:W-:Y:S01]  /*0910*/  STL [R1+0x210], RZ ;  /* 0x000210ff01007387 */ /* 0x000fe20000100800 */
[----:B------:R-:W-:Y:S02]  /*0920*/  IMAD.MOV R5, RZ, RZ, -R10 ;  /* 0x000000ffff057224 */ /* 0x000fe400078e0a0a */
[----:B------:R-:W-:Y:S01]  /*0930*/  IMAD.HI.U32 R0, R4, R11, RZ ;  /* 0x0000000b04007227 */ /* 0x000fe200078e00ff */
[----:B------:R-:W-:Y:S03]  /*0940*/  STL [R1+0x214], RZ ;  /* 0x000214ff01007387 */ /* 0x000fe60000100800 */
[----:B------:R-:W-:Y:S01]  /*0950*/  IMAD R4, R0, R5, R11 ;  /* 0x0000000500047224 */ /* 0x000fe200078e020b */
[----:B------:R-:W-:Y:S01]  /*0960*/  STL [R1+0x218], RZ ;  /* 0x000218ff01007387 */ /* 0x000fe20000100800 */
[----:B------:R-:W-:-:S03]  /*0970*/  CS2R R10, SRZ ;  /* 0x00000000000a7805 */ /* 0x000fc6000001ff00 */
[----:B------:R-:W-:Y:S01]  /*0980*/  STL [R1+0x21c], RZ ;  /* 0x00021cff01007387 */ /* 0x000fe20000100800 */
[----:B------:R-:W-:-:S03]  /*0990*/  ISETP.GT.U32.AND P1, PT, R9, R4, PT ;  /* 0x000000040900720c */ /* 0x000fc60003f24070 */
[----:B------:R-:W-:Y:S04]  /*09a0*/  STL [R1+0x200], RZ ;  /* 0x000200ff01007387 */ /* 0x000fe80000100800 */
[----:B------:R-:W-:Y:S04]  /*09b0*/  STL [R1+0x204], RZ ;  /* 0x000204ff01007387 */ /* 0x000fe80000100800 */
[----:B------:R-:W-:Y:S02]  /*09c0*/  STL [R1+0x208], RZ ;  /* 0x000208ff01007387 */ /* 0x000fe40000100800 */
[----:B------:R-:W-:-:S02]  /*09d0*/  @!P1 IMAD.IADD R4, R4, 0x1, -R9 ;  /* 0x0000000104049824 */ /* 0x000fc400078e0a09 */
[----:B------:R-:W-:Y:S01]  /*09e0*/  STL [R1+0x20c], RZ ;  /* 0x00020cff01007387 */ /* 0x000fe20000100800 */
[----:B------:R-:W-:Y:S01]  /*09f0*/  @!P1 VIADD R0, R0, 0x1 ;  /* 0x0000000100009836 */ /* 0x000fe20000000000 */
[----:B------:R-:W-:Y:S02]  /*0a00*/  ISETP.NE.AND P1, PT, R13, RZ, PT ;  /* 0x000000ff0d00720c */ /* 0x000fe40003f25270 */
[----:B------:R-:W-:Y:S01]  /*0a10*/  STL [R1+0x1f0], RZ ;  /* 0x0001f0ff01007387 */ /* 0x000fe20000100800 */
[----:B------:R-:W-:Y:S02]  /*0a20*/  ISETP.GE.U32.AND P0, PT, R4, R9, PT ;  /* 0x000000090400720c */ /* 0x000fe40003f06070 */
[----:B------:R-:W-:Y:S01]  /*0a30*/  LOP3.LUT R4, R6, R13, RZ, 0x3c, !PT ;  /* 0x0000000d06047212 */ /* 0x000fe200078e3cff */
[----:B------:R-:W-:Y:S03]  /*0a40*/  STL [R1+0x1f4], RZ ;  /* 0x0001f4ff01007387 */ /* 0x000fe60000100800 */
[----:B------:R-:W-:Y:S01]  /*0a50*/  ISETP.GE.AND P2, PT, R4, RZ, PT ;  /* 0x000000ff0400720c */ /* 0x000fe20003f46270 */
[----:B------:R-:W-:Y:S01]  /*0a60*/  STL [R1+0x1f8], RZ ;  /* 0x0001f8ff01007387 */ /* 0x000fe20000100800 */
[----:B------:R-:W-:-:S03]  /*0a70*/  CS2R R4, SRZ ;  /* 0x0000000000047805 */ /* 0x000fc6000001ff00 */
[----:B------:R-:W-:Y:S02]  /*0a80*/  STL [R1+0x1fc], RZ ;  /* 0x0001fcff01007387 */ /* 0x000fe40000100800 */
[----:B------:R-:W-:Y:S02]  /*0a90*/  @P0 VIADD R0, R0, 0x1 ;  /* 0x0000000100000836 */ /* 0x000fe40000000000 */
[----:B------:R-:W-:Y:S04]  /*0aa0*/  STL [R1+0x1e0], RZ ;  /* 0x0001e0ff01007387 */ /* 0x000fe80000100800 */
[----:B------:R-:W-:Y:S01]  /*0ab0*/  STL [R1+0x1e4], RZ ;  /* 0x0001e4ff01007387 */ /* 0x000fe20000100800 */
[----:B------:R-:W-:Y:S01]  /*0ac0*/  @!P2 IMAD.MOV R0, RZ, RZ, -R0 ;  /* 0x000000ffff00a224 */ /* 0x000fe200078e0a00 */
[----:B------:R-:W-:-:S02]  /*0ad0*/  @!P1 LOP3.LUT R0, RZ, R13, RZ, 0x33, !PT ;  /* 0x0000000dff009212 */ /* 0x000fc400078e33ff */
[----:B------:R-:W-:Y:S03]  /*0ae0*/  STL [R1+0x1e8], RZ ;  /* 0x0001e8ff01007387 */ /* 0x000fe60000100800 */
[----:B0-----:R-:W-:Y:S01]  /*0af0*/  IMAD.SHL.U32 R3, R0, 0x100, RZ ;  /* 0x0000010000037824 */ /* 0x001fe200078e00ff */
[----:B------:R-:W-:Y:S01]  /*0b00*/  STL [R1+0x1ec], RZ ;  /* 0x0001ecff01007387 */ /* 0x000fe20000100800 */
[----:B------:R-:W-:Y:S02]  /*0b10*/  IMAD.MOV R60, RZ, RZ, -R0 ;  /* 0x000000ffff3c7224 */ /* 0x000fe400078e0a00 */
[C---:B------:R-:W-:Y:S01]  /*0b20*/  VIADD R0, R3.reuse, 0x1 ;  /* 0x0000000103007836 */ /* 0x040fe20000000000 */
[----:B------:R-:W-:Y:S01]  /*0b30*/  STL [R1+0x1d0], RZ ;  /* 0x0001d0ff01007387 */ /* 0x000fe20000100800 */
[----:B-1----:R-:W-:Y:S02]  /*0b40*/  VIADD R2, R3, 0x2 ;  /* 0x0000000203027836 */ /* 0x002fe40000000000 */
[----:B------:R-:W-:Y:S01]  /*0b50*/  IMAD R60, R13, R60, R6 ;  /* 0x0000003c0d3c7224 */ /* 0x000fe200078e0206 */
[----:B------:R-:W-:Y:S01]  /*0b60*/  STL [R1+0x1d4], RZ ;  /* 0x0001d4ff01007387 */ /* 0x000fe20000100800 */
[----:B------:R-:W-:-:S02]  /*0b70*/  CS2R R6, SRZ ;  /* 0x0000000000067805 */ /* 0x000fc4000001ff00 */
[----:B------:R-:W-:Y:S01]  /*0b80*/  CS2R R12, SRZ ;  /* 0x00000000000c7805 */ /* 0x000fe2000001ff00 */
[----:B------:R-:W-:Y:S01]  /*0b90*/  IMAD.IADD R60, R8, 0x1, R60 ;  /* 0x00000001083c7824 */ /* 0x000fe200078e023c */
[----:B------:R-:W-:Y:S01]  /*0ba0*/  STL [R1+0x1d8], RZ ;  /* 0x0001d8ff01007387 */ /* 0x000fe20000100800 */
[----:B------:R-:W-:-:S03]  /*0bb0*/  CS2R R8, SRZ ;  /* 0x0000000000087805 */ /* 0x000fc6000001ff00 */
[----:B------:R-:W-:Y:S04]  /*0bc0*/  STL [R1+0x1dc], RZ ;  /* 0x0001dcff01007387 */ /* 0x000fe80000100800 */
        /* <DEDUP_REMOVED lines=112> */
[----:B------:R-:W-:Y:S04]  /*12d0*/  STL [R1], RZ ;  /* 0x000000ff01007387 */ /* 0x000fe80000100800 */
        /* <DEDUP_REMOVED lines=11> */
[----:B------:R-:W-:Y:S04]  /*1390*/  STL [R1+0x940], R3 ;  /* 0x0009400301007387 */ /* 0x000fe80000100800 */
[----:B------:R0:W-:Y:S04]  /*13a0*/  STL [R1+0x70c], R0 ;  /* 0x00070c0001007387 */ /* 0x0001e80000100800 */
[----:B------:R1:W-:Y:S01]  /*13b0*/  STL [R1+0x708], R2 ;  /* 0x0007080201007387 */ /* 0x0003e20000100800 */
[----:B0-----:R-:W-:-:S02]  /*13c0*/  VIADD R0, R3, 0x3 ;  /* 0x0000000303007836 */ /* 0x001fc40000000000 */
[----:B-1----:R-:W-:-:S03]  /*13d0*/  VIADD R2, R3, 0x4 ;  /* 0x0000000403027836 */ /* 0x002fc60000000000 */
[----:B------:R0:W-:Y:S04]  /*13e0*/  STL [R1+0x704], R0 ;  /* 0x0007040001007387 */ /* 0x0001e80000100800 */
[----:B------:R1:W-:Y:S01]  /*13f0*/  STL [R1+0x700], R2 ;  /* 0x0007000201007387 */ /* 0x0003e20000100800 */
[C---:B0-----:R-:W-:Y:S02]  /*1400*/  VIADD R0, R3.reuse, 0x5 ;  /* 0x0000000503007836 */ /* 0x041fe40000000000 */
[----:B-1----:R-:W-:-:S03]  /*1410*/  VIADD R2, R3, 0x6 ;  /* 0x0000000603027836 */ /* 0x002fc60000000000 */
[----:B------:R0:W-:Y:S04]  /*1420*/  STL [R1+0x6fc], R0 ;  /* 0x0006fc0001007387 */ /* 0x0001e80000100800 */
[----:B------:R1:W-:Y:S01]  /*1430*/  STL [R1+0x6f8], R2 ;  /* 0x0006f80201007387 */ /* 0x0003e20000100800 */
[C---:B0-----:R-:W-:Y:S02]  /*1440*/  VIADD R0, R3.reuse, 0x7 ;  /* 0x0000000703007836 */ /* 0x041fe40000000000 */
[----:B-1----:R-:W-:-:S03]  /*1450*/  VIADD R2, R3, 0x8 ;  /* 0x0000000803027836 */ /* 0x002fc60000000000 */
[----:B------:R0:W-:Y:S04]  /*1460*/  STL [R1+0x6f4], R0 ;  /* 0x0006f40001007387 */ /* 0x0001e80000100800 */
[----:B------:R1:W-:Y:S01]  /*1470*/  STL [R1+0x6f0], R2 ;  /* 0x0006f00201007387 */ /* 0x0003e20000100800 */
[C---:B0-----:R-:W-:Y:S01]  /*1480*/  VIADD R0, R3.reuse, 0x9 ;  /* 0x0000000903007836 */ /* 0x041fe20000000000 */
[----:B-1----:R-:W-:-:S04]  /*1490*/  IADD3 R2, PT, PT, R3, 0xa, RZ ;  /* 0x0000000a03027810 */ /* 0x002fc80007ffe0ff */
        /* <DEDUP_REMOVED lines=38> */
[C---:B0-----:R-:W-:Y:S01]  /*1700*/  IADD3 R0, PT, PT, R3.reuse, 0x1d, RZ ;  /* 0x0000001d03007810 */ /* 0x041fe20007ffe0ff */
[----:B-1----:R-:W-:-:S04]  /*1710*/  VIADD R2, R3, 0x1e ;  /* 0x0000001e03027836 */ /* 0x002fc80000000000 */
        /* <DEDUP_REMOVED lines=382> */
[----:B0-----:R-:W-:Y:S02]  /*2f00*/  IMAD.SHL.U32 R0, R60, 0x40, RZ ;  /* 0x000000403c007824 */ /* 0x001fe400078e00ff */
[----:B------:R-:W0:Y:S01]  /*2f10*/  S2R R60, SR_TID.X ;  /* 0x00000000003c7919 */ /* 0x000e220000002100 */
[----:B-1----:R-:W-:-:S05]  /*2f20*/  VIADD R2, R3, 0xdd ;  /* 0x000000dd03027836 */ /* 0x002fca0000000000 */
[----:B------:R1:W-:Y:S02]  /*2f30*/  STL [R1+0x39c], R2 ;  /* 0x00039c0201007387 */ /* 0x0003e40000100800 */
[----:B-1----:R-:W-:-:S05]  /*2f40*/  VIADD R2, R3, 0xde ;  /* 0x000000de03027836 */ /* 0x002fca0000000000 */
[----:B------:R1:W-:Y:S01]  /*2f50*/  STL [R1+0x398], R2 ;  /* 0x0003980201007387 */ /* 0x0003e20000100800 */
[C---:B------:R-:W-:Y:S01]  /*2f60*/  LOP3.LUT R61, R0.reuse, 0x20, R61, 0xfe, !PT ;  /* 0x00000020003d7812 */ /* 0x040fe200078efe3d */
[----:B-1----:R-:W-:Y:S01]  /*2f70*/  VIADD R2, R3, 0xdf ;  /* 0x000000df03027836 */ /* 0x002fe20000000000 */
[----:B0-----:R-:W-:-:S04]  /*2f80*/  LOP3.LUT R60, R0, 0x1f, R60, 0xf8, !PT ;  /* 0x0000001f003c7812 */ /* 0x001fc800078ef83c */
[----:B------:R0:W-:Y:S01]  /*2f90*/  STL [R1+0x394], R2 ;  /* 0x0003940201007387 */ /* 0x0001e20000100800 */
[----:B------:R-:W-:-:S03]  /*2fa0*/  VIADD R0, R3, 0xe1 ;  /* 0x000000e103007836 */ /* 0x000fc60000000000 */
[----:B0-----:R0:W5:Y:S04]  /*2fb0*/  LDL.LU R2, [R1+0x3f98] ;  /* 0x003f980001027983 */ /* 0x0011680000300800 */
[----:B------:R1:W-:Y:S04]  /*2fc0*/  STL [R1+0x95c], R60 ;  /* 0x00095c3c01007387 */ /* 0x0003e80000100800 */
[----:B------:R3:W-:Y:S01]  /*2fd0*/  STL [R1+0xcc4], R61 ;  /* 0x000cc43d01007387 */ /* 0x0007e20000100800 */
[C---:B-1----:R-:W-:Y:S02]  /*2fe0*/  VIADD R60, R3.reuse, 0xe0 ;  /* 0x000000e0033c7836 */ /* 0x042fe40000000000 */
[----:B---3--:R-:W-:-:S03]  /*2ff0*/  VIADD R61, R3, 0xe2 ;  /* 0x000000e2033d7836 */ /* 0x008fc60000000000 */
[----:B------:R1:W-:Y:S04]  /*3000*/  STL [R1+0x390], R60 ;  /* 0x0003903c01007387 */ /* 0x0003e80000100800 */
[----:B------:R3:W-:Y:S04]  /*3010*/  STL [R1+0x38c], R0 ;  /* 0x00038c0001007387 */ /* 0x0007e80000100800 */
[----:B------:R4:W-:Y:S01]  /*3020*/  STL [R1+0x388], R61 ;  /* 0x0003883d01007387 */ /* 0x0009e20000100800 */
[C---:B-1----:R-:W-:Y:S02]  /*3030*/  VIADD R60, R3.reuse, 0xe3 ;  /* 0x000000e3033c7836 */ /* 0x042fe40000000000 */
[----:B---3--:R-:W-:-:S03]  /*3040*/  VIADD R0, R3, 0xe4 ;  /* 0x000000e403007836 */ /* 0x008fc60000000000 */
[----:B------:R1:W-:Y:S01]  /*3050*/  STL [R1+0x384], R60 ;  /* 0x0003843c01007387 */ /* 0x0003e20000100800 */
[----:B----4-:R-:W-:-:S03]  /*3060*/  VIADD R61, R3, 0xe5 ;  /* 0x000000e5033d7836 */ /* 0x010fc60000000000 */
        /* <DEDUP_REMOVED lines=14> */
[C---:B-1----:R-:W-:Y:S01]  /*3150*/  VIADD R60, R3.reuse, 0xec ;  /* 0x000000ec033c7836 */ /* 0x042fe20000000000 */
[----:B---3--:R-:W-:-:S04]  /*3160*/  IADD3 R0, PT, PT, R3, 0xed, RZ ;  /* 0x000000ed03007810 */ /* 0x008fc80007ffe0ff */
        /* <DEDUP_REMOVED lines=32> */
[----:B------:R3:W-:Y:S01]  /*3370*/  STL [R1+0x320], R0 ;  /* 0x0003200001007387 */ /* 0x0007e20000100800 */
[C---:B-1----:R-:W-:Y:S02]  /*3380*/  VIADD R60, R3.reuse, 0xfe ;  /* 0x000000fe033c7836 */ /* 0x042fe40000000000 */
[----:B---3--:R-:W-:Y:S02]  /*3390*/  VIADD R0, R3, 0xff ;  /* 0x000000ff03007836 */ /* 0x008fe40000000000 */
[----:B------:R0:W5:Y:S01]  /*33a0*/  LDL.LU R3, [R1+0x3f94] ;  /* 0x003f940001037983 */ /* 0x0001620000300800 */
[----:B--2---:R-:W-:Y:S05]  /*33b0*/  BRA.U !UP0, `(.L_x_0) ;  /* 0x00000c6108907547 */ /* 0x004fea000b800000 */
[----:B------:R-:W2:Y:S01]  /*33c0*/  LDL R26, [R1+0xcc4] ;  /* 0x000cc400011a7983 */ /* 0x000ea20000100800 */
[----:B-----5:R-:W-:Y:S01]  /*33d0*/  IABS R6, R2 ;  /* 0x0000000200067213 */ /* 0x020fe20000000000 */
[----:B------:R-:W1:Y:S02]  /*33e0*/  LDCU.128 UR12, c[0x0][0x380] ;  /* 0x00007000ff0c77ac */ /* 0x000e640008000c00 */
[----:B------:R-:W3:Y:S01]  /*33f0*/  LDL.LU R24, [R1+0x330] ;  /* 0x0003300001187983 */ /* 0x000ee20000300800 */
[----:B------:R-:W-:Y:S01]  /*3400*/  IABS R59, R3 ;  /* 0x00000003003b7213 */ /* 0x000fe20000000000 */
[----:B------:R-:W4:Y:S02]  /*3410*/  LDCU UR6, c[0x0][0x3a4] ;  /* 0x00007480ff0677ac */ /* 0x000f240008000800 */
[----:B------:R-:W3:Y:S01]  /*3420*/  LDL.LU R18, [R1+0x32c] ;  /* 0x00032c0001127983 */ /* 0x000ee20000300800 */
[----:B------:R-:W-:Y:S01]  /*3430*/  ISETP.GE.AND P2, PT, R0, RZ, PT ;  /* 0x000000ff0000720c */ /* 0x000fe20003f46270 */
[----:B------:R-:W0:Y:S02]  /*3440*/  LDCU UR7, c[0x0][0x3b0] ;  /* 0x00007600ff0777ac */ /* 0x000e240008000800 */
[----:B------:R-:W3:Y:S04]  /*3450*/  LDL.LU R25, [R1+0x328] ;  /* 0x0003280001197983 */ /* 0x000ee80000300800 */
        /* <DEDUP_REMOVED lines=18> */
[----:B------:R-:W3:Y:S04]  /*3580*/  LDL R23, [R1+0x95c] ;  /* 0x00095c0001177983 */ /* 0x000ee80000100800 */
[----:B------:R-:W4:Y:S04]  /*3590*/  LDL.LU R58, [R1+0x3a4] ;  /* 0x0003a400013a7983 */ /* 0x000f280000300800 */
        /* <DEDUP_REMOVED lines=12> */
[----:B------:R-:W4:Y:S01]  /*3660*/  LDL.LU R57, [R1+0x378] ;  /* 0x0003780001397983 */ /* 0x000f220000300800 */
[----:B------:R-:W0:Y:S01]  /*3670*/  I2F.RP R4, R6 ;  /* 0x0000000600047306 */ /* 0x000e220000209400 */
[----:B------:R-:W-:-:S02]  /*3680*/  ISETP.GE.AND P6, PT, R61, RZ, PT ;  /* 0x000000ff3d00720c */ /* 0x000fc40003fc6270 */
[----:B------:R0:W-:Y:S01]  /*3690*/  STL [R1+0x4288], R3 ;  /* 0x0042880301007387 */ /* 0x0001e20000100800 */
[----:B------:R-:W-:-:S04]  /*36a0*/  ISETP.GE.AND P4, PT, R60, RZ, PT ;  /* 0x000000ff3c00720c */ /* 0x000fc80003f86270 */
[----:B------:R-:W1:Y:S08]  /*36b0*/  I2F.RP R34, R59 ;  /* 0x0000003b00227306 */ /* 0x000e700000209400 */
[----:B0-----:R-:W0:Y:S08]  /*36c0*/  MUFU.RCP R4, R4 ;  /* 0x0000000400047308 */ /* 0x001e300000001000 */
[----:B-1----:R-:W1:Y:S01]  /*36d0*/  MUFU.RCP R34, R34 ;  /* 0x0000002200227308 */ /* 0x002e620000001000 */
[----:B0-----:R-:W-:-:S07]  /*36e0*/  IADD3 R4, PT, PT, R4, 0xffffffe, RZ ;  /* 0x0ffffffe04047810 */ /* 0x001fce0007ffe0ff */
[----:B------:R0:W0:Y:S01]  /*36f0*/  F2I.FTZ.U32.TRUNC.NTZ R5, R4 ;  /* 0x0000000400057305 */ /* 0x000022000021f000 */
[----:B-1----:R-:W-:-:S07]  /*3700*/  VIADD R34, R34, 0xffffffe ;  /* 0x0ffffffe22227836 */ /* 0x002fce0000000000 */
[----:B------:R1:W2:Y:S01]  /*3710*/  F2I.FTZ.U32.TRUNC.NTZ R35, R34 ;  /* 0x0000002200237305 */ /* 0x0002a2000021f000 */
[----:B0-----:R-:W-:Y:S02]  /*3720*/  IMAD.MOV.U32 R4, RZ, RZ, RZ ;  /* 0x000000ffff047224 */ /* 0x001fe400078e00ff */
[----:B------:R-:W-:Y:S02]  /*3730*/  IMAD.MOV R8, RZ, RZ, -R5 ;  /* 0x000000ffff087224 */ /* 0x000fe400078e0a05 */
[----:B-1----:R-:W-:Y:S02]  /*3740*/  IMAD.MOV.U32 R34, RZ, RZ, RZ ;  /* 0x000000ffff227224 */ /* 0x002fe400078e00ff */
[----:B------:R-:W-:-:S04]  /*3750*/  IMAD R8, R8, R6, RZ ;  /* 0x0000000608087224 */ /* 0x000fc800078e02ff */
[----:B------:R-:W-:Y:S01]  /*3760*/  IMAD.HI.U32 R8, R5, R8, R4 ;  /* 0x0000000805087227 */ /* 0x000fe200078e0004 */
[----:B--2---:R-:W-:-:S05]  /*3770*/  IABS R7, R26 ;  /* 0x0000001a00077213 */ /* 0x004fca0000000000 */
[----:B------:R-:W-:Y:S01]  /*3780*/  IMAD.MOV.U32 R4, RZ, RZ, R7 ;  /* 0x000000ffff047224 */ /* 0x000fe200078e0007 */
[----:B---3--:R-:W-:Y:S02]  /*3790*/  IABS R9, R23 ;  /* 0x0000001700097213 */ /* 0x008fe40000000000 */
[----:B------:R-:W-:-:S03]  /*37a0*/  ISETP.GE.AND P5, PT, R23, RZ, PT ;  /* 0x000000ff1700720c */ /* 0x000fc60003fa6270 */
[----:B------:R-:W-:Y:S02]  /*37b0*/  IMAD.MOV.U32 R5, RZ, RZ, R9 ;  /* 0x000000ffff057224 */ /* 0x000fe400078e0009 */
[----:B------:R-:W-:Y:S02]  /*37c0*/  IMAD.MOV R9, RZ, RZ, -R35 ;  /* 0x000000ffff097224 */ /* 0x000fe400078e0a23 */
[----:B------:R-:W-:-:S04]  /*37d0*/  IMAD.HI.U32 R7, R8, R5, RZ ;  /* 0x0000000508077227 */ /* 0x000fc800078e00ff */
[----:B------:R-:W-:-:S04]  /*37e0*/  IMAD.HI.U32 R8, R8, R4, RZ ;  /* 0x0000000408087227 */ /* 0x000fc800078e00ff */
[----:B------:R-:W-:Y:S02]  /*37f0*/  IMAD.MOV R7, RZ, RZ, -R7 ;  /* 0x000000ffff077224 */ /* 0x000fe400078e0a07 */
[----:B------:R-:W-:Y:S02]  /*3800*/  IMAD.MOV R8, RZ, RZ, -R8 ;  /* 0x000000ffff087224 */ /* 0x000fe400078e0a08 */
[C---:B------:R-:W-:Y:S01]  /*3810*/  IMAD R5, R6.reuse, R7, R5 ;  /* 0x0000000706057224 */ /* 0x040fe200078e0205 */
[----:B------:R-:W-:Y:S01]  /*3820*/  IABS R7, R0 ;  /* 0x0000000000077213 */ /* 0x000fe20000000000 */
[C---:B------:R-:W-:Y:S01]  /*3830*/  IMAD R4, R6.reuse, R8, R4 ;  /* 0x0000000806047224 */ /* 0x040fe200078e0204 */
[----:B------:R-:W-:Y:S01]  /*3840*/  IABS R0, R60 ;  /* 0x0000003c00007213 */ /* 0x000fe20000000000 */
[----:B------:R-:W-:Y:S01]  /*3850*/  IMAD R9, R9, R59, RZ ;  /* 0x0000003b09097224 */ /* 0x000fe200078e02ff */
[C---:B------:R-:W-:Y:S02]  /*3860*/  ISETP.GT.U32.AND P0, PT, R6.reuse, R5, PT ;  /* 0x000000050600720c */ /* 0x040fe40003f04070 */
[----:B------:R-:W-:Y:S01]  /*3870*/  ISETP.GT.U32.AND P1, PT, R6, R4, PT ;  /* 0x000000040600720c */ /* 0x000fe20003f24070 */
[----:B------:R-:W-:Y:S01]  /*3880*/  IMAD.HI.U32 R34, R35, R9, R34 ;  /* 0x0000000923227227 */ /* 0x000fe200078e0022 */
[----:B------:R-:W-:-:S02]  /*3890*/  IABS R9, R61 ;  /* 0x0000003d00097213 */ /* 0x000fc40000000000 */
[----:B------:R-:W-:-:S03]  /*38a0*/  IABS R8, R21 ;  /* 0x0000001500087213 */ /* 0x000fc60000000000 */
[----:B------:R-:W-:-:S04]  /*38b0*/  IMAD.HI.U32 R10, R34, R7, RZ ;  /* 0x00000007220a7227 */ /* 0x000fc800078e00ff */
[--C-:B------:R-:W-:Y:S01]  /*38c0*/  @!P0 IMAD.IADD R5, R5, 0x1, -R6.reuse ;  /* 0x0000000105058824 */ /* 0x100fe200078e0a06 */
[----:B------:R-:W-:Y:S01]  /*38d0*/  ISETP.GE.AND P0, PT, R26, RZ, PT ;  /* 0x000000ff1a00720c */ /* 0x000fe20003f06270 */
[----:B------:R-:W-:Y:S02]  /*38e0*/  @!P1 IMAD.IADD R4, R4, 0x1, -R6 ;  /* 0x0000000104049824 */ /* 0x000fe400078e0a06 */
[----:B------:R-:W-:Y:S01]  /*38f0*/  IMAD.HI.U32 R12, R34, R0, RZ ;  /* 0x00000000220c7227 */ /* 0x000fe200078e00ff */
[C---:B------:R-:W-:Y:S02]  /*3900*/  ISETP.GT.U32.AND P1, PT, R6.reuse, R5, PT ;  /* 0x000000050600720c */ /* 0x040fe40003f24070 */
[----:B------:R-:W-:Y:S01]  /*3910*/  ISETP.GT.U32.AND P3, PT, R6, R4, PT ;  /* 0x000000040600720c */ /* 0x000fe20003f64070 */
[----:B------:R-:W-:Y:S02]  /*3920*/  IMAD.MOV R10, RZ, RZ, -R10 ;  /* 0x000000ffff0a7224 */ /* 0x000fe400078e0a0a */
[----:B------:R-:W-:-:S02]  /*3930*/  IMAD.MOV R12, RZ, RZ, -R12 ;  /* 0x000000ffff0c7224 */ /* 0x000fc400078e0a0c */
[----:B------:R-:W-:Y:S02]  /*3940*/  IMAD R7, R59, R10, R7 ;  /* 0x0000000a3b077224 */ /* 0x000fe400078e0207 */
[----:B----4-:R-:W-:Y:S02]  /*3950*/  IMAD.MOV.U32 R26, RZ, RZ, R27 ;  /* 0x000000ffff1a7224 */ /* 0x010fe400078e001b */
[----:B------:R-:W-:Y:S02]  /*3960*/  IMAD.MOV.U32 R27, RZ, RZ, R28 ;  /* 0x000000ffff1b7224 */ /* 0x000fe400078e001c */
[--C-:B------:R-:W-:Y:S02]  /*3970*/  @!P1 IMAD.IADD R5, R5, 0x1, -R6.reuse ;  /* 0x0000000105059824 */ /* 0x100fe400078e0a06 */
[----:B------:R-:W-:Y:S02]  /*3980*/  @!P3 IMAD.IADD R4, R4, 0x1, -R6 ;  /* 0x000000010404b824 */ /* 0x000fe400078e0a06 */
[----:B------:R-:W-:Y:S01]  /*3990*/  @!P5 IMAD.MOV R5, RZ, RZ, -R5 ;  /* 0x000000ffff05d224 */ /* 0x000fe200078e0a05 */
[----:B------:R-:W-:Y:S01]  /*39a0*/  ISETP.NE.AND P5, PT, R2, RZ, PT ;  /* 0x000000ff0200720c */ /* 0x000fe20003fa5270 */
[----:B------:R-:W-:Y:S01]  /*39b0*/  @!P0 IMAD.MOV R4, RZ, RZ, -R4 ;  /* 0x000000ffff048224 */ /* 0x000fe200078e0a04 */
[----:B------:R-:W-:Y:S01]  /*39c0*/  LOP3.LUT R2, RZ, R2, RZ, 0x33, !PT ;  /* 0x00000002ff027212 */ /* 0x000fe200078e33ff */
[----:B------:R-:W-:Y:S01]  /*39d0*/  IMAD.MOV.U32 R28, RZ, RZ, R29 ;  /* 0x000000ffff1c7224 */ /* 0x000fe200078e001d */
[----:B------:R-:W-:Y:S01]  /*39e0*/  MOV R29, R31 ;  /* 0x0000001f001d7202 */ /* 0x000fe20000000f00 */
[----:B------:R-:W-:Y:S01]  /*39f0*/  IMAD.MOV.U32 R31, RZ, RZ, R40 ;  /* 0x000000ffff1f7224 */ /* 0x000fe200078e0028 */
[C---:B------:R-:W-:Y:S01]  /*3a00*/  SEL R3, R2.reuse, R5, !P5 ;  /* 0x0000000502037207 */ /* 0x040fe20006800000 */
[----:B------:R-:W-:Y:S01]  /*3a10*/  IMAD.MOV.U32 R40, RZ, RZ, R57 ;  /* 0x000000ffff287224 */ /* 0x000fe200078e0039 */
[----:B------:R-:W-:Y:S01]  /*3a20*/  SEL R2, R2, R4, !P5 ;  /* 0x0000000402027207 */ /* 0x000fe20006800000 */
[----:B------:R-:W2:Y:S01]  /*3a30*/  LDL.LU R57, [R1+0x400] ;  /* 0x0004000001397983 */ /* 0x000ea20000300800 */
[----:B------:R-:W-:-:S02]  /*3a40*/  IMAD.MOV.U32 R19, RZ, RZ, R28 ;  /* 0x000000ffff137224 */ /* 0x000fc400078e001c */
[----:B------:R-:W-:Y:S01]  /*3a50*/  IMAD.MOV.U32 R23, RZ, RZ, R27 ;  /* 0x000000ffff177224 */ /* 0x000fe200078e001b */
[----:B------:R0:W-:Y:S01]  /*3a60*/  STL [R1+0x714], R3 ;  /* 0x0007140301007387 */ /* 0x0001e20000100800 */
[----:B------:R-:W-:Y:S02]  /*3a70*/  IMAD.MOV.U32 R28, RZ, RZ, R31 ;  /* 0x000000ffff1c7224 */ /* 0x000fe400078e001f */
[----:B------:R-:W-:Y:S01]  /*3a80*/  IMAD.MOV.U32 R31, RZ, RZ, R36 ;  /* 0x000000ffff1f7224 */ /* 0x000fe200078e0024 */
[----:B------:R1:W-:Y:S01]  /*3a90*/  STL [R1+0x710], R2 ;  /* 0x0007100201007387 */ /* 0x0003e20000100800 */
[----:B------:R-:W-:Y:S02]  /*3aa0*/  IMAD.MOV.U32 R27, RZ, RZ, R38 ;  /* 0x000000ffff1b7224 */ /* 0x000fe400078e0026 */
[----:B------:R-:W-:Y:S01]  /*3ab0*/  IMAD.MOV.U32 R36, RZ, RZ, R37 ;  /* 0x000000ffff247224 */ /* 0x000fe200078e0025 */
[----:B------:R-:W3:Y:S01]  /*3ac0*/  LDL.LU R38, [R1+0x3ac] ;  /* 0x0003ac0001267983 */ /* 0x000ee20000300800 */
[C---:B------:R-:W-:Y:S01]  /*3ad0*/  IMAD R0, R59.reuse, R12, R0 ;  /* 0x0000000c3b007224 */ /* 0x040fe200078e0200 */
[----:B------:R-:W-:Y:S01]  /*3ae0*/  ISETP.GT.U32.AND P1, PT, R59, R7, PT ;  /* 0x000000073b00720c */ /* 0x000fe20003f24070 */
[----:B------:R-:W-:Y:S01]  /*3af0*/  IMAD.HI.U32 R11, R34, R9, RZ ;  /* 0x00000009220b7227 */ /* 0x000fe200078e00ff */
[----:B------:R-:W4:Y:S01]  /*3b00*/  LDL.LU R37, [R1+0x398] ;  /* 0x0003980001257983 */ /* 0x000f220000300800 */
[----:B------:R-:W-:-:S02]  /*3b10*/  IABS R12, R22 ;  /* 0x00000016000c7213 */ /* 0x000fc40000000000 */
[----:B------:R-:W-:Y:S01]  /*3b20*/  ISETP.GT.U32.AND P3, PT, R59, R0, PT ;  /* 0x000000003b00720c */ /* 0x000fe20003f64070 */
[----:B------:R-:W-:-:S07]  /*3b30*/  IMAD.HI.U32 R10, R34, R8, RZ ;  /* 0x00000008220a7227 */ /* 0x000fce00078e00ff */
[----:B------:R-:W-:Y:S02]  /*3b40*/  @!P1 IMAD.IADD R7, R7, 0x1, -R59 ;  /* 0x0000000107079824 */ /* 0x000fe400078e0a3b */
[----:B------:R-:W-:-:S04]  /*3b50*/  IMAD.HI.U32 R6, R34, R12, RZ ;  /* 0x0000000c22067227 */ /* 0x000fc800078e00ff */
[----:B------:R-:W-:Y:S01]  /*3b60*/  @!P3 IMAD.IADD R0, R0, 0x1, -R59 ;  /* 0x000000010000b824 */ /* 0x000fe200078e0a3b */
[C---:B------:R-:W-:Y:S01]  /*3b70*/  ISETP.GT.U32.AND P3, PT, R59.reuse, R7, PT ;  /* 0x000000073b00720c */ /* 0x040fe20003f64070 */
[----:B------:R-:W-:Y:S02]  /*3b80*/  IMAD.MOV R6, RZ, RZ, -R6 ;  /* 0x000000ffff067224 */ /* 0x000fe400078e0a06 */
[----:B------:R-:W-:Y:S02]  /*3b90*/  IMAD.MOV R11, RZ, RZ, -R11 ;  /* 0x000000ffff0b7224 */ /* 0x000fe400078e0a0b */
[----:B------:R-:W-:Y:S02]  /*3ba0*/  IMAD R12, R59, R6, R12 ;  /* 0x000000063b0c7224 */ /* 0x000fe400078e020c */
[----:B------:R-:W-:-:S06]  /*3bb0*/  IMAD.MOV R10, RZ, RZ, -R10 ;  /* 0x000000ffff0a7224 */ /* 0x000fcc00078e0a0a */
[----:B------:R-:W-:Y:S02]  /*3bc0*/  @!P3 IADD3 R7, PT, PT, R7, -R59, RZ ;  /* 0x8000003b0707b210 */ /* 0x000fe40007ffe0ff */
[----:B------:R-:W-:Y:S02]  /*3bd0*/  ISETP.GT.U32.AND P3, PT, R59, R12, PT ;  /* 0x0000000c3b00720c */ /* 0x000fe40003f64070 */
[----:B------:R-:W-:-:S11]  /*3be0*/  IABS R6, R25 ;  /* 0x0000001900067213 */ /* 0x000fd60000000000 */
[----:B------:R-:W-:Y:S01]  /*3bf0*/  @!P3 IMAD.IADD R12, R12, 0x1, -R59 ;  /* 0x000000010c0cb824 */ /* 0x000fe200078e0a3b */
[----:B------:R-:W-:Y:S01]  /*3c00*/  ISETP.GE.AND P3, PT, R25, RZ, PT ;  /* 0x000000ff1900720c */ /* 0x000fe20003f66270 */
[----:B------:R-:W-:Y:S02]  /*3c10*/  IMAD.MOV.U32 R25, RZ, RZ, R27 ;  /* 0x000000ffff197224 */ /* 0x000fe400078e001b */
[----:B------:R-:W-:Y:S02]  /*3c20*/  IMAD.MOV.U32 R27, RZ, RZ, R28 ;  /* 0x000000ffff1b7224 */ /* 0x000fe400078e001c */
[----:B------:R-:W-:Y:S02]  /*3c30*/  IMAD.MOV.U32 R28, RZ, RZ, R29 ;  /* 0x000000ffff1c7224 */ /* 0x000fe400078e001d */
[----:B------:R-:W-:Y:S02]  /*3c40*/  IMAD.MOV.U32 R29, RZ, RZ, R30 ;  /* 0x000000ffff1d7224 */ /* 0x000fe400078e001e */
[----:B------:R-:W-:-:S02]  /*3c50*/  IMAD.MOV.U32 R30, RZ, RZ, R32 ;  /* 0x000000ffff1e7224 */ /* 0x000fc400078e0020 */
[C---:B------:R-:W-:Y:S02]  /*3c60*/  IMAD R9, R59.reuse, R11, R9 ;  /* 0x0000000b3b097224 */ /* 0x040fe400078e0209 */
[----:B------:R-:W-:-:S03]  /*3c70*/  IMAD R8, R59, R10, R8 ;  /* 0x0000000a3b087224 */ /* 0x000fc600078e0208 */
[C---:B------:R-:W-:Y:S02]  /*3c80*/  ISETP.GT.U32.AND P0, PT, R59.reuse, R9, PT ;  /* 0x000000093b00720c */ /* 0x040fe40003f04070 */
[----:B------:R-:W-:Y:S01]  /*3c90*/  ISETP.GT.U32.AND P5, PT, R59, R8, PT ;  /* 0x000000083b00720c */ /* 0x000fe20003fa4070 */
[----:B------:R-:W-:-:S10]  /*3ca0*/  IMAD.HI.U32 R10, R34, R6, RZ ;  /* 0x00000006220a7227 */ /* 0x000fd400078e00ff */
[--C-:B------:R-:W-:Y:S02]  /*3cb0*/  @!P0 IMAD.IADD R9, R9, 0x1, -R59.reuse ;  /* 0x0000000109098824 */ /* 0x100fe400078e0a3b */
[----:B------:R-:W-:-:S03]  /*3cc0*/  @!P5 IMAD.IADD R8, R8, 0x1, -R59 ;  /* 0x000000010808d824 */ /* 0x000fc600078e0a3b */
[C---:B------:R-:W-:Y:S01]  /*3cd0*/  ISETP.GT.U32.AND P5, PT, R59.reuse, R9, PT ;  /* 0x000000093b00720c */ /* 0x040fe20003fa4070 */
[----:B------:R-:W-:Y:S02]  /*3ce0*/  IMAD.MOV R10, RZ, RZ, -R10 ;  /* 0x000000ffff0a7224 */ /* 0x000fe400078e0a0a */
[----:B----4-:R-:W-:Y:S02]  /*3cf0*/  IMAD.MOV.U32 R32, RZ, RZ, R37 ;  /* 0x000000ffff207224 */ /* 0x010fe400078e0025 */
[----:B---3--:R-:W-:Y:S02]  /*3d00*/  IMAD.MOV.U32 R37, RZ, RZ, R38 ;  /* 0x000000ffff257224 */ /* 0x008fe400078e0026 */
[----:B------:R-:W-:Y:S02]  /*3d10*/  IMAD.MOV.U32 R38, RZ, RZ, R39 ;  /* 0x000000ffff267224 */ /* 0x000fe400078e0027 */
[----:B------:R-:W-:Y:S02]  /*3d20*/  IMAD.MOV.U32 R39, RZ, RZ, R42 ;  /* 0x000000ffff277224 */ /* 0x000fe400078e002a */
[----:B------:R-:W3:Y:S01]  /*3d30*/  LDL.LU R42, [R1+0x35c] ;  /* 0x00035c00012a7983 */ /* 0x000ee20000300800 */
[----:B------:R-:W-:Y:S01]  /*3d40*/  IMAD R6, R59, R10, R6 ;  /* 0x0000000a3b067224 */ /* 0x000fe200078e0206 */
[----:B------:R-:W-:Y:S01]  /*3d50*/  IABS R5, R18 ;  /* 0x0000001200057213 */ /* 0x000fe20000000000 */
[----:B------:R-:W-:Y:S01]  /*3d60*/  @!P5 IMAD.IADD R9, R9, 0x1, -R59 ;  /* 0x000000010909d824 */ /* 0x000fe200078e0a3b */
[----:B------:R-:W-:-:S02]  /*3d70*/  IABS R4, R24 ;  /* 0x0000001800047213 */ /* 0x000fc40000000000 */
[----:B------:R-:W-:Y:S01]  /*3d80*/  ISETP.GT.U32.AND P5, PT, R59, R6, PT ;  /* 0x000000063b00720c */ /* 0x000fe20003fa4070 */
[----:B------:R-:W-:-:S04]  /*3d90*/  IMAD.HI.U32 R10, R34, R5, RZ ;  /* 0x00000005220a7227 */ /* 0x000fc800078e00ff */
[----:B------:R-:W-:-:S04]  /*3da0*/  IMAD.HI.U32 R11, R34, R4, RZ ;  /* 0x00000004220b7227 */ /* 0x000fc800078e00ff */
[----:B------:R-:W-:Y:S02]  /*3db0*/  IMAD.MOV R10, RZ, RZ, -R10 ;  /* 0x000000ffff0a7224 */ /* 0x000fe400078e0a0a */
[----:B0-----:R-:W-:Y:S01]  /*3dc0*/  IMAD.MOV.U32 R3, RZ, RZ, R7 ;  /* 0x000000ffff037224 */ /* 0x001fe200078e0007 */
[C---:B------:R-:W-:Y:S01]  /*3dd0*/  ISETP.GT.U32.AND P1, PT, R59.reuse, R0, PT ;  /* 0x000000003b00720c */ /* 0x040fe20003f24070 */
[----:B------:R-:W-:Y:S01]  /*3de0*/  IMAD.MOV R11, RZ, RZ, -R11 ;  /* 0x000000ffff0b7224 */ /* 0x000fe200078e0a0b */
[----:B-1----:R-:W-:Y:S01]  /*3df0*/  IABS R2, R26 ;  /* 0x0000001a00027213 */ /* 0x002fe20000000000 */
[----:B------:R-:W-:Y:S01]  /*3e00*/  IMAD R5, R59, R10, R5 ;  /* 0x0000000a3b057224 */ /* 0x000fe200078e0205 */
[----:B------:R-:W-:Y:S01]  /*3e10*/  @!P2 IADD3 R3, PT, PT, -R3, RZ, RZ ;  /* 0x000000ff0303a210 */ /* 0x000fe20007ffe1ff */
[C---:B------:R-:W-:Y:S01]  /*3e20*/  IMAD R4, R59.reuse, R11, R4 ;  /* 0x0000000b3b047224 */ /* 0x040fe200078e0204 */
[C---:B------:R-:W-:Y:S01]  /*3e30*/  ISETP.GT.U32.AND P2, PT, R59.reuse, R12, PT ;  /* 0x0000000c3b00720c */ /* 0x040fe20003f44070 */
[----:B------:R-:W-:Y:S01]  /*3e40*/  @!P5 IMAD.IADD R6, R6, 0x1, -R59 ;  /* 0x000000010606d824 */ /* 0x000fe200078e0a3b */
[C---:B------:R-:W-:Y:S01]  /*3e50*/  ISETP.GT.U32.AND P5, PT, R59.reuse, R5, PT ;  /* 0x000000053b00720c */ /* 0x040fe20003fa4070 */
[----:B------:R-:W-:Y:S01]  /*3e60*/  IMAD.HI.U32 R13, R34, R2, RZ ;  /* 0x00000002220d7227 */ /* 0x000fe200078e00ff */
[----:B------:R-:W-:-:S03]  /*3e70*/  ISETP.GT.U32.AND P0, PT, R59, R8, PT ;  /* 0x000000083b00720c */ /* 0x000fc60003f04070 */
[----:B------:R-:W-:Y:S01]  /*3e80*/  @!P6 IMAD.MOV R9, RZ, RZ, -R9 ;  /* 0x000000ffff09e224 */ /* 0x000fe200078e0a09 */
[C---:B------:R-:W-:Y:S01]  /*3e90*/  ISETP.GT.U32.AND P6, PT, R59.reuse, R4, PT ;  /* 0x000000043b00720c */ /* 0x040fe20003fc4070 */
[----:B------:R-:W-:Y:S02]  /*3ea0*/  IMAD.MOV R13, RZ, RZ, -R13 ;  /* 0x000000ffff0d7224 */ /* 0x000fe400078e0a0d */
[--C-:B------:R-:W-:Y:S02]  /*3eb0*/  @!P1 IMAD.IADD R0, R0, 0x1, -R59.reuse ;  /* 0x0000000100009824 */ /* 0x100fe400078e0a3b */
[----:B------:R-:W-:Y:S01]  /*3ec0*/  IMAD R13, R59, R13, R2 ;  /* 0x0000000d3b0d7224 */ /* 0x000fe200078e0202 */
[----:B------:R-:W-:Y:S01]  /*3ed0*/  ISETP.GE.AND P1, PT, R21, RZ, PT ;  /* 0x000000ff1500720c */ /* 0x000fe20003f26270 */
[----:B------:R-:W-:Y:S01]  /*3ee0*/  @!P4 IMAD.MOV R0, RZ, RZ, -R0 ;  /* 0x000000ffff00c224 */ /* 0x000fe200078e0a00 */
[----:B------:R-:W-:Y:S01]  /*3ef0*/  IABS R2, R19 ;  /* 0x0000001300027213 */ /* 0x000fe20000000000 */
[--C-:B------:R-:W-:Y:S01]  /*3f00*/  @!P2 IMAD.IADD R12, R12, 0x1, -R59.reuse ;  /* 0x000000010c0ca824 */ /* 0x100fe200078e0a3b */
[----:B------:R-:W-:Y:S01]  /*3f10*/  ISETP.GT.U32.AND P2, PT, R59, R13, PT ;  /* 0x0000000d3b00720c */ /* 0x000fe20003f44070 */
[--C-:B------:R-:W-:Y:S01]  /*3f20*/  @!P5 IMAD.IADD R5, R5, 0x1, -R59.reuse ;  /* 0x000000010505d824 */ /* 0x100fe200078e0a3b */
[----:B------:R0:W-:Y:S01]  /*3f30*/  STL [R1+0x164], R3 ;  /* 0x0001640301007387 */ /* 0x0001e20000100800 */
[----:B------:R-:W-:-:S02]  /*3f40*/  @!P6 IMAD.IADD R4, R4, 0x1, -R59 ;  /* 0x000000010404e824 */ /* 0x000fc400078e0a3b */
[----:B------:R-:W-:Y:S01]  /*3f50*/  @!P0 IMAD.IADD R8, R8, 0x1, -R59 ;  /* 0x0000000108088824 */ /* 0x000fe200078e0a3b */
[----:B------:R1:W-:Y:S01]  /*3f60*/  STL [R1+0x160], R0 ;  /* 0x0001600001007387 */ /* 0x0003e20000100800 */
[----:B------:R-:W-:Y:S01]  /*3f70*/  ISETP.GT.U32.AND P6, PT, R59, R5, PT ;  /* 0x000000053b00720c */ /* 0x000fe20003fc4070 */
[----:B------:R-:W-:Y:S01]  /*3f80*/  IMAD.MOV.U32 R21, RZ, RZ, R27 ;  /* 0x000000ffff157224 */ /* 0x000fe200078e001b */
[----:B------:R-:W-:Y:S01]  /*3f90*/  IABS R7, R23 ;  /* 0x0000001700077213 */ /* 0x000fe20000000000 */
[----:B0-----:R-:W-:Y:S02]  /*3fa0*/  IMAD.MOV.U32 R3, RZ, RZ, R8 ;  /* 0x000000ffff037224 */ /* 0x001fe400078e0008 */
[----:B-1----:R-:W-:Y:S01]  /*3fb0*/  IMAD.HI.U32 R0, R34, R2, RZ ;  /* 0x0000000222007227 */ /* 0x002fe200078e00ff */
[----:B------:R-:W-:-:S03]  /*3fc0*/  ISETP.GE.AND P0, PT, R22, RZ, PT ;  /* 0x000000ff1600720c */ /* 0x000fc60003f06270 */
[----:B------:R-:W-:Y:S02]  /*3fd0*/  IMAD.MOV R0, RZ, RZ, -R0 ;  /* 0x000000ffff007224 */ /* 0x000fe400078e0a00 */
[----:B------:R-:W-:Y:S02]  /*3fe0*/  IMAD.MOV.U32 R20, RZ, RZ, R29 ;  /* 0x000000ffff147224 */ /* 0x000fe400078e001d */
[----:B------:R-:W-:Y:S02]  /*3ff0*/  IMAD.MOV.U32 R22, RZ, RZ, R28 ;  /* 0x000000ffff167224 */ /* 0x000fe400078e001c */
[----:B------:R-:W-:Y:S02]  /*4000*/  IMAD.MOV.U32 R27, RZ, RZ, R31 ;  /* 0x000000ffff1b7224 */ /* 0x000fe400078e001f */
[----:B------:R-:W-:Y:S01]  /*4010*/  IMAD.MOV.U32 R29, RZ, RZ, R43 ;  /* 0x000000ffff1d7224 */ /* 0x000fe200078e002b */
[----:B------:R-:W4:Y:S01]  /*4020*/  LDL.LU R31, [R1+0x388] ;  /* 0x00038800011f7983 */ /* 0x000f220000300800 */
[----:B------:R-:W-:Y:S01]  /*4030*/  @!P1 IMAD.MOV R3, RZ, RZ, -R3 ;  /* 0x000000ffff039224 */ /* 0x000fe200078e0a03 */
[----:B------:R-:W-:Y:S01]  /*4040*/  IABS R11, R25 ;  /* 0x00000019000b7213 */ /* 0x000fe20000000000 */
[----:B------:R-:W-:-:S02]  /*4050*/  IMAD.MOV.U32 R28, RZ, RZ, R36 ;  /* 0x000000ffff1c7224 */ /* 0x000fc400078e0024 */
[----:B------:R-:W-:Y:S02]  /*4060*/  IMAD.MOV.U32 R43, RZ, RZ, R47 ;  /* 0x000000ffff2b7224 */ /* 0x000fe400078e002f */
[----:B------:R-:W-:Y:S01]  /*4070*/  IMAD R2, R59, R0, R2 ;  /* 0x000000003b027224 */ /* 0x000fe200078e0202 */
[----:B------:R-:W2:Y:S01]  /*4080*/  LDL.LU R47, [R1+0x3e0] ;  /* 0x0003e000012f7983 */ /* 0x000ea20000300800 */
[----:B------:R-:W-:Y:S01]  /*4090*/  @!P2 IMAD.IADD R13, R13, 0x1, -R59 ;  /* 0x000000010d0da824 */ /* 0x000fe200078e0a3b */
[----:B------:R-:W-:Y:S01]  /*40a0*/  ISETP.GT.U32.AND P2, PT, R59, R4, PT ;  /* 0x000000043b00720c */ /* 0x000fe20003f44070 */
[----:B------:R-:W-:Y:S02]  /*40b0*/  IMAD.MOV.U32 R36, RZ, RZ, R51 ;  /* 0x000000ffff247224 */ /* 0x000fe400078e0033 */
[----:B------:R-:W2:Y:S01]  /*40c0*/  LDL.LU R51, [R1+0x3e4] ;  /* 0x0003e40001337983 */ /* 0x000ea20000300800 */
[----:B------:R-:W-:-:S03]  /*40d0*/  IMAD.HI.U32 R8, R34, R7, RZ ;  /* 0x0000000722087227 */ /* 0x000fc600078e00ff */
[----:B------:R-:W-:Y:S01]  /*40e0*/  STL [R1+0x15c], R9 ;  /* 0x00015c0901007387 */ /* 0x000fe20000100800 */
[----:B------:R-:W-:Y:S01]  /*40f0*/  @!P6 IMAD.IADD R5, R5, 0x1, -R59 ;  /* 0x000000010505e824 */ /* 0x000fe200078e0a3b */
[C---:B------:R-:W-:Y:S02]  /*4100*/  ISETP.GT.U32.AND P6, PT, R59.reuse, R2, PT ;  /* 0x000000023b00720c */ /* 0x040fe40003fc4070 */
[----:B------:R0:W-:Y:S01]  /*4110*/  STL [R1+0x158], R3 ;  /* 0x0001580301007387 */ /* 0x0001e20000100800 */
[----:B------:R-:W-:Y:S01]  /*4120*/  IMAD.MOV R8, RZ, RZ, -R8 ;  /* 0x000000ffff087224 */ /* 0x000fe200078e0a08 */
[----:B------:R-:W-:-:S03]  /*4130*/  ISETP.GT.U32.AND P4, PT, R59, R6, PT ;  /* 0x000000063b00720c */ /* 0x000fc60003f84070 */
[----:B------:R-:W-:Y:S01]  /*4140*/  IMAD R7, R59, R8, R7 ;  /* 0x000000083b077224 */ /* 0x000fe200078e0207 */
[----:B0-----:R-:W-:Y:S01]  /*4150*/  MOV R3, R12 ;  /* 0x0000000c00037202 */ /* 0x001fe20000000f00 */
[----:B------:R-:W-:-:S04]  /*4160*/  IMAD.HI.U32 R12, R34, R11, RZ ;  /* 0x0000000b220c7227 */ /* 0x000fc800078e00ff */
[----:B------:R-:W-:Y:S02]  /*4170*/  IMAD.MOV R12, RZ, RZ, -R12 ;  /* 0x000000ffff0c7224 */ /* 0x000fe400078e0a0c */
[----:B------:R-:W-:Y:S01]  /*4180*/  @!P2 IMAD.IADD R4, R4, 0x1, -R59 ;  /* 0x000000010404a824 */ /* 0x000fe200078e0a3b */
[C---:B------:R-:W-:Y:S01]  /*4190*/  ISETP.GT.U32.AND P2, PT, R59.reuse, R7, PT ;  /* 0x000000073b00720c */ /* 0x040fe20003f44070 */
[C---:B------:R-:W-:Y:S02]  /*41a0*/  IMAD R11, R59.reuse, R12, R11 ;  /* 0x0000000c3b0b7224 */ /* 0x040fe400078e020b */
[----:B------:R-:W-:Y:S01]  /*41b0*/  @!P6 IMAD.IADD R2, R2, 0x1, -R59 ;  /* 0x000000010202e824 */ /* 0x000fe200078e0a3b */
[----:B------:R-:W-:Y:S02]  /*41c0*/  IABS R10, R20 ;  /* 0x00000014000a7213 */ /* 0x000fe40000000000 */
[C---:B------:R-:W-:Y:S01]  /*41d0*/  ISETP.GT.U32.AND P6, PT, R59.reuse, R11, PT ;  /* 0x0000000b3b00720c */ /* 0x040fe20003fc4070 */
[----:B------:R-:W-:Y:S01]  /*41e0*/  @!P0 IMAD.MOV R3, RZ, RZ, -R3 ;  /* 0x000000ffff038224 */ /* 0x000fe200078e0a03 */
[----:B------:R-:W-:Y:S01]  /*41f0*/  ISETP.GT.U32.AND P0, PT, R59, R13, PT ;  /* 0x0000000d3b00720c */ /* 0x000fe20003f04070 */
[----:B------:R-:W-:Y:S01]  /*4200*/  @!P4 IMAD.IADD R6, R6, 0x1, -R59 ;  /* 0x000000010606c824 */ /* 0x000fe200078e0a3b */
[----:B------:R-:W-:Y:S01]  /*4210*/  ISETP.GE.AND P4, PT, R24, RZ, PT ;  /* 0x000000ff1800720c */ /* 0x000fe20003f86270 */
[----:B------:R-:W-:Y:S01]  /*4220*/  IMAD.HI.U32 R9, R34, R10, RZ ;  /* 0x0000000a22097227 */ /* 0x000fe200078e00ff */
[----:B------:R-:W-:-:S03]  /*4230*/  ISETP.GE.AND P1, PT, R18, RZ, PT ;  /* 0x000000ff1200720c */ /* 0x000fc60003f26270 */
[----:B------:R-:W-:Y:S02]  /*4240*/  @!P2 IMAD.IADD R7, R7, 0x1, -R59 ;  /* 0x000000010707a824 */ /* 0x000fe400078e0a3b */
[----:B------:R-:W-:Y:S02]  /*4250*/  IMAD.MOV R9, RZ, RZ, -R9 ;  /* 0x000000ffff097224 */ /* 0x000fe400078e0a09 */
[----:B------:R-:W-:Y:S01]  /*4260*/  @!P6 IADD3 R11, PT, PT, R11, -R59, RZ ;  /* 0x8000003b0b0be210 */ /* 0x000fe20007ffe0ff */
[----:B------:R-:W-:Y:S01]  /*4270*/  @!P3 IMAD.MOV R6, RZ, RZ, -R6 ;  /* 0x000000ffff06b224 */ /* 0x000fe200078e0a06 */
[C---:B------:R-:W-:Y:S01]  /*4280*/  ISETP.GT.U32.AND P6, PT, R59.reuse, R7, PT ;  /* 0x000000073b00720c */ /* 0x040fe20003fc4070 */
[----:B------:R0:W-:Y:S01]  /*4290*/  STL [R1+0x154], R3 ;  /* 0x0001540301007387 */ /* 0x0001e20000100800 */
[C---:B------:R-:W-:Y:S01]  /*42a0*/  IMAD R9, R59.reuse, R9, R10 ;  /* 0x000000093b097224 */ /* 0x040fe200078e020a */
[----:B------:R-:W-:Y:S01]  /*42b0*/  ISETP.GT.U32.AND P3, PT, R59, R2, PT ;  /* 0x000000023b00720c */ /* 0x000fe20003f64070 */
[----:B------:R-:W-:Y:S01]  /*42c0*/  @!P0 IMAD.IADD R13, R13, 0x1, -R59 ;  /* 0x000000010d0d8824 */ /* 0x000fe200078e0a3b */
[----:B------:R-:W-:Y:S01]  /*42d0*/  ISETP.GE.AND P5, PT, R26, RZ, PT ;  /* 0x000000ff1a00720c */ /* 0x000fe20003fa6270 */
[----:B------:R-:W-:Y:S01]  /*42e0*/  IMAD.MOV.U32 R26, RZ, RZ, R27 ;  /* 0x000000ffff1a7224 */ /* 0x000fe200078e001b */
[----:B------:R-:W-:Y:S01]  /*42f0*/  ISETP.GE.AND P0, PT, R19, RZ, PT ;  /* 0x000000ff1300720c */ /* 0x000fe20003f06270 */
[----:B------:R-:W-:-:S02]  /*4300*/  IMAD.MOV.U32 R27, RZ, RZ, R30 ;  /* 0x000000ffff1b7224 */ /* 0x000fc400078e001e */
[----:B0-----:R-:W-:Y:S02]  /*4310*/  IMAD.MOV.U32 R3, RZ, RZ, R5 ;  /* 0x000000ffff037224 */ /* 0x001fe400078e0005 */
[----:B------:R-:W-:Y:S01]  /*4320*/  @!P4 IMAD.MOV R4, RZ, RZ, -R4 ;  /* 0x000000ffff04c224 */ /* 0x000fe200078e0a04 */
[----:B------:R-:W-:Y:S01]  /*4330*/  ISETP.GT.U32.AND P4, PT, R59, R9, PT ;  /* 0x000000093b00720c */ /* 0x000fe20003f84070 */
[----:B------:R-:W-:Y:S02]  /*4340*/  IMAD.MOV.U32 R24, RZ, RZ, R28 ;  /* 0x000000ffff187224 */ /* 0x000fe400078e001c */
[----:B------:R-:W-:Y:S02]  /*4350*/  IMAD.MOV.U32 R30, RZ, RZ, R38 ;  /* 0x000000ffff1e7224 */ /* 0x000fe400078e0026 */
[----:B------:R-:W-:Y:S02]  /*4360*/  @!P1 IMAD.MOV R3, RZ, RZ, -R3 ;  /* 0x000000ffff039224 */ /* 0x000fe400078e0a03 */
[----:B------:R-:W-:Y:S01]  /*4370*/  IMAD.MOV.U32 R38, RZ, RZ, R46 ;  /* 0x000000ffff267224 */ /* 0x000fe200078e002e */
[----:B------:R-:W-:Y:S01]  /*4380*/  ISETP.GE.AND P2, PT, R23, RZ, PT ;  /* 0x000000ff1700720c */ /* 0x000fe20003f46270 */
[----:B------:R-:W2:Y:S01]  /*4390*/  LDL.LU R46, [R1+0x3e8] ;  /* 0x0003e800012e7983 */ /* 0x000ea20000300800 */
[----:B------:R-:W-:-:S02]  /*43a0*/  IMAD.MOV.U32 R23, RZ, RZ, R27 ;  /* 0x000000ffff177224 */ /* 0x000fc400078e001b */
[--C-:B------:R-:W-:Y:S01]  /*43b0*/  @!P6 IMAD.IADD R7, R7, 0x1, -R59.reuse ;  /* 0x000000010707e824 */ /* 0x100fe200078e0a3b */
[----:B------:R-:W-:Y:S01]  /*43c0*/  ISETP.GE.AND P6, PT, R25, RZ, PT ;  /* 0x000000ff1900720c */ /* 0x000fe20003fc6270 */
[--C-:B------:R-:W-:Y:S01]  /*43d0*/  @!P3 IMAD.IADD R2, R2, 0x1, -R59.reuse ;  /* 0x000000010202b824 */ /* 0x100fe200078e0a3b */
[----:B------:R-:W-:Y:S01]  /*43e0*/  IABS R8, R22 ;  /* 0x0000001600087213 */ /* 0x000fe20000000000 */
[----:B------:R-:W-:Y:S02]  /*43f0*/  @!P4 IMAD.IADD R9, R9, 0x1, -R59 ;  /* 0x000000010909c824 */ /* 0x000fe400078e0a3b */
[----:B------:R-:W-:Y:S01]  /*4400*/  @!P0 IMAD.MOV R2, RZ, RZ, -R2 ;  /* 0x000000ffff028224 */ /* 0x000fe200078e0a02 */
[----:B------:R-:W-:Y:S01]  /*4410*/  ISETP.GE.AND P4, PT, R22, RZ, PT ;  /* 0x000000ff1600720c */ /* 0x000fe20003f86270 */
[----:B---3--:R-:W-:Y:S02]  /*4420*/  IMAD.MOV.U32 R28, RZ, RZ, R42 ;  /* 0x000000ffff1c7224 */ /* 0x008fe400078e002a */
[----:B------:R-:W3:Y:S02]  /*4430*/  LDL.LU R42, [R1+0x408] ;  /* 0x00040800012a7983 */ /* 0x000ee40000300800 */
[----:B------:R-:W-:-:S02]  /*4440*/  IMAD.MOV.U32 R27, RZ, RZ, R28 ;  /* 0x000000ffff1b7224 */ /* 0x000fc400078e001c */
[----:B------:R-:W-:Y:S01]  /*4450*/  STL [R1+0x150], R6 ;  /* 0x0001500601007387 */ /* 0x000fe20000100800 */
[----:B------:R-:W-:-:S03]  /*4460*/  IMAD.MOV.U32 R28, RZ, RZ, R30 ;  /* 0x000000ffff1c7224 */ /* 0x000fc600078e001e */
[----:B------:R0:W-:Y:S01]  /*4470*/  STL [R1+0x14c], R3 ;  /* 0x00014c0301007387 */ /* 0x0001e20000100800 */
[----:B------:R-:W-:Y:S02]  /*4480*/  IMAD.MOV.U32 R25, RZ, RZ, R27 ;  /* 0x000000ffff197224 */ /* 0x000fe400078e001b */
[----:B------:R-:W-:Y:S02]  /*4490*/  IMAD.MOV.U32 R27, RZ, RZ, R28 ;  /* 0x000000ffff1b7224 */ /* 0x000fe400078e001c */
[----:B------:R-:W-:Y:S02]  /*44a0*/  IMAD.MOV.U32 R28, RZ, RZ, R29 ;  /* 0x000000ffff1c7224 */ /* 0x000fe400078e001d */
[----:B0-----:R-:W-:Y:S02]  /*44b0*/  IMAD.MOV.U32 R3, RZ, RZ, R13 ;  /* 0x000000ffff037224 */ /* 0x001fe400078e000d */
[----:B------:R-:W-:Y:S02]  /*44c0*/  IMAD.MOV.U32 R30, RZ, RZ, R33 ;  /* 0x000000ffff1e7224 */ /* 0x000fe400078e0021 */
[----:B------:R-:W-:Y:S01]  /*44d0*/  @!P5 IMAD.MOV R3, RZ, RZ, -R3 ;  /* 0x000000ffff03d224 */ /* 0x000fe200078e0a03 */
[----:B------:R-:W2:Y:S01]  /*44e0*/  LDL.LU R33, [R1+0x39c] ;  /* 0x00039c0001217983 */ /* 0x000ea20000300800 */
[----:B------:R-:W-:-:S02]  /*44f0*/  IMAD.MOV.U32 R29, RZ, RZ, R43 ;  /* 0x000000ffff1d7224 */ /* 0x000fc400078e002b */
[----:B------:R-:W-:Y:S01]  /*4500*/  IMAD.MOV.U32 R43, RZ, RZ, R58 ;  /* 0x000000ffff2b7224 */ /* 0x000fe200078e003a */
[----:B------:R-:W-:Y:S01]  /*4510*/  STL [R1+0x144], R4 ;  /* 0x0001440401007387 */ /* 0x000fe20000100800 */
[----:B------:R-:W-:Y:S02]  /*4520*/  IMAD.MOV.U32 R22, RZ, RZ, R27 ;  /* 0x000000ffff167224 */ /* 0x000fe400078e001b */
[----:B------:R-:W-:Y:S01]  /*4530*/  IMAD.MOV.U32 R27, RZ, RZ, R28 ;  /* 0x000000ffff1b7224 */ /* 0x000fe200078e001c */
[----:B------:R0:W-:Y:S01]  /*4540*/  STL [R1+0x140], R3 ;  /* 0x0001400301007387 */ /* 0x0001e20000100800 */
[----:B------:R-:W-:-:S03]  /*4550*/  IMAD.MOV.U32 R28, RZ, RZ, R29 ;  /* 0x000000ffff1c7224 */ /* 0x000fc600078e001d */
[----:B------:R-:W2:Y:S04]  /*4560*/  LDL.LU R58, [R1+0x40c] ;  /* 0x00040c00013a7983 */ /* 0x000ea80000300800 */
[----:B------:R1:W-:Y:S04]  /*4570*/  STL [R1+0x13c], R2 ;  /* 0x00013c0201007387 */ /* 0x0003e80000100800 */
[----:B------:R-:W2:Y:S01]  /*4580*/  LDL.LU R29, [R1+0x370] ;  /* 0x00037000011d7983 */ /* 0x000ea20000300800 */
[----:B------:R-:W-:-:S04]  /*4590*/  IMAD.HI.U32 R14, R34, R8, RZ ;  /* 0x00000008220e7227 */ /* 0x000fc800078e00ff */
[----:B------:R-:W-:-:S04]  /*45a0*/  IMAD.MOV R14, RZ, RZ, -R14 ;  /* 0x000000ffff0e7224 */ /* 0x000fc800078e0a0e */
[----:B------:R-:W-:-:S05]  /*45b0*/  IMAD R8, R59, R14, R8 ;  /* 0x0000000e3b087224 */ /* 0x000fca00078e0208 */
[C---:B------:R-:W-:Y:S02]  /*45c0*/  ISETP.GT.U32.AND P5, PT, R59.reuse, R8, PT ;  /* 0x000000083b00720c */ /* 0x040fe40003fa4070 */
[----:B------:R-:W-:-:S11]  /*45d0*/  ISETP.GT.U32.AND P1, PT, R59, R11, PT ;  /* 0x0000000b3b00720c */ /* 0x000fd60003f24070 */
[----:B------:R-:W-:Y:S02]  /*45e0*/  @!P5 IMAD.IADD R8, R8, 0x1, -R59 ;  /* 0x000000010808d824 */ /* 0x000fe400078e0a3b */
[----:B------:R-:W-:-:S03]  /*45f0*/  @!P1 IADD3 R11, PT, PT, R11, -R59, RZ ;  /* 0x8000003b0b0b9210 */ /* 0x000fc60007ffe0ff */
[----:B------:R-:W-:Y:S01]  /*4600*/  ISETP.GT.U32.AND P0, PT, R59, R8, PT ;  /* 0x000000083b00720c */ /* 0x000fe20003f04070 */
[----:B------:R-:W-:Y:S02]  /*4610*/  IMAD.MOV.U32 R6, RZ, RZ, R7 ;  /* 0x000000ffff067224 */ /* 0x000fe400078e0007 */
[----:B0-----:R-:W-:Y:S02]  /*4620*/  IMAD.MOV.U32 R3, RZ, RZ, R11 ;  /* 0x000000ffff037224 */ /* 0x001fe400078e000b */
[----:B------:R-:W-:Y:S02]  /*4630*/  @!P2 IMAD.MOV R6, RZ, RZ, -R6 ;  /* 0x000000ffff06a224 */ /* 0x000fe400078e0a06 */
[----:B------:R-:W-:Y:S01]  /*4640*/  @!P6 IMAD.MOV R3, RZ, RZ, -R3 ;  /* 0x000000ffff03e224 */ /* 0x000fe200078e0a03 */
[----:B------:R-:W-:Y:S02]  /*4650*/  IABS R10, R24 ;  /* 0x00000018000a7213 */ /* 0x000fe40000000000 */
[----:B------:R-:W-:Y:S03]  /*4660*/  STL [R1+0x138], R6 ;  /* 0x0001380601007387 */ /* 0x000fe60000100800 */
[----:B------:R-:W-:Y:S01]  /*4670*/  @!P0 IMAD.IADD R8, R8, 0x1, -R59 ;  /* 0x0000000108088824 */ /* 0x000fe200078e0a3b */
[----:B------:R-:W-:Y:S01]  /*4680*/  ISETP.GE.AND P0, PT, R24, RZ, PT ;  /* 0x000000ff1800720c */ /* 0x000fe20003f06270 */
[----:B------:R-:W-:Y:S01]  /*4690*/  IMAD.MOV.U32 R24, RZ, RZ, R27 ;  /* 0x000000ffff187224 */ /* 0x000fe200078e001b */
[----:B------:R0:W-:Y:S01]  /*46a0*/  STL [R1+0x134], R3 ;  /* 0x0001340301007387 */ /* 0x0001e20000100800 */
[----:B------:R-:W-:-:S05]  /*46b0*/  IABS R0, R21 ;  /* 0x0000001500007213 */ /* 0x000fca0000000000 */
[----:B------:R-:W-:-:S04]  /*46c0*/  IMAD.HI.U32 R12, R34, R0, RZ ;  /* 0x00000000220c7227 */ /* 0x000fc800078e00ff */
[----:B------:R-:W-:-:S04]  /*46d0*/  IMAD.MOV R12, RZ, RZ, -R12 ;  /* 0x000000ffff0c7224 */ /* 0x000fc800078e0a0c */
[C---:B------:R-:W-:Y:S01]  /*46e0*/  IMAD R0, R59.reuse, R12, R0 ;  /* 0x0000000c3b007224 */ /* 0x040fe200078e0200 */
[----:B------:R-:W-:Y:S01]  /*46f0*/  IABS R12, R26 ;  /* 0x0000001a000c7213 */ /* 0x000fe20000000000 */
[----:B--2---:R-:W-:Y:S02]  /*4700*/  IMAD.MOV.U32 R27, RZ, RZ, R29 ;  /* 0x000000ffff1b7224 */ /* 0x004fe400078e001d */
[----:B------:R-:W2:Y:S01]  /*4710*/  LDL.LU R29, [R1+0x374] ;  /* 0x00037400011d7983 */ /* 0x000ea20000300800 */
[C---:B------:R-:W-:Y:S01]  /*4720*/  ISETP.GT.U32.AND P3, PT, R59.reuse, R0, PT ;  /* 0x000000003b00720c */ /* 0x040fe20003f64070 */
[----:B------:R-:W-:Y:S01]  /*4730*/  IMAD.HI.U32 R5, R34, R12, RZ ;  /* 0x0000000c22057227 */ /* 0x000fe200078e00ff */
[----:B------:R-:W-:-:S03]  /*4740*/  ISETP.GT.U32.AND P5, PT, R59, R9, PT ;  /* 0x000000093b00720c */ /* 0x000fc60003fa4070 */
[----:B------:R-:W-:-:S04]  /*4750*/  IMAD.HI.U32 R4, R34, R10, RZ ;  /* 0x0000000a22047227 */ /* 0x000fc800078e00ff */
[----:B------:R-:W-:Y:S02]  /*4760*/  IMAD.MOV R5, RZ, RZ, -R5 ;  /* 0x000000ffff057224 */ /* 0x000fe400078e0a05 */
[----:B------:R-:W-:Y:S02]  /*4770*/  IMAD.MOV R4, RZ, RZ, -R4 ;  /* 0x000000ffff047224 */ /* 0x000fe400078e0a04 */
[C---:B------:R-:W-:Y:S02]  /*4780*/  IMAD R5, R59.reuse, R5, R12 ;  /* 0x000000053b057224 */ /* 0x040fe400078e020c */
[--C-:B------:R-:W-:Y:S02]  /*4790*/  @!P3 IMAD.IADD R0, R0, 0x1, -R59.reuse ;  /* 0x000000010000b824 */ /* 0x100fe400078e0a3b */
[----:B------:R-:W-:Y:S02]  /*47a0*/  IMAD R4, R59, R4, R10 ;  /* 0x000000043b047224 */ /* 0x000fe400078e020a */
[----:B------:R-:W-:Y:S01]  /*47b0*/  @!P5 IMAD.IADD R9, R9, 0x1, -R59 ;  /* 0x000000010909d824 */ /* 0x000fe200078e0a3b */
[----:B------:R-:W-:-:S02]  /*47c0*/  ISETP.GT.U32.AND P5, PT, R59, R5, PT ;  /* 0x000000053b00720c */ /* 0x000fc40003fa4070 */
[C---:B------:R-:W-:Y:S02]  /*47d0*/  ISETP.GT.U32.AND P3, PT, R59.reuse, R0, PT ;  /* 0x000000003b00720c */ /* 0x040fe40003f64070 */
[----:B------:R-:W-:Y:S02]  /*47e0*/  ISETP.GE.AND P1, PT, R20, RZ, PT ;  /* 0x000000ff1400720c */ /* 0x000fe40003f26270 */
[----:B------:R-:W-:Y:S02]  /*47f0*/  ISETP.GT.U32.AND P2, PT, R59, R4, PT ;  /* 0x000000043b00720c */ /* 0x000fe40003f44070 */
[----:B-1----:R-:W-:Y:S01]  /*4800*/  IABS R2, R23 ;  /* 0x0000001700027213 */ /* 0x002fe20000000000 */
[----:B0-----:R-:W-:-:S04]  /*4810*/  IMAD.MOV.U32 R3, RZ, RZ, R9 ;  /* 0x000000ffff037224 */ /* 0x001fc800078e0009 */
[----:B------:R-:W-:Y:S01]  /*4820*/  IMAD.HI.U32 R6, R34, R2, RZ ;  /* 0x0000000222067227 */ /* 0x000fe200078e00ff */
[----:B------:R-:W-:-:S03]  /*4830*/  IABS R7, R25 ;  /* 0x0000001900077213 */ /* 0x000fc60000000000 */
[--C-:B------:R-:W-:Y:S02]  /*4840*/  @!P5 IMAD.IADD R5, R5, 0x1, -R59.reuse ;  /* 0x000000010505d824 */ /* 0x100fe400078e0a3b */
[----:B------:R-:W-:Y:S02]  /*4850*/  IMAD.MOV R6, RZ, RZ, -R6 ;  /* 0x000000ffff067224 */ /* 0x000fe400078e0a06 */
[----:B------:R-:W-:Y:S01]  /*4860*/  @!P3 IMAD.IADD R0, R0, 0x1, -R59 ;  /* 0x000000010000b824 */ /* 0x000fe200078e0a3b */
[----:B------:R-:W-:Y:S01]  /*4870*/  ISETP.GE.AND P3, PT, R26, RZ, PT ;  /* 0x000000ff1a00720c */ /* 0x000fe20003f66270 */
[----:B------:R-:W-:Y:S01]  /*4880*/  @!P1 IMAD.MOV R3, RZ, RZ, -R3 ;  /* 0x000000ffff039224 */ /* 0x000fe200078e0a03 */
[----:B------:R-:W-:Y:S01]  /*4890*/  ISETP.GT.U32.AND P5, PT, R59, R5, PT ;  /* 0x000000053b00720c */ /* 0x000fe20003fa4070 */
[----:B------:R-:W-:Y:S02]  /*48a0*/  IMAD.MOV.U32 R26, RZ, RZ, R28 ;  /* 0x000000ffff1a7224 */ /* 0x000fe400078e001c */
[----:B------:R-:W-:-:S02]  /*48b0*/  @!P2 IMAD.IADD R4, R4, 0x1, -R59 ;  /* 0x000000010404a824 */ /* 0x000fc400078e0a3b */
[----:B------:R-:W-:Y:S01]  /*48c0*/  IMAD.MOV.U32 R28, RZ, RZ, R30 ;  /* 0x000000ffff1c7224 */ /* 0x000fe200078e001e */
[----:B------:R-:W-:Y:S01]  /*48d0*/  MOV R30, R52 ;  /* 0x00000034001e7202 */ /* 0x000fe20000000f00 */
[C---:B------:R-:W-:Y:S01]  /*48e0*/  IMAD R6, R59.reuse, R6, R2 ;  /* 0x000000063b067224 */ /* 0x040fe200078e0202 */
[----:B------:R-:W3:Y:S01]  /*48f0*/  LDL.LU R52, [R1+0x46c] ;  /* 0x00046c0001347983 */ /* 0x000ee20000300800 */
[----:B------:R-:W-:Y:S01]  /*4900*/  IMAD.HI.U32 R2, R34, R7, RZ ;  /* 0x0000000722027227 */ /* 0x000fe200078e00ff */
[----:B------:R-:W-:Y:S02]  /*4910*/  ISETP.GT.U32.AND P1, PT, R59, R4, PT ;  /* 0x000000043b00720c */ /* 0x000fe40003f24070 */
[----:B------:R0:W-:Y:S01]  /*4920*/  STL [R1+0x12c], R3 ;  /* 0x00012c0301007387 */ /* 0x0001e20000100800 */
[----:B------:R-:W-:Y:S01]  /*4930*/  IMAD.MOV R2, RZ, RZ, -R2 ;  /* 0x000000ffff027224 */ /* 0x000fe200078e0a02 */
[----:B------:R-:W-:-:S03]  /*4940*/  ISETP.GE.AND P6, PT, R21, RZ, PT ;  /* 0x000000ff1500720c */ /* 0x000fc60003fc6270 */
[----:B------:R-:W-:Y:S02]  /*4950*/  IMAD R2, R59, R2, R7 ;  /* 0x000000023b027224 */ /* 0x000fe400078e0207 */
[----:B0-----:R-:W-:-:S04]  /*4960*/  IMAD.MOV.U32 R3, RZ, RZ, R8 ;  /* 0x000000ffff037224 */ /* 0x001fc800078e0008 */
[----:B------:R-:W-:Y:S01]  /*4970*/  @!P4 IMAD.MOV R3, RZ, RZ, -R3 ;  /* 0x000000ffff03c224 */ /* 0x000fe200078e0a03 */
[----:B------:R-:W-:Y:S01]  /*4980*/  ISETP.GT.U32.AND P4, PT, R59, R6, PT ;  /* 0x000000063b00720c */ /* 0x000fe20003f84070 */
[--C-:B------:R-:W-:Y:S01]  /*4990*/  @!P5 IMAD.IADD R5, R5, 0x1, -R59.reuse ;  /* 0x000000010505d824 */ /* 0x100fe200078e0a3b */
[----:B------:R-:W-:Y:S01]  /*49a0*/  ISETP.GT.U32.AND P5, PT, R59, R2, PT ;  /* 0x000000023b00720c */ /* 0x000fe20003fa4070 */
[----:B------:R-:W-:Y:S01]  /*49b0*/  @!P1 IMAD.IADD R4, R4, 0x1, -R59 ;  /* 0x0000000104049824 */ /* 0x000fe200078e0a3b */
[----:B------:R-:W-:Y:S01]  /*49c0*/  IABS R8, R22 ;  /* 0x0000001600087213 */ /* 0x000fe20000000000 */
[----:B------:R0:W-:Y:S01]  /*49d0*/  STL [R1+0x128], R3 ;  /* 0x0001280301007387 */ /* 0x0001e20000100800 */
[----:B------:R-:W-:Y:S01]  /*49e0*/  @!P6 IMAD.MOV R0, RZ, RZ, -R0 ;  /* 0x000000ffff00e224 */ /* 0x000fe200078e0a00 */
[----:B------:R-:W-:Y:S02]  /*49f0*/  ISETP.GE.AND P6, PT, R25, RZ, PT ;  /* 0x000000ff1900720c */ /* 0x000fe40003fc6270 */
[----:B------:R-:W-:-:S04]  /*4a00*/  IMAD.HI.U32 R7, R34, R8, RZ ;  /* 0x0000000822077227 */ /* 0x000fc800078e00ff */
[----:B------:R-:W-:Y:S01]  /*4a10*/  @!P4 IADD3 R6, PT, PT, R6, -R59, RZ ;  /* 0x8000003b0606c210 */ /* 0x000fe20007ffe0ff */
[----:B0-----:R-:W-:Y:S01]  /*4a20*/  IMAD.MOV.U32 R3, RZ, RZ, R4 ;  /* 0x000000ffff037224 */ /* 0x001fe200078e0004 */
[----:B------:R-:W-:Y:S01]  /*4a30*/  ISETP.GE.AND P2, PT, R23, RZ, PT ;  /* 0x000000ff1700720c */ /* 0x000fe20003f46270 */
[----:B------:R0:W-:Y:S02]  /*4a40*/  STL [R1+0x124], R0 ;  /* 0x0001240001007387 */ /* 0x0001e40000100800 */
[----:B------:R-:W-:Y:S01]  /*4a50*/  @!P0 IMAD.MOV R3, RZ, RZ, -R3 ;  /* 0x000000ffff038224 */ /* 0x000fe200078e0a03 */
[----:B------:R-:W-:Y:S01]  /*4a60*/  ISETP.GT.U32.AND P0, PT, R59, R6, PT ;  /* 0x000000063b00720c */ /* 0x000fe20003f04070 */
[----:B------:R-:W-:Y:S02]  /*4a70*/  IMAD.MOV.U32 R25, RZ, RZ, R27 ;  /* 0x000000ffff197224 */ /* 0x000fe400078e001b */
[----:B------:R-:W-:Y:S02]  /*4a80*/  @!P5 IMAD.IADD R2, R2, 0x1, -R59 ;  /* 0x000000010202d824 */ /* 0x000fe400078e0a3b */
[----:B------:R-:W-:Y:S01]  /*4a90*/  IMAD.MOV.U32 R23, RZ, RZ, R28 ;  /* 0x000000ffff177224 */ /* 0x000fe200078e001c */
[----:B0-----:R-:W-:Y:S01]  /*4aa0*/  IABS R0, R24 ;  /* 0x0000001800007213 */ /* 0x001fe20000000000 */
[----:B------:R-:W-:Y:S01]  /*4ab0*/  IMAD.MOV R7, RZ, RZ, -R7 ;  /* 0x000000ffff077224 */ /* 0x000fe200078e0a07 */
[----:B------:R-:W-:Y:S01]  /*4ac0*/  IABS R4, R26 ;  /* 0x0000001a00047213 */ /* 0x000fe20000000000 */
[----:B------:R-:W-:-:S02]  /*4ad0*/  IMAD.MOV.U32 R28, RZ, RZ, R39 ;  /* 0x000000ffff1c7224 */ /* 0x000fc400078e0027 */
[----:B------:R-:W3:Y:S01]  /*4ae0*/  LDL.LU R39, [R1+0x420] ;  /* 0x0004200001277983 */ /* 0x000ee20000300800 */
[C---:B------:R-:W-:Y:S01]  /*4af0*/  IMAD R7, R59.reuse, R7, R8 ;  /* 0x000000073b077224 */ /* 0x040fe200078e0208 */
[----:B------:R-:W-:Y:S01]  /*4b00*/  ISETP.GT.U32.AND P5, PT, R59, R2, PT ;  /* 0x000000023b00720c */ /* 0x000fe20003fa4070 */
[----:B------:R-:W-:-:S04]  /*4b10*/  IMAD.HI.U32 R8, R34, R0, RZ ;  /* 0x0000000022087227 */ /* 0x000fc800078e00ff */
[----:B------:R-:W-:Y:S02]  /*4b20*/  IMAD.MOV R8, RZ, RZ, -R8 ;  /* 0x000000ffff087224 */ /* 0x000fe400078e0a08 */
[--C-:B------:R-:W-:Y:S02]  /*4b30*/  @!P0 IMAD.IADD R6, R6, 0x1, -R59.reuse ;  /* 0x0000000106068824 */ /* 0x100fe400078e0a3b */
[C---:B------:R-:W-:Y:S02]  /*4b40*/  IMAD R0, R59.reuse, R8, R0 ;  /* 0x000000083b007224 */ /* 0x040fe400078e0200 */
[----:B------:R-:W-:Y:S02]  /*4b50*/  IMAD.MOV.U32 R11, RZ, RZ, R6 ;  /* 0x000000ffff0b7224 */ /* 0x000fe400078e0006 */
[----:B------:R-:W-:Y:S01]  /*4b60*/  @!P5 IMAD.IADD R2, R2, 0x1, -R59 ;  /* 0x000000010202d824 */ /* 0x000fe200078e0a3b */
[----:B------:R-:W-:Y:S01]  /*4b70*/  ISETP.GT.U32.AND P5, PT, R59, R0, PT ;  /* 0x000000003b00720c */ /* 0x000fe20003fa4070 */
[----:B------:R-:W-:Y:S01]  /*4b80*/  @!P2 IMAD.MOV R11, RZ, RZ, -R11 ;  /* 0x000000ffff0ba224 */ /* 0x000fe200078e0a0b */
[----:B------:R-:W-:-:S02]  /*4b90*/  ISETP.GE.AND P1, PT, R22, RZ, PT ;  /* 0x000000ff1600720c */ /* 0x000fc40003f26270 */
[----:B------:R-:W-:Y:S02]  /*4ba0*/  ISETP.GE.AND P4, PT, R24, RZ, PT ;  /* 0x000000ff1800720c */ /* 0x000fe40003f86270 */
[----:B------:R-:W-:-:S07]  /*4bb0*/  ISETP.GE.AND P0, PT, R26, RZ, PT ;  /* 0x000000ff1a00720c */ /* 0x000fce0003f06270 */
[----:B------:R-:W-:Y:S01]  /*4bc0*/  @!P5 IMAD.IADD R0, R0, 0x1, -R59 ;  /* 0x000000010000d824 */ /* 0x000fe200078e0a3b */
[----:B------:R-:W-:-:S04]  /*4bd0*/  IABS R10, R25 ;  /* 0x00000019000a7213 */ /* 0x000fc80000000000 */
[----:B------:R-:W-:Y:S01]  /*4be0*/  ISETP.GT.U32.AND P5, PT, R59, R0, PT ;  /* 0x000000003b00720c */ /* 0x000fe20003fa4070 */
[----:B------:R-:W-:-:S04]  /*4bf0*/  IMAD.HI.U32 R6, R34, R10, RZ ;  /* 0x0000000a22067227 */ /* 0x000fc800078e00ff */
[----:B------:R-:W-:Y:S01]  /*4c00*/  IMAD.MOV R6, RZ, RZ, -R6 ;  /* 0x000000ffff067224 */ /* 0x000fe200078e0a06 */
[----:B------:R-:W-:-:S03]  /*4c10*/  IABS R9, R23 ;  /* 0x0000001700097213 */ /* 0x000fc60000000000 */
[----:B------:R-:W-:-:S04]  /*4c20*/  IMAD R6, R59, R6, R10 ;  /* 0x000000063b067224 */ /* 0x000fc800078e020a */
[----:B------:R-:W-:Y:S01]  /*4c30*/  @!P5 IMAD.IADD R0, R0, 0x1, -R59 ;  /* 0x000000010000d824 */ /* 0x000fe200078e0a3b */
[----:B------:R-:W-:-:S03]  /*4c40*/  ISETP.GE.AND P5, PT, R25, RZ, PT ;  /* 0x000000ff1900720c */ /* 0x000fc60003fa6270 */
[----:B------:R-:W-:-:S05]  /*4c50*/  IMAD.MOV.U32 R10, RZ, RZ, R0 ;  /* 0x000000ffff0a7224 */ /* 0x000fca00078e0000 */
[----:B------:R-:W-:Y:S01]  /*4c60*/  @!P4 IADD3 R10, PT, PT, -R10, RZ, RZ ;  /* 0x000000ff0a0ac210 */ /* 0x000fe20007ffe1ff */
[----:B--2---:R-:W-:Y:S02]  /*4c70*/  IMAD.MOV.U32 R27, RZ, RZ, R29 ;  /* 0x000000ffff1b7224 */ /* 0x004fe400078e001d */
[----:B------:R-:W-:Y:S02]  /*4c80*/  IMAD.MOV.U32 R29, RZ, RZ, R40 ;  /* 0x000000ffff1d7224 */ /* 0x000fe400078e0028 */
[----:B------:R-:W-:Y:S02]  /*4c90*/  IMAD.MOV.U32 R40, RZ, RZ, R41 ;  /* 0x000000ffff287224 */ /* 0x000fe400078e0029 */
[----:B------:R-:W2:Y:S04]  /*4ca0*/  LDL.LU R41, [R1+0x3d8] ;  /* 0x0003d80001297983 */ /* 0x000ea80000300800 */
[----:B------:R0:W-:Y:S02]  /*4cb0*/  STL [R1+0x120], R3 ;  /* 0x0001200301007387 */ /* 0x0001e40000100800 */
[----:B0-----:R-:W-:-:S02]  /*4cc0*/  IMAD.MOV.U32 R3, RZ, RZ, R5 ;  /* 0x000000ffff037224 */ /* 0x001fc400078e0005 */
[----:B------:R-:W-:-:S04]  /*4cd0*/  IMAD.HI.U32 R5, R34, R4, RZ ;  /* 0x0000000422057227 */ /* 0x000fc800078e00ff */
[----:B------:R-:W-:Y:S01]  /*4ce0*/  @!P3 IMAD.MOV R3, RZ, RZ, -R3 ;  /* 0x000000ffff03b224 */ /* 0x000fe200078e0a03 */
[----:B------:R-:W-:Y:S01]  /*4cf0*/  ISETP.GT.U32.AND P3, PT, R59, R7, PT ;  /* 0x000000073b00720c */ /* 0x000fe20003f64070 */
[----:B------:R-:W-:-:S04]  /*4d00*/  IMAD.MOV R5, RZ, RZ, -R5 ;  /* 0x000000ffff057224 */ /* 0x000fc800078e0a05 */
[----:B------:R-:W-:-:S05]  /*4d10*/  IMAD R4, R59, R5, R4 ;  /* 0x000000053b047224 */ /* 0x000fca00078e0204 */
[----:B------:R-:W-:-:S03]  /*4d20*/  ISETP.GT.U32.AND P2, PT, R59, R4, PT ;  /* 0x000000043b00720c */ /* 0x000fc60003f44070 */
[----:B------:R-:W-:Y:S02]  /*4d30*/  @!P3 IMAD.IADD R7, R7, 0x1, -R59 ;  /* 0x000000010707b824 */ /* 0x000fe400078e0a3b */
[----:B------:R-:W-:Y:S02]  /*4d40*/  IMAD.MOV.U32 R21, RZ, RZ, R27 ;  /* 0x000000ffff157224 */ /* 0x000fe400078e001b */
[----:B------:R-:W-:Y:S01]  /*4d50*/  IMAD.MOV.U32 R27, RZ, RZ, R28 ;  /* 0x000000ffff1b7224 */ /* 0x000fe200078e001c */
[----:B------:R-:W-:Y:S01]  /*4d60*/  ISETP.GT.U32.AND P3, PT, R59, R7, PT ;  /* 0x000000073b00720c */ /* 0x000fe20003f64070 */
[----:B------:R-:W-:Y:S02]  /*4d70*/  IMAD.MOV.U32 R28, RZ, RZ, R29 ;  /* 0x000000ffff1c7224 */ /* 0x000fe400078e001d */
[----:B------:R-:W-:Y:S02]  /*4d80*/  IMAD.MOV.U32 R29, RZ, RZ, R30 ;  /* 0x000000ffff1d7224 */ /* 0x000fe400078e001e */
[----:B----4-:R-:W-:-:S02]  /*4d90*/  IMAD.MOV.U32 R30, RZ, RZ, R31 ;  /* 0x000000ffff1e7224 */ /* 0x010fc400078e001f */
[----:B------:R-:W-:Y:S02]  /*4da0*/  IMAD.MOV.U32 R31, RZ, RZ, R48 ;  /* 0x000000ffff1f7224 */ /* 0x000fe400078e0030 */
[----:B------:R-:W4:Y:S01]  /*4db0*/  LDL.LU R48, [R1+0x3f0] ;  /* 0x0003f00001307983 */ /* 0x000f220000300800 */
[----:B------:R-:W-:-:S03]  /*4dc0*/  @!P2 IMAD.IADD R4, R4, 0x1, -R59 ;  /* 0x000000010404a824 */ /* 0x000fc600078e0a3b */
[----:B------:R0:W-:Y:S01]  /*4dd0*/  STL [R1+0x11c], R3 ;  /* 0x00011c0301007387 */ /* 0x0001e20000100800 */
[----:B------:R-:W-:Y:S01]  /*4de0*/  IMAD.MOV.U32 R24, RZ, RZ, R27 ;  /* 0x000000ffff187224 */ /* 0x000fe200078e001b */
[----:B------:R-:W-:Y:S01]  /*4df0*/  ISETP.GT.U32.AND P2, PT, R59, R4, PT ;  /* 0x000000043b00720c */ /* 0x000fe20003f44070 */
[----:B------:R-:W-:Y:S02]  /*4e00*/  IMAD.MOV.U32 R26, RZ, RZ, R28 ;  /* 0x000000ffff1a7224 */ /* 0x000fe400078e001c */
[----:B------:R-:W-:Y:S02]  /*4e10*/  IMAD.MOV.U32 R28, RZ, RZ, R30 ;  /* 0x000000ffff1c7224 */ /* 0x000fe400078e001e */
[----:B0-----:R-:W-:Y:S02]  /*4e20*/  IMAD.MOV.U32 R3, RZ, RZ, R2 ;  /* 0x000000ffff037224 */ /* 0x001fe400078e0002 */
[----:B------:R-:W-:Y:S01]  /*4e30*/  IMAD.MOV.U32 R27, RZ, RZ, R31 ;  /* 0x000000ffff1b7224 */ /* 0x000fe200078e001f */
[----:B------:R-:W-:Y:S01]  /*4e40*/  MOV R31, R37 ;  /* 0x00000025001f7202 */ /* 0x000fe20000000f00 */
[----:B------:R-:W-:Y:S01]  /*4e50*/  @!P6 IMAD.MOV R3, RZ, RZ, -R3 ;  /* 0x000000ffff03e224 */ /* 0x000fe200078e0a03 */
[----:B------:R-:W2:Y:S01]  /*4e60*/  LDL.LU R37, [R1+0x3cc] ;  /* 0x0003cc0001257983 */ /* 0x000ea20000300800 */
[----:B------:R-:W-:-:S02]  /*4e70*/  IMAD.MOV.U32 R30, RZ, RZ, R55 ;  /* 0x000000ffff1e7224 */ /* 0x000fc400078e0037 */
[----:B------:R-:W-:Y:S02]  /*4e80*/  IMAD.MOV.U32 R55, RZ, RZ, R56 ;  /* 0x000000ffff377224 */ /* 0x000fe400078e0038 */
[----:B------:R-:W-:Y:S01]  /*4e90*/  @!P3 IMAD.IADD R7, R7, 0x1, -R59 ;  /* 0x000000010707b824 */ /* 0x000fe200078e0a3b */
[----:B------:R-:W2:Y:S04]  /*4ea0*/  LDL.LU R56, [R1+0x3fc] ;  /* 0x0003fc0001387983 */ /* 0x000ea80000300800 */
[----:B------:R-:W-:Y:S04]  /*4eb0*/  STL [R1+0x118], R11 ;  /* 0x0001180b01007387 */ /* 0x000fe80000100800 */
[----:B------:R0:W-:Y:S01]  /*4ec0*/  STL [R1+0x114], R3 ;  /* 0x0001140301007387 */ /* 0x0001e20000100800 */
[----:B------:R-:W-:-:S02]  /*4ed0*/  IMAD.MOV.U32 R22, RZ, RZ, R27 ;  /* 0x000000ffff167224 */ /* 0x000fc400078e001b */
[----:B------:R-:W-:Y:S02]  /*4ee0*/  IMAD.MOV.U32 R27, RZ, RZ, R28 ;  /* 0x000000ffff1b7224 */ /* 0x000fe400078e001c */
[----:B0-----:R-:W-:Y:S02]  /*4ef0*/  IMAD.MOV.U32 R3, RZ, RZ, R7 ;  /* 0x000000ffff037224 */ /* 0x001fe400078e0007 */
[----:B------:R-:W-:Y:S02]  /*4f00*/  IMAD.MOV.U32 R28, RZ, RZ, R29 ;  /* 0x000000ffff1c7224 */ /* 0x000fe400078e001d */
[----:B------:R-:W-:Y:S01]  /*4f10*/  @!P1 IMAD.MOV R3, RZ, RZ, -R3 ;  /* 0x000000ffff039224 */ /* 0x000fe200078e0a03 */
[----:B------:R-:W-:Y:S01]  /*4f20*/  MOV R29, R30 ;  /* 0x0000001e001d7202 */ /* 0x000fe20000000f00 */
[----:B------:R-:W-:Y:S01]  /*4f30*/  @!P2 IMAD.IADD R4, R4, 0x1, -R59 ;  /* 0x000000010404a824 */ /* 0x000fe200078e0a3b */
[----:B------:R-:W-:Y:S01]  /*4f40*/  ISETP.GE.AND P6, PT, R23, RZ, PT ;  /* 0x000000ff1700720c */ /* 0x000fe20003fc6270 */
[----:B------:R-:W-:Y:S01]  /*4f50*/  IMAD.MOV.U32 R30, RZ, RZ, R44 ;  /* 0x000000ffff1e7224 */ /* 0x000fe200078e002c */
[----:B------:R0:W-:Y:S01]  /*4f60*/  STL [R1+0x10c], R3 ;  /* 0x00010c0301007387 */ /* 0x0001e20000100800 */
[----:B------:R-:W-:-:S02]  /*4f70*/  IMAD.MOV.U32 R23, RZ, RZ, R27 ;  /* 0x000000ffff177224 */ /* 0x000fc400078e001b */
[----:B------:R-:W-:Y:S02]  /*4f80*/  IMAD.MOV.U32 R44, RZ, RZ, R49 ;  /* 0x000000ffff2c7224 */ /* 0x000fe400078e0031 */
[----:B------:R-:W-:Y:S02]  /*4f90*/  IMAD.MOV.U32 R25, RZ, RZ, R28 ;  /* 0x000000ffff197224 */ /* 0x000fe400078e001c */
[----:B------:R-:W-:Y:S02]  /*4fa0*/  IMAD.MOV.U32 R27, RZ, RZ, R29 ;  /* 0x000000ffff1b7224 */ /* 0x000fe400078e001d */
[----:B0-----:R-:W-:Y:S02]  /*4fb0*/  IMAD.MOV.U32 R3, RZ, RZ, R4 ;  /* 0x000000ffff037224 */ /* 0x001fe400078e0004 */
[----:B------:R-:W-:Y:S02]  /*4fc0*/  IMAD.MOV.U32 R49, RZ, RZ, R54 ;  /* 0x000000ffff317224 */ /* 0x000fe400078e0036 */
[----:B------:R-:W-:-:S02]  /*4fd0*/  IMAD.MOV.U32 R28, RZ, RZ, R30 ;  /* 0x000000ffff1c7224 */ /* 0x000fc400078e001e */
[----:B------:R-:W-:Y:S01]  /*4fe0*/  IMAD.MOV.U32 R29, RZ, RZ, R32 ;  /* 0x000000ffff1d7224 */ /* 0x000fe200078e0020 */
[----:B------:R-:W-:Y:S01]  /*4ff0*/  IABS R7, R26 ;  /* 0x0000001a00077213 */ /* 0x000fe20000000000 */
[----:B------:R-:W-:Y:S02]  /*5000*/  IMAD.MOV.U32 R54, RZ, RZ, R58 ;  /* 0x000000ffff367224 */ /* 0x000fe400078e003a */
[----:B------:R-:W-:Y:S01]  /*5010*/  IMAD.MOV.U32 R30, RZ, RZ, R33 ;  /* 0x000000ffff1e7224 */ /* 0x000fe200078e0021 */
[----:B------:R-:W2:Y:S01]  /*5020*/  LDL.LU R58, [R1+0x3d0] ;  /* 0x0003d000013a7983 */ /* 0x000ea20000300800 */
[----:B------:R-:W-:Y:S02]  /*5030*/  IMAD.MOV.U32 R32, RZ, RZ, R36 ;  /* 0x000000ffff207224 */ /* 0x000fe400078e0024 */
[----:B------:R-:W-:Y:S01]  /*5040*/  @!P0 IMAD.MOV R3, RZ, RZ, -R3 ;  /* 0x000000ffff038224 */ /* 0x000fe200078e0a03 */
[----:B------:R-:W-:Y:S01]  /*5050*/  ISETP.GE.AND P0, PT, R26, RZ, PT ;  /* 0x000000ff1a00720c */ /* 0x000fe20003f06270 */
[----:B------:R-:W2:Y:S01]  /*5060*/  LDL.LU R33, [R1+0x3c4] ;  /* 0x0003c40001217983 */ /* 0x000ea20000300800 */
[----:B------:R-:W-:-:S02]  /*5070*/  IMAD.MOV.U32 R26, RZ, RZ, R27 ;  /* 0x000000ffff1a7224 */ /* 0x000fc400078e001b */
[----:B------:R-:W-:Y:S01]  /*5080*/  IMAD.MOV.U32 R27, RZ, RZ, R28 ;  /* 0x000000ffff1b7224 */ /* 0x000fe200078e001c */
[----:B------:R-:W2:Y:S01]  /*5090*/  LDL.LU R36, [R1+0x3c8] ;  /* 0x0003c80001247983 */ /* 0x000ea20000300800 */
[----:B------:R-:W-:Y:S02]  /*50a0*/  IMAD.MOV.U32 R28, RZ, RZ, R30 ;  /* 0x000000ffff1c7224 */ /* 0x000fe400078e001e */
[----:B------:R-:W-:Y:S01]  /*50b0*/  IMAD.MOV.U32 R30, RZ, RZ, R32 ;  /* 0x000000ffff1e7224 */ /* 0x000fe200078e0020 */
[----:B------:R-:W-:Y:S04]  /*50c0*/  STL [R1+0x108], R10 ;  /* 0x0001080a01007387 */ /* 0x000fe80000100800 */
[----:B------:R0:W-:Y:S04]  /*50d0*/  STL [R1+0x104], R3 ;  /* 0x0001040301007387 */ /* 0x0001e80000100800 */
[----:B------:R-:W2:Y:S01]  /*50e0*/  LDL.LU R32, [R1+0x3a0] ;  /* 0x0003a00001207983 */ /* 0x000ea20000300800 */
[----:B------:R-:W-:-:S02]  /*50f0*/  IABS R2, R21 ;  /* 0x0000001500027213 */ /* 0x000fc40000000000 */
[----:B------:R-:W-:Y:S01]  /*5100*/  ISETP.GE.AND P4, PT, R21, RZ, PT ;  /* 0x000000ff1500720c */ /* 0x000fe20003f86270 */
[----:B------:R-:W-:Y:S02]  /*5110*/  IMAD.MOV.U32 R21, RZ, RZ, R27 ;  /* 0x000000ffff157224 */ /* 0x000fe400078e001b */
[----:B------:R-:W-:Y:S02]  /*5120*/  IMAD.MOV.U32 R27, RZ, RZ, R30 ;  /* 0x000000ffff1b7224 */ /* 0x000fe400078e001e */
[----:B------:R-:W-:Y:S02]  /*5130*/  IMAD.MOV.U32 R30, RZ, RZ, R31 ;  /* 0x000000ffff1e7224 */ /* 0x000fe400078e001f */
[----:B------:R-:W3:Y:S01]  /*5140*/  LDL.LU R31, [R1+0x3bc] ;  /* 0x0003bc00011f7983 */ /* 0x000ee20000300800 */
[----:B------:R-:W-:Y:S01]  /*5150*/  ISETP.GT.U32.AND P1, PT, R59, R6, PT ;  /* 0x000000063b00720c */ /* 0x000fe20003f24070 */
[----:B------:R-:W-:-:S04]  /*5160*/  IMAD.HI.U32 R5, R34, R9, RZ ;  /* 0x0000000922057227 */ /* 0x000fc800078e00ff */
[----:B------:R-:W-:-:S04]  /*5170*/  IMAD.MOV R5, RZ, RZ, -R5 ;  /* 0x000000ffff057224 */ /* 0x000fc800078e0a05 */
[----:B------:R-:W-:Y:S02]  /*5180*/  IMAD R5, R59, R5, R9 ;  /* 0x000000053b057224 */ /* 0x000fe400078e0209 */
[----:B------:R-:W-:-:S04]  /*5190*/  IMAD.HI.U32 R9, R34, R2, RZ ;  /* 0x0000000222097227 */ /* 0x000fc800078e00ff */
[----:B------:R-:W-:Y:S02]  /*51a0*/  @!P1 IMAD.IADD R6, R6, 0x1, -R59 ;  /* 0x0000000106069824 */ /* 0x000fe400078e0a3b */
[----:B------:R-:W-:-:S03]  /*51b0*/  IMAD.MOV R9, RZ, RZ, -R9 ;  /* 0x000000ffff097224 */ /* 0x000fc600078e0a09 */
[C---:B------:R-:W-:Y:S01]  /*51c0*/  ISETP.GT.U32.AND P1, PT, R59.reuse, R6, PT ;  /* 0x000000063b00720c */ /* 0x040fe20003f24070 */
[----:B------:R-:W-:Y:S02]  /*51d0*/  IMAD R2, R59, R9, R2 ;  /* 0x000000093b027224 */ /* 0x000fe400078e0202 */
[----:B------:R-:W-:-:S04]  /*51e0*/  IMAD.HI.U32 R9, R34, R7, RZ ;  /* 0x0000000722097227 */ /* 0x000fc800078e00ff */
[----:B------:R-:W-:-:S04]  /*51f0*/  IMAD.MOV R9, RZ, RZ, -R9 ;  /* 0x000000ffff097224 */ /* 0x000fc800078e0a09 */
[----:B------:R-:W-:Y:S01]  /*5200*/  IMAD R7, R59, R9, R7 ;  /* 0x000000093b077224 */ /* 0x000fe200078e0207 */
[----:B------:R-:W-:Y:S01]  /*5210*/  IABS R8, R24 ;  /* 0x0000001800087213 */ /* 0x000fe20000000000 */
[----:B------:R-:W-:-:S03]  /*5220*/  @!P1 IMAD.IADD R6, R6, 0x1, -R59 ;  /* 0x0000000106069824 */ /* 0x000fc600078e0a3b */
[C---:B------:R-:W-:Y:S01]  /*5230*/  ISETP.GT.U32.AND P1, PT, R59.reuse, R7, PT ;  /* 0x000000073b00720c */ /* 0x040fe20003f24070 */
[----:B------:R-:W-:Y:S01]  /*5240*/  IMAD.HI.U32 R0, R34, R8, RZ ;  /* 0x0000000822007227 */ /* 0x000fe200078e00ff */
[C---:B------:R-:W-:Y:S02]  /*5250*/  ISETP.GT.U32.AND P3, PT, R59.reuse, R5, PT ;  /* 0x000000053b00720c */ /* 0x040fe40003f64070 */
[C---:B------:R-:W-:Y:S01]  /*5260*/  ISETP.GT.U32.AND P2, PT, R59.reuse, R2, PT ;  /* 0x000000023b00720c */ /* 0x040fe20003f44070 */
[----:B------:R-:W-:Y:S02]  /*5270*/  IMAD.MOV R0, RZ, RZ, -R0 ;  /* 0x000000ffff007224 */ /* 0x000fe400078e0a00 */
[----:B0-----:R-:W-:Y:S02]  /*5280*/  IMAD.MOV.U32 R3, RZ, RZ, R6 ;  /* 0x000000ffff037224 */ /* 0x001fe400078e0006 */
[----:B------:R-:W-:Y:S01]  /*5290*/  IMAD R0, R59, R0, R8 ;  /* 0x000000003b007224 */ /* 0x000fe200078e0208 */
[----:B------:R-:W-:-:S03]  /*52a0*/  IABS R6, R25 ;  /* 0x0000001900067213 */ /* 0x000fc60000000000 */
[--C-:B------:R-:W-:Y:S02]  /*52b0*/  @!P1 IMAD.IADD R7, R7, 0x1, -R59.reuse ;  /* 0x0000000107079824 */ /* 0x100fe400078e0a3b */
[----:B------:R-:W-:Y:S02]  /*52c0*/  @!P3 IMAD.IADD R5, R5, 0x1, -R59 ;  /* 0x000000010505b824 */ /* 0x000fe400078e0a3b */
[----:B------:R-:W-:Y:S01]  /*52d0*/  @!P5 IMAD.MOV R3, RZ, RZ, -R3 ;  /* 0x000000ffff03d224 */ /* 0x000fe200078e0a03 */
[C---:B------:R-:W-:Y:S01]  /*52e0*/  ISETP.GT.U32.AND P5, PT, R59.reuse, R0, PT ;  /* 0x000000003b00720c */ /* 0x040fe20003fa4070 */
[----:B------:R-:W-:Y:S01]  /*52f0*/  IMAD.HI.U32 R10, R34, R6, RZ ;  /* 0x00000006220a7227 */ /* 0x000fe200078e00ff */
[C---:B------:R-:W-:Y:S02]  /*5300*/  ISETP.GT.U32.AND P1, PT, R59.reuse, R7, PT ;  /* 0x000000073b00720c */ /* 0x040fe40003f24070 */
[----:B------:R-:W-:Y:S01]  /*5310*/  ISETP.GT.U32.AND P3, PT, R59, R5, PT ;  /* 0x000000053b00720c */ /* 0x000fe20003f64070 */
[----:B------:R-:W-:-:S02]  /*5320*/  @!P2 IMAD.IADD R2, R2, 0x1, -R59 ;  /* 0x000000010202a824 */ /* 0x000fc400078e0a3b */
[----:B------:R-:W-:-:S03]  /*5330*/  IMAD.MOV R10, RZ, RZ, -R10 ;  /* 0x000000ffff0a7224 */ /* 0x000fc600078e0a0a */
[C---:B------:R-:W-:Y:S01]  /*5340*/  ISETP.GT.U32.AND P2, PT, R59.reuse, R2, PT ;  /* 0x000000023b00720c */ /* 0x040fe20003f44070 */
[----:B------:R-:W-:Y:S02]  /*5350*/  IMAD R6, R59, R10, R6 ;  /* 0x0000000a3b067224 */ /* 0x000fe400078e0206 */
[--C-:B------:R-:W-:Y:S01]  /*5360*/  @!P5 IMAD.IADD R0, R0, 0x1, -R59.reuse ;  /* 0x000000010000d824 */ /* 0x100fe200078e0a3b */
[----:B------:R-:W-:Y:S01]  /*5370*/  IABS R4, R22 ;  /* 0x0000001600047213 */ /* 0x000fe20000000000 */
[--C-:B------:R-:W-:Y:S01]  /*5380*/  @!P1 IMAD.IADD R7, R7, 0x1, -R59.reuse ;  /* 0x0000000107079824 */ /* 0x100fe200078e0a3b */
[----:B------:R-:W-:Y:S01]  /*5390*/  ISETP.GT.U32.AND P1, PT, R59, R6, PT ;  /* 0x000000063b00720c */ /* 0x000fe20003f24070 */
[----:B------:R-:W-:Y:S01]  /*53a0*/  @!P3 IMAD.IADD R5, R5, 0x1, -R59 ;  /* 0x000000010505b824 */ /* 0x000fe200078e0a3b */
[----:B------:R-:W-:Y:S01]  /*53b0*/  ISETP.GT.U32.AND P5, PT, R59, R0, PT ;  /* 0x000000003b00720c */ /* 0x000fe20003fa4070 */
[----:B------:R-:W-:Y:S01]  /*53c0*/  IMAD.HI.U32 R8, R34, R4, RZ ;  /* 0x0000000422087227 */ /* 0x000fe200078e00ff */
[----:B------:R-:W-:-:S03]  /*53d0*/  ISETP.GE.AND P3, PT, R24, RZ, PT ;  /* 0x000000ff1800720c */ /* 0x000fc60003f66270 */
[----:B------:R-:W-:Y:S02]  /*53e0*/  IMAD.MOV.U32 R24, RZ, RZ, R27 ;  /* 0x000000ffff187224 */ /* 0x000fe400078e001b */
[----:B------:R-:W-:Y:S02]  /*53f0*/  @!P6 IMAD.MOV R5, RZ, RZ, -R5 ;  /* 0x000000ffff05e224 */ /* 0x000fe400078e0a05 */
[----:B------:R-:W-:Y:S02]  /*5400*/  IMAD.MOV.U32 R27, RZ, RZ, R28 ;  /* 0x000000ffff1b7224 */ /* 0x000fe400078e001c */
[----:B------:R-:W-:Y:S02]  /*5410*/  IMAD.MOV.U32 R28, RZ, RZ, R29 ;  /* 0x000000ffff1c7224 */ /* 0x000fe400078e001d */
[----:B------:R-:W-:Y:S01]  /*5420*/  @!P2 IMAD.IADD R2, R2, 0x1, -R59 ;  /* 0x000000010202a824 */ /* 0x000fe200078e0a3b */
[----:B------:R-:W-:Y:S01]  /*5430*/  ISETP.GE.AND P2, PT, R25, RZ, PT ;  /* 0x000000ff1900720c */ /* 0x000fe20003f46270 */
[----:B------:R-:W-:Y:S01]  /*5440*/  IMAD.MOV R8, RZ, RZ, -R8 ;  /* 0x000000ffff087224 */ /* 0x000fe200078e0a08 */
[----:B------:R-:W-:Y:S01]  /*5450*/  MOV R29, R44 ;  /* 0x0000002c001d7202 */ /* 0x000fe20000000f00 */
[----:B------:R-:W-:Y:S01]  /*5460*/  IMAD.MOV.U32 R25, RZ, RZ, R27 ;  /* 0x000000ffff197224 */ /* 0x000fe200078e001b */
[----:B------:R-:W-:Y:S01]  /*5470*/  ISETP.GE.AND P6, PT, R22, RZ, PT ;  /* 0x000000ff1600720c */ /* 0x000fe20003fc6270 */
[----:B------:R-:W-:Y:S01]  /*5480*/  STL [R1+0xf0], R5 ;  /* 0x0000f00501007387 */ /* 0x000fe20000100800 */
[----:B------:R-:W-:-:S02]  /*5490*/  IMAD.MOV.U32 R44, RZ, RZ, R45 ;  /* 0x000000ffff2c7224 */ /* 0x000fc400078e002d */
[----:B------:R-:W-:Y:S01]  /*54a0*/  IMAD.MOV.U32 R22, RZ, RZ, R28 ;  /* 0x000000ffff167224 */ /* 0x000fe200078e001c */
[----:B------:R-:W4:Y:S01]  /*54b0*/  LDL.LU R45, [R1+0x440] ;  /* 0x00044000012d7983 */ /* 0x000f220000300800 */
[----:B------:R-:W-:Y:S02]  /*54c0*/  IMAD.MOV.U32 R28, RZ, RZ, R43 ;  /* 0x000000ffff1c7224 */ /* 0x000fe400078e002b */
[----:B------:R-:W-:Y:S01]  /*54d0*/  IMAD R8, R59, R8, R4 ;  /* 0x000000083b087224 */ /* 0x000fe200078e0204 */
[----:B------:R0:W-:Y:S01]  /*54e0*/  STL [R1+0xec], R3 ;  /* 0x0000ec0301007387 */ /* 0x0001e20000100800 */
[--C-:B------:R-:W-:Y:S01]  /*54f0*/  @!P1 IMAD.IADD R6, R6, 0x1, -R59.reuse ;  /* 0x0000000106069824 */ /* 0x100fe200078e0a3b */
[----:B------:R-:W-:Y:S01]  /*5500*/  IABS R4, R26 ;  /* 0x0000001a00047213 */ /* 0x000fe20000000000 */
[----:B------:R-:W-:Y:S01]  /*5510*/  @!P4 IMAD.MOV R2, RZ, RZ, -R2 ;  /* 0x000000ffff02c224 */ /* 0x000fe200078e0a02 */
[----:B------:R-:W-:Y:S01]  /*5520*/  ISETP.GE.AND P1, PT, R26, RZ, PT ;  /* 0x000000ff1a00720c */ /* 0x000fe20003f26270 */
[----:B------:R-:W-:-:S02]  /*5530*/  @!P5 IMAD.IADD R0, R0, 0x1, -R59 ;  /* 0x000000010000d824 */ /* 0x000fc400078e0a3b */
[----:B0-----:R-:W-:Y:S01]  /*5540*/  IMAD.MOV.U32 R3, RZ, RZ, R7 ;  /* 0x000000ffff037224 */ /* 0x001fe200078e0007 */
[----:B------:R-:W-:Y:S01]  /*5550*/  STL [R1+0xe8], R2 ;  /* 0x0000e80201007387 */ /* 0x000fe20000100800 */
[----:B------:R-:W-:Y:S02]  /*5560*/  @!P3 IMAD.MOV R0, RZ, RZ, -R0 ;  /* 0x000000ffff00b224 */ /* 0x000fe400078e0a00 */
[----:B------:R-:W-:Y:S01]  /*5570*/  @!P0 IMAD.MOV R3, RZ, RZ, -R3 ;  /* 0x000000ffff038224 */ /* 0x000fe200078e0a03 */
[----:B------:R-:W4:Y:S01]  /*5580*/  LDL.LU R43, [R1+0x428] ;  /* 0x00042800012b7983 */ /* 0x000f220000300800 */
[----:B--2---:R-:W-:-:S04]  /*5590*/  IMAD.MOV.U32 R27, RZ, RZ, R32 ;  /* 0x000000ffff1b7224 */ /* 0x004fc800078e0020 */
[----:B------:R-:W-:Y:S02]  /*55a0*/  IMAD.MOV.U32 R26, RZ, RZ, R27 ;  /* 0x000000ffff1a7224 */ /* 0x000fe400078e001b */
[----:B------:R-:W-:Y:S02]  /*55b0*/  IMAD.MOV.U32 R27, RZ, RZ, R28 ;  /* 0x000000ffff1b7224 */ /* 0x000fe400078e001c */
[----:B------:R-:W-:Y:S02]  /*55c0*/  IMAD.MOV.U32 R28, RZ, RZ, R29 ;  /* 0x000000ffff1c7224 */ /* 0x000fe400078e001d */
[----:B------:R-:W-:Y:S02]  /*55d0*/  IMAD.MOV.U32 R29, RZ, RZ, R30 ;  /* 0x000000ffff1d7224 */ /* 0x000fe400078e001e */
[----:B---3--:R-:W-:Y:S02]  /*55e0*/  IMAD.MOV.U32 R30, RZ, RZ, R31 ;  /* 0x000000ffff1e7224 */ /* 0x008fe400078e001f */
[----:B------:R-:W-:-:S02]  /*55f0*/  IMAD.MOV.U32 R32, RZ, RZ, R38 ;  /* 0x000000ffff207224 */ /* 0x000fc400078e0026 */
[----:B------:R-:W-:Y:S02]  /*5600*/  IMAD.MOV.U32 R31, RZ, RZ, R55 ;  /* 0x000000ffff1f7224 */ /* 0x000fe400078e0037 */
[----:B------:R-:W-:Y:S02]  /*5610*/  IMAD.MOV.U32 R20, RZ, RZ, R27 ;  /* 0x000000ffff147224 */ /* 0x000fe400078e001b */
[----:B------:R-:W-:Y:S02]  /*5620*/  IMAD.MOV.U32 R38, RZ, RZ, R40 ;  /* 0x000000ffff267224 */ /* 0x000fe400078e0028 */
[----:B------:R-:W-:Y:S01]  /*5630*/  IMAD.MOV.U32 R27, RZ, RZ, R28 ;  /* 0x000000ffff1b7224 */ /* 0x000fe200078e001c */
[----:B------:R-:W2:Y:S01]  /*5640*/  LDL.LU R40, [R1+0x3dc] ;  /* 0x0003dc0001287983 */ /* 0x000ea20000300800 */
[----:B------:R-:W-:Y:S02]  /*5650*/  IMAD.MOV.U32 R28, RZ, RZ, R29 ;  /* 0x000000ffff1c7224 */ /* 0x000fe400078e001d */
[----:B------:R-:W-:Y:S01]  /*5660*/  IMAD.MOV.U32 R29, RZ, RZ, R30 ;  /* 0x000000ffff1d7224 */ /* 0x000fe200078e001e */
[----:B------:R0:W-:Y:S01]  /*5670*/  STL [R1+0xe4], R3 ;  /* 0x0000e40301007387 */ /* 0x0001e20000100800 */
[----:B------:R-:W-:Y:S01]  /*5680*/  IMAD.MOV.U32 R30, RZ, RZ, R31 ;  /* 0x000000ffff1e7224 */ /* 0x000fe200078e001f */
[----:B------:R-:W-:-:S02]  /*5690*/  MOV R31, R32 ;  /* 0x00000020001f7202 */ /* 0x000fc40000000f00 */
[----:B------:R-:W3:Y:S04]  /*56a0*/  LDL.LU R55, [R1+0x414] ;  /* 0x0004140001377983 */ /* 0x000ee80000300800 */
[----:B------:R-:W-:Y:S04]  /*56b0*/  STL [R1+0xe0], R0 ;  /* 0x0000e00001007387 */ /* 0x000fe80000100800 */
[----:B------:R-:W2:Y:S01]  /*56c0*/  LDL.LU R32, [R1+0x3b0] ;  /* 0x0003b00001207983 */ /* 0x000ea20000300800 */
[----:B------:R-:W-:Y:S02]  /*56d0*/  IABS R5, R23 ;  /* 0x0000001700057213 */ /* 0x000fe40000000000 */
[----:B------:R-:W-:-:S03]  /*56e0*/  ISETP.GT.U32.AND P4, PT, R59, R8, PT ;  /* 0x000000083b00720c */ /* 0x000fc60003f84070 */
[----:B------:R-:W-:-:S04]  /*56f0*/  IMAD.HI.U32 R9, R34, R5, RZ ;  /* 0x0000000522097227 */ /* 0x000fc800078e00ff */
[----:B------:R-:W-:-:S04]  /*5700*/  IMAD.MOV R9, RZ, RZ, -R9 ;  /* 0x000000ffff097224 */ /* 0x000fc800078e0a09 */
[----:B------:R-:W-:Y:S02]  /*5710*/  IMAD R5, R59, R9, R5 ;  /* 0x000000093b057224 */ /* 0x000fe400078e0205 */
[----:B------:R-:W-:-:S03]  /*5720*/  @!P4 IADD3 R8, PT, PT, R8, -R59, RZ ;  /* 0x8000003b0808c210 */ /* 0x000fc60007ffe0ff */
[C---:B------:R-:W-:Y:S01]  /*5730*/  ISETP.GT.U32.AND P5, PT, R59.reuse, R5, PT ;  /* 0x000000053b00720c */ /* 0x040fe20003fa4070 */
[----:B------:R-:W-:Y:S01]  /*5740*/  IMAD.HI.U32 R10, R34, R4, RZ ;  /* 0x00000004220a7227 */ /* 0x000fe200078e00ff */
[----:B------:R-:W-:-:S03]  /*5750*/  ISETP.GT.U32.AND P4, PT, R59, R8, PT ;  /* 0x000000083b00720c */ /* 0x000fc60003f84070 */
[----:B------:R-:W-:-:S04]  /*5760*/  IMAD.MOV R10, RZ, RZ, -R10 ;  /* 0x000000ffff0a7224 */ /* 0x000fc800078e0a0a */
[----:B------:R-:W-:-:S04]  /*5770*/  IMAD R4, R59, R10, R4 ;  /* 0x0000000a3b047224 */ /* 0x000fc800078e0204 */
[--C-:B------:R-:W-:Y:S01]  /*5780*/  @!P5 IMAD.IADD R5, R5, 0x1, -R59.reuse ;  /* 0x000000010505d824 */ /* 0x100fe200078e0a3b */
[----:B------:R-:W-:Y:S01]  /*5790*/  ISETP.GT.U32.AND P3, PT, R59, R6, PT ;  /* 0x000000063b00720c */ /* 0x000fe20003f64070 */
[----:B------:R-:W-:-:S03]  /*57a0*/  @!P4 IMAD.IADD R8, R8, 0x1, -R59 ;  /* 0x000000010808c824 */ /* 0x000fc600078e0a3b */
[C---:B------:R-:W-:Y:S02]  /*57b0*/  ISETP.GT.U32.AND P5, PT, R59.reuse, R5, PT ;  /* 0x000000053b00720c */ /* 0x040fe40003fa4070 */
[----:B------:R-:W-:Y:S01]  /*57c0*/  ISETP.GT.U32.AND P4, PT, R59, R4, PT ;  /* 0x000000043b00720c */ /* 0x000fe20003f84070 */
[----:B0-----:R-:W-:Y:S01]  /*57d0*/  IMAD.MOV.U32 R3, RZ, RZ, R8 ;  /* 0x000000ffff037224 */ /* 0x001fe200078e0008 */
[----:B------:R-:W-:Y:S01]  /*57e0*/  ISETP.GE.AND P0, PT, R23, RZ, PT ;  /* 0x000000ff1700720c */ /* 0x000fe20003f06270 */
[----:B------:R-:W-:Y:S02]  /*57f0*/  IMAD.MOV.U32 R23, RZ, RZ, R27 ;  /* 0x000000ffff177224 */ /* 0x000fe400078e001b */
[----:B------:R-:W-:Y:S02]  /*5800*/  @!P6 IMAD.MOV R3, RZ, RZ, -R3 ;  /* 0x000000ffff03e224 */ /* 0x000fe400078e0a03 */
[----:B------:R-:W-:Y:S02]  /*5810*/  IMAD.MOV.U32 R27, RZ, RZ, R28 ;  /* 0x000000ffff1b7224 */ /* 0x000fe400078e001c */
[----:B------:R-:W-:-:S02]  /*5820*/  IMAD.MOV.U32 R28, RZ, RZ, R30 ;  /* 0x000000ffff1c7224 */ /* 0x000fc400078e001e */
[----:B------:R-:W-:Y:S02]  /*5830*/  @!P5 IMAD.IADD R5, R5, 0x1, -R59 ;  /* 0x000000010505d824 */ /* 0x000fe400078e0a3b */
[----:B------:R-:W-:Y:S01]  /*5840*/  IMAD.MOV.U32 R30, RZ, RZ, R31 ;  /* 0x000000ffff1e7224 */ /* 0x000fe200078e001f */
[----:B------:R0:W-:Y:S01]  /*5850*/  STL [R1+0xdc], R3 ;  /* 0x0000dc0301007387 */ /* 0x0001e20000100800 */
[--C-:B------:R-:W-:Y:S01]  /*5860*/  @!P3 IMAD.IADD R6, R6, 0x1, -R59.reuse ;  /* 0x000000010606b824 */ /* 0x100fe200078e0a3b */
[----:B------:R-:W-:Y:S01]  /*5870*/  IABS R9, R24 ;  /* 0x0000001800097213 */ /* 0x000fe20000000000 */
[----:B------:R-:W-:Y:S01]  /*5880*/  @!P4 IMAD.IADD R4, R4, 0x1, -R59 ;  /* 0x000000010404c824 */ /* 0x000fe200078e0a3b */
[----:B------:R-:W-:Y:S01]  /*5890*/  ISETP.GE.AND P4, PT, R24, RZ, PT ;  /* 0x000000ff1800720c */ /* 0x000fe20003f86270 */
[----:B------:R-:W-:Y:S02]  /*58a0*/  IMAD.MOV.U32 R24, RZ, RZ, R27 ;  /* 0x000000ffff187224 */ /* 0x000fe400078e001b */
[----:B------:R-:W-:-:S02]  /*58b0*/  @!P2 IMAD.MOV R6, RZ, RZ, -R6 ;  /* 0x000000ffff06a224 */ /* 0x000fc400078e0a06 */
[----:B0-----:R-:W-:Y:S01]  /*58c0*/  IMAD.MOV.U32 R3, RZ, RZ, R5 ;  /* 0x000000ffff037224 */ /* 0x001fe200078e0005 */
[----:B------:R-:W-:Y:S02]  /*58d0*/  IABS R2, R21 ;  /* 0x0000001500027213 */ /* 0x000fe40000000000 */
[----:B------:R-:W-:Y:S01]  /*58e0*/  ISETP.GE.AND P5, PT, R21, RZ, PT ;  /* 0x000000ff1500720c */ /* 0x000fe20003fa6270 */
[----:B------:R-:W-:Y:S02]  /*58f0*/  @!P0 IMAD.MOV R3, RZ, RZ, -R3 ;  /* 0x000000ffff038224 */ /* 0x000fe400078e0a03 */
[----:B--2---:R-:W-:Y:S02]  /*5900*/  IMAD.MOV.U32 R31, RZ, RZ, R32 ;  /* 0x000000ffff1f7224 */ /* 0x004fe400078e0020 */
[----:B------:R-:W-:Y:S02]  /*5910*/  IMAD.MOV.U32 R32, RZ, RZ, R33 ;  /* 0x000000ffff207224 */ /* 0x000fe400078e0021 */
[----:B------:R-:W-:-:S02]  /*5920*/  IMAD.MOV.U32 R33, RZ, RZ, R37 ;  /* 0x000000ffff217224 */ /* 0x000fc400078e0025 */
[----:B------:R-:W-:Y:S02]  /*5930*/  IMAD.MOV.U32 R27, RZ, RZ, R31 ;  /* 0x000000ffff1b7224 */ /* 0x000fe400078e001f */
[----:B------:R-:W-:Y:S01]  /*5940*/  IMAD.MOV.U32 R37, RZ, RZ, R50 ;  /* 0x000000ffff257224 */ /* 0x000fe200078e0032 */
[----:B------:R-:W-:Y:S01]  /*5950*/  MOV R31, R33 ;  /* 0x00000021001f7202 */ /* 0x000fe20000000f00 */
[----:B------:R-:W2:Y:S01]  /*5960*/  LDL.LU R50, [R1+0x478] ;  /* 0x0004780001327983 */ /* 0x000ea20000300800 */
[----:B------:R-:W-:Y:S02]  /*5970*/  IMAD.MOV.U32 R33, RZ, RZ, R47 ;  /* 0x000000ffff217224 */ /* 0x000fe400078e002f */
[----:B------:R-:W-:Y:S01]  /*5980*/  IMAD.MOV.U32 R21, RZ, RZ, R27 ;  /* 0x000000ffff157224 */ /* 0x000fe200078e001b */
[----:B------:R-:W2:Y:S01]  /*5990*/  LDL.LU R47, [R1+0x454] ;  /* 0x00045400012f7983 */ /* 0x000ea20000300800 */
[----:B------:R-:W-:Y:S02]  /*59a0*/  IMAD.MOV.U32 R27, RZ, RZ, R28 ;  /* 0x000000ffff1b7224 */ /* 0x000fe400078e001c */
[----:B------:R-:W-:Y:S01]  /*59b0*/  IMAD.MOV.U32 R28, RZ, RZ, R29 ;  /* 0x000000ffff1c7224 */ /* 0x000fe200078e001d */
[----:B------:R-:W-:Y:S01]  /*59c0*/  STL [R1+0xcc], R6 ;  /* 0x0000cc0601007387 */ /* 0x000fe20000100800 */
[----:B------:R-:W-:-:S03]  /*59d0*/  IMAD.MOV.U32 R29, RZ, RZ, R30 ;  /* 0x000000ffff1d7224 */ /* 0x000fc600078e001e */
[----:B------:R0:W-:Y:S04]  /*59e0*/  STL [R1+0xc8], R3 ;  /* 0x0000c80301007387 */ /* 0x0001e80000100800 */
[----:B------:R-:W4:Y:S01]  /*59f0*/  LDL.LU R30, [R1+0x3b4] ;  /* 0x0003b400011e7983 */ /* 0x000f220000300800 */
[----:B------:R-:W-:-:S04]  /*5a00*/  IMAD.HI.U32 R7, R34, R2, RZ ;  /* 0x0000000222077227 */ /* 0x000fc800078e00ff */
[----:B------:R-:W-:-:S04]  /*5a10*/  IMAD.MOV R7, RZ, RZ, -R7 ;  /* 0x000000ffff077224 */ /* 0x000fc800078e0a07 */
[----:B------:R-:W-:-:S05]  /*5a20*/  IMAD R2, R59, R7, R2 ;  /* 0x000000073b027224 */ /* 0x000fca00078e0202 */
[----:B------:R-:W-:Y:S01]  /*5a30*/  ISETP.GT.U32.AND P6, PT, R59, R2, PT ;  /* 0x000000023b00720c */ /* 0x000fe20003fc4070 */
[----:B------:R-:W-:Y:S01]  /*5a40*/  IMAD.HI.U32 R11, R34, R9, RZ ;  /* 0x00000009220b7227 */ /* 0x000fe200078e00ff */
[----:B------:R-:W-:-:S03]  /*5a50*/  IABS R0, R22 ;  /* 0x0000001600007213 */ /* 0x000fc60000000000 */
[----:B------:R-:W-:Y:S02]  /*5a60*/  IMAD.MOV R11, RZ, RZ, -R11 ;  /* 0x000000ffff0b7224 */ /* 0x000fe400078e0a0b */
[----:B------:R-:W-:Y:S01]  /*5a70*/  IMAD.MOV.U32 R7, RZ, RZ, R0 ;  /* 0x000000ffff077224 */ /* 0x000fe200078e0000 */
[----:B------:R-:W-:Y:S01]  /*5a80*/  IABS R8, R25 ;  /* 0x0000001900087213 */ /* 0x000fe20000000000 */
[----:B------:R-:W-:Y:S02]  /*5a90*/  IMAD R9, R59, R11, R9 ;  /* 0x0000000b3b097224 */ /* 0x000fe400078e0209 */
[----:B------:R-:W-:-:S04]  /*5aa0*/  IMAD.HI.U32 R10, R34, R7, RZ ;  /* 0x00000007220a7227 */ /* 0x000fc800078e00ff */
[----:B------:R-:W-:Y:S01]  /*5ab0*/  @!P6 IMAD.IADD R2, R2, 0x1, -R59 ;  /* 0x000000010202e824 */ /* 0x000fe200078e0a3b */
[C---:B------:R-:W-:Y:S01]  /*5ac0*/  ISETP.GT.U32.AND P6, PT, R59.reuse, R4, PT ;  /* 0x000000043b00720c */ /* 0x040fe20003fc4070 */
[----:B------:R-:W-:Y:S01]  /*5ad0*/  IMAD.MOV R10, RZ, RZ, -R10 ;  /* 0x000000ffff0a7224 */ /* 0x000fe200078e0a0a */
[C---:B------:R-:W-:Y:S01]  /*5ae0*/  ISETP.GT.U32.AND P3, PT, R59.reuse, R9, PT ;  /* 0x000000093b00720c */ /* 0x040fe20003f64070 */
[----:B------:R-:W-:Y:S01]  /*5af0*/  IMAD.MOV.U32 R0, RZ, RZ, R8 ;  /* 0x000000ffff007224 */ /* 0x000fe200078e0008 */
[C---:B------:R-:W-:Y:S01]  /*5b00*/  ISETP.GT.U32.AND P2, PT, R59.reuse, R2, PT ;  /* 0x000000023b00720c */ /* 0x040fe20003f44070 */
[----:B------:R-:W-:Y:S02]  /*5b10*/  IMAD R7, R59, R10, R7 ;  /* 0x0000000a3b077224 */ /* 0x000fe400078e0207 */
[----:B------:R-:W-:Y:S01]  /*5b20*/  IMAD.HI.U32 R8, R34, R0, RZ ;  /* 0x0000000022087227 */ /* 0x000fe200078e00ff */
[----:B------:R-:W-:-:S03]  /*5b30*/  IABS R11, R26 ;  /* 0x0000001a000b7213 */ /* 0x000fc60000000000 */
[----:B------:R-:W-:Y:S02]  /*5b40*/  IMAD.MOV R8, RZ, RZ, -R8 ;  /* 0x000000ffff087224 */ /* 0x000fe400078e0a08 */
[--C-:B------:R-:W-:Y:S01]  /*5b50*/  @!P6 IMAD.IADD R4, R4, 0x1, -R59.reuse ;  /* 0x000000010404e824 */ /* 0x100fe200078e0a3b */
[----:B------:R-:W-:Y:S01]  /*5b60*/  ISETP.GT.U32.AND P6, PT, R59, R7, PT ;  /* 0x000000073b00720c */ /* 0x000fe20003fc4070 */
[----:B------:R-:W-:Y:S02]  /*5b70*/  @!P3 IMAD.IADD R9, R9, 0x1, -R59 ;  /* 0x000000010909b824 */ /* 0x000fe400078e0a3b */
[C---:B------:R-:W-:Y:S02]  /*5b80*/  IMAD R0, R59.reuse, R8, R0 ;  /* 0x000000083b007224 */ /* 0x040fe400078e0200 */
[----:B------:R-:W-:Y:S01]  /*5b90*/  IMAD.HI.U32 R8, R34, R11, RZ ;  /* 0x0000000b22087227 */ /* 0x000fe200078e00ff */
[----:B------:R-:W-:-:S03]  /*5ba0*/  ISETP.GT.U32.AND P0, PT, R59, R9, PT ;  /* 0x000000093b00720c */ /* 0x000fc60003f04070 */
[--C-:B------:R-:W-:Y:S01]  /*5bb0*/  @!P2 IMAD.IADD R2, R2, 0x1, -R59.reuse ;  /* 0x000000010202a824 */ /* 0x100fe200078e0a3b */
[----:B------:R-:W-:Y:S01]  /*5bc0*/  ISETP.GT.U32.AND P2, PT, R59, R0, PT ;  /* 0x000000003b00720c */ /* 0x000fe20003f44070 */
[----:B------:R-:W-:Y:S02]  /*5bd0*/  IMAD.MOV R8, RZ, RZ, -R8 ;  /* 0x000000ffff087224 */ /* 0x000fe400078e0a08 */
[----:B------:R-:W-:Y:S02]  /*5be0*/  @!P6 IMAD.IADD R7, R7, 0x1, -R59 ;  /* 0x000000010707e824 */ /* 0x000fe400078e0a3b */
[----:B0-----:R-:W-:Y:S02]  /*5bf0*/  IMAD.MOV.U32 R3, RZ, RZ, R4 ;  /* 0x000000ffff037224 */ /* 0x001fe400078e0004 */
[C---:B------:R-:W-:Y:S02]  /*5c00*/  IMAD R11, R59.reuse, R8, R11 ;  /* 0x000000083b0b7224 */ /* 0x040fe400078e020b */
[----:B------:R-:W-:Y:S01]  /*5c10*/  @!P1 IMAD.MOV R3, RZ, RZ, -R3 ;  /* 0x000000ffff039224 */ /* 0x000fe200078e0a03 */
[----:B------:R-:W-:-:S02]  /*5c20*/  ISETP.GT.U32.AND P1, PT, R59, R7, PT ;  /* 0x000000073b00720c */ /* 0x000fc40003f24070 */
[----:B------:R-:W-:Y:S01]  /*5c30*/  ISETP.GT.U32.AND P6, PT, R59, R11, PT ;  /* 0x0000000b3b00720c */ /* 0x000fe20003fc4070 */
[--C-:B------:R-:W-:Y:S01]  /*5c40*/  @!P0 IMAD.IADD R9, R9, 0x1, -R59.reuse ;  /* 0x0000000109098824 */ /* 0x100fe200078e0a3b */
[----:B------:R0:W-:Y:S01]  /*5c50*/  STL [R1+0xc4], R3 ;  /* 0x0000c40301007387 */ /* 0x0001e20000100800 */
[----:B------:R-:W-:Y:S01]  /*5c60*/  @!P2 IMAD.IADD R0, R0, 0x1, -R59 ;  /* 0x000000010000a824 */ /* 0x000fe200078e0a3b */
[----:B------:R-:W-:Y:S01]  /*5c70*/  ISETP.GE.AND P0, PT, R25, RZ, PT ;  /* 0x000000ff1900720c */ /* 0x000fe20003f06270 */
[----:B------:R-:W-:Y:S01]  /*5c80*/  IMAD.MOV.U32 R25, RZ, RZ, R29 ;  /* 0x000000ffff197224 */ /* 0x000fe200078e001d */
[----:B------:R-:W-:Y:S01]  /*5c90*/  ISETP.GE.AND P2, PT, R26, RZ, PT ;  /* 0x000000ff1a00720c */ /* 0x000fe20003f46270 */
[----:B------:R-:W-:Y:S01]  /*5ca0*/  IMAD.MOV.U32 R26, RZ, RZ, R28 ;  /* 0x000000ffff1a7224 */ /* 0x000fe200078e001c */
[----:B------:R-:W-:Y:S01]  /*5cb0*/  ISETP.GE.AND P3, PT, R22, RZ, PT ;  /* 0x000000ff1600720c */ /* 0x000fe20003f66270 */
[----:B------:R-:W-:Y:S02]  /*5cc0*/  IMAD.MOV.U32 R29, RZ, RZ, R31 ;  /* 0x000000ffff1d7224 */ /* 0x000fe400078e001f */
[----:B0-----:R-:W-:Y:S01]  /*5cd0*/  IMAD.MOV.U32 R3, RZ, RZ, R2 ;  /* 0x000000ffff037224 */ /* 0x001fe200078e0002 */
[----:B------:R-:W-:Y:S01]  /*5ce0*/  IABS R6, R20 ;  /* 0x0000001400067213 */ /* 0x000fe20000000000 */
[----:B------:R-:W-:-:S02]  /*5cf0*/  IMAD.MOV.U32 R28, RZ, RZ, R32 ;  /* 0x000000ffff1c7224 */ /* 0x000fc400078e0020 */
[----:B------:R-:W-:Y:S02]  /*5d00*/  IMAD.MOV.U32 R31, RZ, RZ, R39 ;  /* 0x000000ffff1f7224 */ /* 0x000fe400078e0027 */
[----:B------:R-:W-:Y:S01]  /*5d10*/  @!P5 IMAD.MOV R3, RZ, RZ, -R3 ;  /* 0x000000ffff03d224 */ /* 0x000fe200078e0a03 */
[----:B------:R-:W-:Y:S01]  /*5d20*/  ISETP.GT.U32.AND P5, PT, R59, R0, PT ;  /* 0x000000003b00720c */ /* 0x000fe20003fa4070 */
[----:B------:R-:W-:Y:S02]  /*5d30*/  IMAD.MOV.U32 R19, RZ, RZ, R27 ;  /* 0x000000ffff137224 */ /* 0x000fe400078e001b */
[----:B------:R-:W-:Y:S02]  /*5d40*/  IMAD.MOV.U32 R39, RZ, RZ, R42 ;  /* 0x000000ffff277224 */ /* 0x000fe400078e002a */
[----:B------:R-:W-:Y:S02]  /*5d50*/  IMAD.MOV.U32 R32, RZ, RZ, R51 ;  /* 0x000000ffff207224 */ /* 0x000fe400078e0033 */
[----:B------:R-:W-:-:S02]  /*5d60*/  IMAD.MOV.U32 R27, RZ, RZ, R36 ;  /* 0x000000ffff1b7224 */ /* 0x000fc400078e0024 */
[----:B------:R-:W-:Y:S01]  /*5d70*/  IMAD.MOV.U32 R51, RZ, RZ, R52 ;  /* 0x000000ffff337224 */ /* 0x000fe200078e0034 */
[----:B------:R-:W-:Y:S01]  /*5d80*/  MOV R52, R53 ;  /* 0x0000003500347202 */ /* 0x000fe20000000f00 */
[----:B------:R-:W-:Y:S02]  /*5d90*/  IMAD.MOV.U32 R36, RZ, RZ, R38 ;  /* 0x000000ffff247224 */ /* 0x000fe400078e0026 */
[----:B------:R-:W-:Y:S02]  /*5da0*/  IMAD.MOV.U32 R38, RZ, RZ, R46 ;  /* 0x000000ffff267224 */ /* 0x000fe400078e002e */
[----:B------:R-:W-:Y:S02]  /*5db0*/  @!P1 IMAD.IADD R7, R7, 0x1, -R59 ;  /* 0x0000000107079824 */ /* 0x000fe400078e0a3b */
[----:B---3--:R-:W-:Y:S02]  /*5dc0*/  IMAD.MOV.U32 R46, RZ, RZ, R55 ;  /* 0x000000ffff2e7224 */ /* 0x008fe400078e0037 */
[----:B------:R-:W-:-:S04]  /*5dd0*/  IMAD.HI.U32 R10, R34, R6, RZ ;  /* 0x00000006220a7227 */ /* 0x000fc800078e00ff */
[----:B------:R-:W-:Y:S01]  /*5de0*/  @!P6 IMAD.IADD R11, R11, 0x1, -R59 ;  /* 0x000000010b0be824 */ /* 0x000fe200078e0a3b */
[----:B------:R-:W-:Y:S01]  /*5df0*/  IADD3 R10, PT, PT, -R10, RZ, RZ ;  /* 0x000000ff0a0a7210 */ /* 0x000fe20007ffe1ff */
[----:B------:R-:W-:-:S03]  /*5e00*/  @!P4 IMAD.MOV R9, RZ, RZ, -R9 ;  /* 0x000000ffff09c224 */ /* 0x000fc600078e0a09 */
[C---:B------:R-:W-:Y:S01]  /*5e10*/  ISETP.GT.U32.AND P6, PT, R59.reuse, R11, PT ;  /* 0x0000000b3b00720c */ /* 0x040fe20003fc4070 */
[----:B------:R-:W-:Y:S02]  /*5e20*/  @!P5 IMAD.IADD R0, R0, 0x1, -R59 ;  /* 0x000000010000d824 */ /* 0x000fe400078e0a3b */
[----:B------:R-:W-:-:S05]  /*5e30*/  IMAD R6, R59, R10, R6 ;  /* 0x0000000a3b067224 */ /* 0x000fca00078e0206 */
[----:B------:R-:W-:-:S05]  /*5e40*/  ISETP.GT.U32.AND P1, PT, R59, R6, PT ;  /* 0x000000063b00720c */ /* 0x000fca0003f24070 */
[----:B------:R-:W-:Y:S01]  /*5e50*/  @!P6 IMAD.IADD R11, R11, 0x1, -R59 ;  /* 0x000000010b0be824 */ /* 0x000fe200078e0a3b */
[----:B------:R-:W-:-:S07]  /*5e60*/  IABS R8, R24 ;  /* 0x0000001800087213 */ /* 0x000fce0000000000 */
[----:B------:R-:W-:Y:S01]  /*5e70*/  @!P1 IMAD.IADD R6, R6, 0x1, -R59 ;  /* 0x0000000106069824 */ /* 0x000fe200078e0a3b */
[----:B------:R-:W-:Y:S01]  /*5e80*/  ISETP.GE.AND P1, PT, R24, RZ, PT ;  /* 0x000000ff1800720c */ /* 0x000fe20003f26270 */
[----:B------:R-:W-:Y:S02]  /*5e90*/  IMAD.MOV.U32 R24, RZ, RZ, R27 ;  /* 0x000000ffff187224 */ /* 0x000fe400078e001b */
[----:B------:R-:W-:Y:S02]  /*5ea0*/  IMAD.MOV.U32 R27, RZ, RZ, R29 ;  /* 0x000000ffff1b7224 */ /* 0x000fe400078e001d */
[----:B--2---:R-:W-:Y:S02]  /*5eb0*/  IMAD.MOV.U32 R42, RZ, RZ, R47 ;  /* 0x000000ffff2a7224 */ /* 0x004fe400078e002f */
[----:B------:R-:W2:Y:S04]  /*5ec0*/  LDL.LU R47, [R1+0x5a8] ;  /* 0x0005a800012f7983 */ /* 0x000ea80000300800 */
[----:B------:R-:W3:Y:S01]  /*5ed0*/  LDL.LU R53, [R1+0x4ac] ;  /* 0x0004ac0001357983 */ /* 0x000ee20000300800 */
[----:B----4-:R-:W-:-:S02]  /*5ee0*/  IMAD.MOV.U32 R22, RZ, RZ, R30 ;  /* 0x000000ffff167224 */ /* 0x010fc400078e001e */
[----:B------:R-:W-:Y:S02]  /*5ef0*/  IMAD.MOV.U32 R30, RZ, RZ, R41 ;  /* 0x000000ffff1e7224 */ /* 0x000fe400078e0029 */
[----:B------:R-:W4:Y:S04]  /*5f00*/  LDL.LU R41, [R1+0x460] ;  /* 0x0004600001297983 */ /* 0x000f280000300800 */
[----:B------:R-:W2:Y:S04]  /*5f10*/  LDL.LU R55, [R1+0x4bc] ;  /* 0x0004bc0001377983 */ /* 0x000ea80000300800 */
[----:B------:R0:W-:Y:S02]  /*5f20*/  STL [R1+0xc0], R3 ;  /* 0x0000c00301007387 */ /* 0x0001e40000100800 */
[----:B0-----:R-:W-:-:S04]  /*5f30*/  IMAD.MOV.U32 R3, RZ, RZ, R7 ;  /* 0x000000ffff037224 */ /* 0x001fc800078e0007 */
[----:B------:R-:W-:Y:S01]  /*5f40*/  @!P3 IMAD.MOV R3, RZ, RZ, -R3 ;  /* 0x000000ffff03b224 */ /* 0x000fe200078e0a03 */
[----:B------:R-:W-:Y:S04]  /*5f50*/  STL [R1+0xbc], R9 ;  /* 0x0000bc0901007387 */ /* 0x000fe80000100800 */
[----:B------:R0:W-:Y:S02]  /*5f60*/  STL [R1+0xb4], R3 ;  /* 0x0000b40301007387 */ /* 0x0001e40000100800 */
[----:B0-----:R-:W-:-:S04]  /*5f70*/  IMAD.MOV.U32 R3, RZ, RZ, R0 ;  /* 0x000000ffff037224 */ /* 0x001fc800078e0000 */
[----:B------:R-:W-:-:S05]  /*5f80*/  @!P0 IMAD.MOV R3, RZ, RZ, -R3 ;  /* 0x000000ffff038224 */ /* 0x000fca00078e0a03 */
[----:B------:R0:W-:Y:S02]  /*5f90*/  STL [R1+0xb0], R3 ;  /* 0x0000b00301007387 */ /* 0x0001e40000100800 */
[----:B0-----:R-:W-:-:S04]  /*5fa0*/  IMAD.MOV.U32 R3, RZ, RZ, R11 ;  /* 0x000000ffff037224 */ /* 0x001fc800078e000b */
[----:B------:R-:W-:-:S05]  /*5fb0*/  @!P2 IMAD.MOV R3, RZ, RZ, -R3 ;  /* 0x000000ffff03a224 */ /* 0x000fca00078e0a03 */
[----:B------:R0:W-:Y:S04]  /*5fc0*/  STL [R1+0xac], R3 ;  /* 0x0000ac0301007387 */ /* 0x0001e80000100800 */
[----:B------:R-:W2:Y:S01]  /*5fd0*/  LDL.LU R29, [R1+0x3d4] ;  /* 0x0003d400011d7983 */ /* 0x000ea20000300800 */
[----:B------:R-:W-:Y:S02]  /*5fe0*/  IABS R5, R23 ;  /* 0x0000001700057213 */ /* 0x000fe40000000000 */
[----:B------:R-:W-:Y:S01]  /*5ff0*/  ISETP.GE.AND P5, PT, R23, RZ, PT ;  /* 0x000000ff1700720c */ /* 0x000fe20003fa6270 */
[----:B------:R-:W-:Y:S02]  /*6000*/  IMAD.MOV.U32 R23, RZ, RZ, R28 ;  /* 0x000000ffff177224 */ /* 0x000fe400078e001c */
[----:B------:R-:W-:Y:S01]  /*6010*/  IMAD.MOV.U32 R28, RZ, RZ, R58 ;  /* 0x000000ffff1c7224 */ /* 0x000fe200078e003a */
[----:B------:R-:W-:Y:S01]  /*6020*/  ISETP.GE.AND P4, PT, R20, RZ, PT ;  /* 0x000000ff1400720c */ /* 0x000fe20003f86270 */
[----:B------:R-:W-:Y:S01]  /*6030*/  IMAD.MOV.U32 R20, RZ, RZ, R27 ;  /* 0x000000ffff147224 */ /* 0x000fe200078e001b */
[----:B------:R-:W3:Y:S01]  /*6040*/  LDL.LU R58, [R1+0x47c] ;  /* 0x00047c00013a7983 */ /* 0x000ee20000300800 */
[----:B------:R-:W-:-:S02]  /*6050*/  IMAD.MOV.U32 R27, RZ, RZ, R28 ;  /* 0x000000ffff1b7224 */ /* 0x000fc400078e001c */
[----:B------:R-:W-:-:S04]  /*6060*/  IMAD.HI.U32 R12, R34, R5, RZ ;  /* 0x00000005220c7227 */ /* 0x000fc800078e00ff */
[----:B------:R-:W-:Y:S02]  /*6070*/  IMAD.MOV R12, RZ, RZ, -R12 ;  /* 0x000000ffff0c7224 */ /* 0x000fe400078e0a0c */
[----:B------:R-:W-:-:S04]  /*6080*/  IMAD.HI.U32 R2, R34, R8, RZ ;  /* 0x0000000822027227 */ /* 0x000fc800078e00ff */
[----:B------:R-:W-:Y:S02]  /*6090*/  IMAD R5, R59, R12, R5 ;  /* 0x0000000c3b057224 */ /* 0x000fe400078e0205 */
[----:B------:R-:W-:-:S03]  /*60a0*/  IMAD.MOV R2, RZ, RZ, -R2 ;  /* 0x000000ffff027224 */ /* 0x000fc600078e0a02 */
[C---:B------:R-:W-:Y:S01]  /*60b0*/  ISETP.GT.U32.AND P3, PT, R59.reuse, R5, PT ;  /* 0x000000053b00720c */ /* 0x040fe20003f64070 */
[----:B------:R-:W-:-:S05]  /*60c0*/  IMAD R2, R59, R2, R8 ;  /* 0x000000023b027224 */ /* 0x000fca00078e0208 */
[----:B------:R-:W-:Y:S02]  /*60d0*/  ISETP.GT.U32.AND P6, PT, R59, R2, PT ;  /* 0x000000023b00720c */ /* 0x000fe40003fc4070 */
[----:B------:R-:W-:Y:S02]  /*60e0*/  IABS R4, R21 ;  /* 0x0000001500047213 */ /* 0x000fe40000000000 */
[----:B------:R-:W-:-:S03]  /*60f0*/  IABS R10, R22 ;  /* 0x00000016000a7213 */ /* 0x000fc60000000000 */
[----:B------:R-:W-:Y:S02]  /*6100*/  @!P3 IMAD.IADD R5, R5, 0x1, -R59 ;  /* 0x000000010505b824 */ /* 0x000fe400078e0a3b */
[----:B------:R-:W-:-:S04]  /*6110*/  IMAD.HI.U32 R7, R34, R4, RZ ;  /* 0x0000000422077227 */ /* 0x000fc800078e00ff */
[----:B------:R-:W-:-:S04]  /*6120*/  IMAD.HI.U32 R0, R34, R10, RZ ;  /* 0x0000000a22007227 */ /* 0x000fc800078e00ff */
[----:B--2---:R-:W-:Y:S02]  /*6130*/  IMAD.MOV.U32 R28, RZ, RZ, R29 ;  /* 0x000000ffff1c7224 */ /* 0x004fe400078e001d */
[----:B------:R-:W2:Y:S01]  /*6140*/  LDL.LU R29, [R1+0x3f4] ;  /* 0x0003f400011d7983 */ /* 0x000ea20000300800 */
[----:B------:R-:W-:Y:S01]  /*6150*/  @!P6 IMAD.IADD R2, R2, 0x1, -R59 ;  /* 0x000000010202e824 */ /* 0x000fe200078e0a3b */
[----:B------:R-:W-:Y:S01]  /*6160*/  ISETP.GT.U32.AND P6, PT, R59, R5, PT ;  /* 0x000000053b00720c */ /* 0x000fe20003fc4070 */
[----:B------:R-:W-:Y:S01]  /*6170*/  IMAD.MOV R7, RZ, RZ, -R7 ;  /* 0x000000ffff077224 */ /* 0x000fe200078e0a07 */
[----:B------:R-:W-:-:S03]  /*6180*/  IADD3 R0, PT, PT, -R0, RZ, RZ ;  /* 0x000000ff00007210 */ /* 0x000fc60007ffe1ff */
[C---:B------:R-:W-:Y:S01]  /*6190*/  IMAD R4, R59.reuse, R7, R4 ;  /* 0x000000073b047224 */ /* 0x040fe200078e0204 */
[C---:B------:R-:W-:Y:S01]  /*61a0*/  ISETP.GT.U32.AND P3, PT, R59.reuse, R6, PT ;  /* 0x000000063b00720c */ /* 0x040fe20003f64070 */
[----:B------:R-:W-:-:S03]  /*61b0*/  IMAD R0, R59, R0, R10 ;  /* 0x000000003b007224 */ /* 0x000fc600078e020a */
[----:B------:R-:W-:-:S03]  /*61c0*/  ISETP.GT.U32.AND P2, PT, R59, R4, PT ;  /* 0x000000043b00720c */ /* 0x000fc60003f44070 */
[----:B------:R-:W-:Y:S01]  /*61d0*/  @!P6 IMAD.IADD R5, R5, 0x1, -R59 ;  /* 0x000000010505e824 */ /* 0x000fe200078e0a3b */
[C---:B------:R-:W-:Y:S02]  /*61e0*/  ISETP.GT.U32.AND P6, PT, R59.reuse, R0, PT ;  /* 0x000000003b00720c */ /* 0x040fe40003fc4070 */
[----:B------:R-:W-:Y:S01]  /*61f0*/  ISETP.GT.U32.AND P0, PT, R59, R2, PT ;  /* 0x000000023b00720c */ /* 0x000fe20003f04070 */
[----:B0-----:R-:W-:Y:S02]  /*6200*/  IMAD.MOV.U32 R3, RZ, RZ, R5 ;  /* 0x000000ffff037224 */ /* 0x001fe400078e0005 */
[----:B------:R-:W-:-:S04]  /*6210*/  @!P3 IMAD.IADD R6, R6, 0x1, -R59 ;  /* 0x000000010606b824 */ /* 0x000fc800078e0a3b */
[--C-:B------:R-:W-:Y:S02]  /*6220*/  @!P2 IMAD.IADD R4, R4, 0x1, -R59.reuse ;  /* 0x000000010404a824 */ /* 0x100fe400078e0a3b */
[----:B------:R-:W-:Y:S02]  /*6230*/  @!P4 IMAD.MOV R6, RZ, RZ, -R6 ;  /* 0x000000ffff06c224 */ /* 0x000fe400078e0a06 */
[--C-:B------:R-:W-:Y:S01]  /*6240*/  @!P6 IMAD.IADD R0, R0, 0x1, -R59.reuse ;  /* 0x000000010000e824 */ /* 0x100fe200078e0a3b */
[----:B------:R-:W-:Y:S02]  /*6250*/  ISETP.GT.U32.AND P4, PT, R59, R4, PT ;  /* 0x000000043b00720c */ /* 0x000fe40003f84070 */
[----:B------:R-:W-:Y:S01]  /*6260*/  @!P5 IADD3 R3, PT, PT, -R3, RZ, RZ ;  /* 0x000000ff0303d210 */ /* 0x000fe20007ffe1ff */
[----:B------:R-:W-:Y:S01]  /*6270*/  @!P0 IMAD.IADD R2, R2, 0x1, -R59 ;  /* 0x0000000102028824 */ /* 0x000fe200078e0a3b */
[----:B------:R-:W-:Y:S01]  /*6280*/  ISETP.GT.U32.AND P5, PT, R59, R0, PT ;  /* 0x000000003b00720c */ /* 0x000fe20003fa4070 */
[----:B------:R-:W-:Y:S01]  /*6290*/  STL [R1+0xa8], R6 ;  /* 0x0000a80601007387 */ /* 0x000fe20000100800 */
[----:B------:R-:W-:-:S03]  /*62a0*/  ISETP.GE.AND P3, PT, R21, RZ, PT ;  /* 0x000000ff1500720c */ /* 0x000fc60003f66270 */
[----:B------:R0:W-:Y:S01]  /*62b0*/  STL [R1+0xa4], R3 ;  /* 0x0000a40301007387 */ /* 0x0001e20000100800 */
[----:B------:R-:W-:Y:S01]  /*62c0*/  ISETP.GE.AND P0, PT, R22, RZ, PT ;  /* 0x000000ff1600720c */ /* 0x000fe20003f06270 */
[----:B------:R-:W-:Y:S01]  /*62d0*/  IMAD.MOV.U32 R22, RZ, RZ, R27 ;  /* 0x000000ffff167224 */ /* 0x000fe200078e001b */
[----:B------:R-:W-:Y:S01]  /*62e0*/  IABS R7, R25 ;  /* 0x0000001900077213 */ /* 0x000fe20000000000 */
[----:B------:R-:W-:Y:S02]  /*62f0*/  @!P4 IMAD.IADD R4, R4, 0x1, -R59 ;  /* 0x000000010404c824 */ /* 0x000fe400078e0a3b */
[----:B0-----:R-:W-:Y:S01]  /*6300*/  IMAD.MOV.U32 R3, RZ, RZ, R2 ;  /* 0x000000ffff037224 */ /* 0x001fe200078e0002 */
[----:B------:R-:W-:-:S03]  /*6310*/  ISETP.GE.AND P2, PT, R25, RZ, PT ;  /* 0x000000ff1900720c */ /* 0x000fc60003f46270 */
[----:B------:R-:W-:Y:S02]  /*6320*/  @!P1 IMAD.MOV R3, RZ, RZ, -R3 ;  /* 0x000000ffff039224 */ /* 0x000fe400078e0a03 */
[----:B------:R-:W-:Y:S02]  /*6330*/  IMAD.MOV.U32 R25, RZ, RZ, R28 ;  /* 0x000000ffff197224 */ /* 0x000fe400078e001c */
[----:B------:R-:W-:Y:S01]  /*6340*/  IMAD.MOV.U32 R27, RZ, RZ, R30 ;  /* 0x000000ffff1b7224 */ /* 0x000fe200078e001e */
[----:B------:R0:W-:Y:S01]  /*6350*/  STL [R1+0xa0], R3 ;  /* 0x0000a00301007387 */ /* 0x0001e20000100800 */
[----:B------:R-:W-:Y:S01]  /*6360*/  IMAD.MOV.U32 R28, RZ, RZ, R40 ;  /* 0x000000ffff1c7224 */ /* 0x000fe200078e0028 */
[----:B------:R-:W-:Y:S01]  /*6370*/  IABS R8, R26 ;  /* 0x0000001a00087213 */ /* 0x000fe20000000000 */
[----:B------:R-:W-:Y:S01]  /*6380*/  @!P5 IMAD.IADD R0, R0, 0x1, -R59 ;  /* 0x000000010000d824 */ /* 0x000fe200078e0a3b */
[----:B------:R-:W-:Y:S01]  /*6390*/  ISETP.GE.AND P5, PT, R26, RZ, PT ;  /* 0x000000ff1a00720c */ /* 0x000fe20003fa6270 */
[----:B------:R-:W-:-:S02]  /*63a0*/  IMAD.MOV.U32 R26, RZ, RZ, R27 ;  /* 0x000000ffff1a7224 */ /* 0x000fc400078e001b */
[----:B------:R-:W-:Y:S02]  /*63b0*/  IMAD.MOV.U32 R30, RZ, RZ, R33 ;  /* 0x000000ffff1e7224 */ /* 0x000fe400078e0021 */
[----:B0-----:R-:W-:Y:S02]  /*63c0*/  IMAD.MOV.U32 R3, RZ, RZ, R4 ;  /* 0x000000ffff037224 */ /* 0x001fe400078e0004 */
[----:B------:R-:W-:Y:S02]  /*63d0*/  IMAD.MOV.U32 R27, RZ, RZ, R28 ;  /* 0x000000ffff1b7224 */ /* 0x000fe400078e001c */
[----:B------:R-:W-:Y:S02]  /*63e0*/  IMAD.MOV.U32 R33, RZ, RZ, R44 ;  /* 0x000000ffff217224 */ /* 0x000fe400078e002c */
[----:B------:R-:W-:Y:S02]  /*63f0*/  @!P3 IMAD.MOV R3, RZ, RZ, -R3 ;  /* 0x000000ffff03b224 */ /* 0x000fe400078e0a03 */
[----:B------:R-:W-:-:S02]  /*6400*/  IMAD.MOV.U32 R40, RZ, RZ, R43 ;  /* 0x000000ffff287224 */ /* 0x000fc400078e002b */
[----:B------:R-:W-:Y:S02]  /*6410*/  IMAD.MOV.U32 R44, RZ, RZ, R57 ;  /* 0x000000ffff2c7224 */ /* 0x000fe400078e0039 */
[----:B------:R-:W-:Y:S01]  /*6420*/  IMAD.MOV.U32 R43, RZ, RZ, R45 ;  /* 0x000000ffff2b7224 */ /* 0x000fe200078e002d */
[----:B------:R-:W4:Y:S01]  /*6430*/  LDL.LU R57, [R1+0x470] ;  /* 0x0004700001397983 */ /* 0x000f220000300800 */
[----:B------:R-:W-:-:S03]  /*6440*/  IMAD.MOV.U32 R21, RZ, RZ, R27 ;  /* 0x000000ffff157224 */ /* 0x000fc600078e001b */
[----:B------:R-:W4:Y:S01]  /*6450*/  LDL.LU R45, [R1+0x4cc] ;  /* 0x0004cc00012d7983 */ /* 0x000f220000300800 */
[----:B------:R-:W-:Y:S02]  /*6460*/  IMAD.MOV.U32 R27, RZ, RZ, R30 ;  /* 0x000000ffff1b7224 */ /* 0x000fe400078e001e */
[----:B--2---:R-:W-:Y:S02]  /*6470*/  IMAD.MOV.U32 R28, RZ, RZ, R29 ;  /* 0x000000ffff1c7224 */ /* 0x004fe400078e001d */
[----:B------:R-:W-:Y:S02]  /*6480*/  IMAD.MOV.U32 R29, RZ, RZ, R48 ;  /* 0x000000ffff1d7224 */ /* 0x000fe400078e0030 */
[----:B------:R-:W-:Y:S01]  /*6490*/  IMAD.MOV.U32 R48, RZ, RZ, R56 ;  /* 0x000000ffff307224 */ /* 0x000fe200078e0038 */
[----:B---3--:R-:W-:Y:S02]  /*64a0*/  MOV R56, R58 ;  /* 0x0000003a00387202 */ /* 0x008fe40000000f00 */
[----:B------:R-:W2:Y:S04]  /*64b0*/  LDL.LU R58, [R1+0x444] ;  /* 0x00044400013a7983 */ /* 0x000ea80000300800 */
[----:B------:R0:W-:Y:S04]  /*64c0*/  STL [R1+0x9c], R3 ;  /* 0x00009c0301007387 */ /* 0x0001e80000100800 */
[----:B------:R-:W3:Y:S01]  /*64d0*/  LDL.LU R30, [R1+0x3ec] ;  /* 0x0003ec00011e7983 */ /* 0x000ee20000300800 */
[----:B------:R-:W-:-:S04]  /*64e0*/  IMAD.HI.U32 R11, R34, R7, RZ ;  /* 0x00000007220b7227 */ /* 0x000fc800078e00ff */
[----:B------:R-:W-:-:S04]  /*64f0*/  IMAD.MOV R11, RZ, RZ, -R11 ;  /* 0x000000ffff0b7224 */ /* 0x000fc800078e0a0b */
[----:B------:R-:W-:Y:S01]  /*6500*/  IMAD R7, R59, R11, R7 ;  /* 0x0000000b3b077224 */ /* 0x000fe200078e0207 */
[----:B------:R-:W-:Y:S01]  /*6510*/  IABS R9, R19 ;  /* 0x0000001300097213 */ /* 0x000fe20000000000 */
[----:B------:R-:W-:-:S03]  /*6520*/  IMAD.HI.U32 R10, R34, R8, RZ ;  /* 0x00000008220a7227 */ /* 0x000fc600078e00ff */
[----:B------:R-:W-:Y:S01]  /*6530*/  ISETP.GT.U32.AND P6, PT, R59, R7, PT ;  /* 0x000000073b00720c */ /* 0x000fe20003fc4070 */
[----:B------:R-:W-:Y:S02]  /*6540*/  IMAD.MOV R10, RZ, RZ, -R10 ;  /* 0x000000ffff0a7224 */ /* 0x000fe400078e0a0a */
[----:B------:R-:W-:-:S04]  /*6550*/  IMAD.HI.U32 R12, R34, R9, RZ ;  /* 0x00000009220c7227 */ /* 0x000fc800078e00ff */
[C---:B------:R-:W-:Y:S02]  /*6560*/  IMAD R8, R59.reuse, R10, R8 ;  /* 0x0000000a3b087224 */ /* 0x040fe400078e0208 */
[----:B------:R-:W-:Y:S01]  /*6570*/  IMAD.MOV R12, RZ, RZ, -R12 ;  /* 0x000000ffff0c7224 */ /* 0x000fe200078e0a0c */
[----:B------:R-:W-:Y:S02]  /*6580*/  IABS R5, R23 ;  /* 0x0000001700057213 */ /* 0x000fe40000000000 */
[----:B------:R-:W-:Y:S01]  /*6590*/  ISETP.GT.U32.AND P1, PT, R59, R8, PT ;  /* 0x000000083b00720c */ /* 0x000fe20003f24070 */
[----:B------:R-:W-:Y:S02]  /*65a0*/  @!P6 IMAD.IADD R7, R7, 0x1, -R59 ;  /* 0x000000010707e824 */ /* 0x000fe400078e0a3b */
[C---:B------:R-:W-:Y:S02]  /*65b0*/  IMAD R9, R59.reuse, R12, R9 ;  /* 0x0000000c3b097224 */ /* 0x040fe400078e0209 */
[----:B------:R-:W-:Y:S01]  /*65c0*/  IMAD.HI.U32 R11, R34, R5, RZ ;  /* 0x00000005220b7227 */ /* 0x000fe200078e00ff */
[----:B------:R-:W-:-:S02]  /*65d0*/  ISETP.GT.U32.AND P6, PT, R59, R7, PT ;  /* 0x000000073b00720c */ /* 0x000fc40003fc4070 */
[----:B------:R-:W-:Y:S01]  /*65e0*/  ISETP.GT.U32.AND P4, PT, R59, R9, PT ;  /* 0x000000093b00720c */ /* 0x000fe20003f84070 */
[----:B------:R-:W-:Y:S01]  /*65f0*/  IMAD.MOV R11, RZ, RZ, -R11 ;  /* 0x000000ffff0b7224 */ /* 0x000fe200078e0a0b */
[----:B------:R-:W-:-:S03]  /*6600*/  IABS R2, R24 ;  /* 0x0000001800027213 */ /* 0x000fc60000000000 */
[----:B------:R-:W-:Y:S01]  /*6610*/  @!P1 IMAD.IADD R8, R8, 0x1, -R59 ;  /* 0x0000000108089824 */ /* 0x000fe200078e0a3b */
[----:B------:R-:W-:Y:S01]  /*6620*/  IABS R10, R20 ;  /* 0x00000014000a7213 */ /* 0x000fe20000000000 */
[C---:B------:R-:W-:Y:S02]  /*6630*/  IMAD R5, R59.reuse, R11, R5 ;  /* 0x0000000b3b057224 */ /* 0x040fe400078e0205 */
[----:B------:R-:W-:Y:S01]  /*6640*/  IMAD.HI.U32 R6, R34, R2, RZ ;  /* 0x0000000222067227 */ /* 0x000fe200078e00ff */
[----:B------:R-:W-:-:S03]  /*6650*/  ISETP.GT.U32.AND P1, PT, R59, R8, PT ;  /* 0x000000083b00720c */ /* 0x000fc60003f24070 */
[--C-:B------:R-:W-:Y:S01]  /*6660*/  @!P6 IMAD.IADD R7, R7, 0x1, -R59.reuse ;  /* 0x000000010707e824 */ /* 0x100fe200078e0a3b */
[----:B------:R-:W-:Y:S01]  /*6670*/  ISETP.GT.U32.AND P6, PT, R59, R5, PT ;  /* 0x000000053b00720c */ /* 0x000fe20003fc4070 */
[----:B------:R-:W-:Y:S02]  /*6680*/  @!P4 IMAD.IADD R9, R9, 0x1, -R59 ;  /* 0x000000010909c824 */ /* 0x000fe400078e0a3b */
[----:B------:R-:W-:-:S03]  /*6690*/  IMAD.HI.U32 R11, R34, R10, RZ ;  /* 0x0000000a220b7227 */ /* 0x000fc600078e00ff */
[C---:B------:R-:W-:Y:S01]  /*66a0*/  ISETP.GT.U32.AND P3, PT, R59.reuse, R9, PT ;  /* 0x000000093b00720c */ /* 0x040fe20003f64070 */
[----:B------:R-:W-:Y:S02]  /*66b0*/  IMAD.MOV R6, RZ, RZ, -R6 ;  /* 0x000000ffff067224 */ /* 0x000fe400078e0a06 */
[----:B------:R-:W-:Y:S01]  /*66c0*/  IMAD.MOV R11, RZ, RZ, -R11 ;  /* 0x000000ffff0b7224 */ /* 0x000fe200078e0a0b */
[----:B------:R-:W-:Y:S01]  /*66d0*/  IABS R4, R22 ;  /* 0x0000001600047213 */ /* 0x000fe20000000000 */
[C---:B------:R-:W-:Y:S02]  /*66e0*/  IMAD R2, R59.reuse, R6, R2 ;  /* 0x000000063b027224 */ /* 0x040fe400078e0202 */
[C---:B------:R-:W-:Y:S02]  /*66f0*/  IMAD R10, R59.reuse, R11, R10 ;  /* 0x0000000b3b0a7224 */ /* 0x040fe400078e020a */
[----:B------:R-:W-:Y:S01]  /*6700*/  @!P1 IMAD.IADD R8, R8, 0x1, -R59 ;  /* 0x0000000108089824 */ /* 0x000fe200078e0a3b */
[----:B------:R-:W-:Y:S01]  /*6710*/  ISETP.GT.U32.AND P1, PT, R59, R2, PT ;  /* 0x000000023b00720c */ /* 0x000fe20003f24070 */
[----:B------:R-:W-:-:S04]  /*6720*/  IMAD.HI.U32 R13, R34, R4, RZ ;  /* 0x00000004220d7227 */ /* 0x000fc800078e00ff */
[----:B------:R-:W-:Y:S01]  /*6730*/  @!P6 IMAD.IADD R5, R5, 0x1, -R59 ;  /* 0x000000010505e824 */ /* 0x000fe200078e0a3b */
[----:B------:R-:W-:Y:S01]  /*6740*/  ISETP.GT.U32.AND P6, PT, R59, R10, PT ;  /* 0x0000000a3b00720c */ /* 0x000fe20003fc4070 */
[----:B------:R-:W-:Y:S01]  /*6750*/  IMAD.MOV.U32 R14, RZ, RZ, R0 ;  /* 0x000000ffff0e7224 */ /* 0x000fe200078e0000 */
[----:B------:R-:W-:Y:S01]  /*6760*/  IABS R6, R25 ;  /* 0x0000001900067213 */ /* 0x000fe20000000000 */
[----:B------:R-:W-:Y:S01]  /*6770*/  IMAD.MOV R13, RZ, RZ, -R13 ;  /* 0x000000ffff0d7224 */ /* 0x000fe200078e0a0d */
[----:B------:R-:W-:Y:S01]  /*6780*/  ISETP.GE.AND P4, PT, R19, RZ, PT ;  /* 0x000000ff1300720c */ /* 0x000fe20003f86270 */
[----:B------:R-:W-:Y:S01]  /*6790*/  @!P3 IMAD.IADD R9, R9, 0x1, -R59 ;  /* 0x000000010909b824 */ /* 0x000fe200078e0a3b */
[----:B------:R-:W-:Y:S01]  /*67a0*/  ISETP.GE.AND P3, PT, R23, RZ, PT ;  /* 0x000000ff1700720c */ /* 0x000fe20003f66270 */
[----:B0-----:R-:W-:Y:S02]  /*67b0*/  IMAD.MOV.U32 R3, RZ, RZ, R7 ;  /* 0x000000ffff037224 */ /* 0x001fe400078e0007 */
[----:B------:R-:W-:Y:S01]  /*67c0*/  @!P0 IMAD.MOV R14, RZ, RZ, -R14 ;  /* 0x000000ffff0e8224 */ /* 0x000fe200078e0a0e */
[C---:B------:R-:W-:Y:S01]  /*67d0*/  ISETP.GT.U32.AND P0, PT, R59.reuse, R5, PT ;  /* 0x000000053b00720c */ /* 0x040fe20003f04070 */
[----:B------:R-:W-:Y:S01]  /*67e0*/  IMAD.MOV.U32 R23, RZ, RZ, R27 ;  /* 0x000000ffff177224 */ /* 0x000fe200078e001b */
[----:B------:R-:W-:Y:S01]  /*67f0*/  MOV R27, R32 ;  /* 0x00000020001b7202 */ /* 0x000fe20000000f00 */
[----:B------:R-:W-:-:S02]  /*6800*/  IMAD R4, R59, R13, R4 ;  /* 0x0000000d3b047224 */ /* 0x000fc400078e0204 */
[----:B------:R-:W-:Y:S02]  /*6810*/  IMAD.MOV.U32 R7, RZ, RZ, R8 ;  /* 0x000000ffff077224 */ /* 0x000fe400078e0008 */
[----:B------:R-:W-:-:S04]  /*6820*/  IMAD.HI.U32 R11, R34, R6, RZ ;  /* 0x00000006220b7227 */ /* 0x000fc800078e00ff */
[----:B------:R-:W-:Y:S02]  /*6830*/  IMAD.MOV.U32 R32, RZ, RZ, R33 ;  /* 0x000000ffff207224 */ /* 0x000fe400078e0021 */
[----:B------:R-:W-:Y:S02]  /*6840*/  @!P2 IMAD.MOV R3, RZ, RZ, -R3 ;  /* 0x000000ffff03a224 */ /* 0x000fe400078e0a03 */
[----:B------:R-:W-:Y:S02]  /*6850*/  IMAD.MOV.U32 R33, RZ, RZ, R38 ;  /* 0x000000ffff217224 */ /* 0x000fe400078e0026 */
[----:B------:R-:W-:Y:S02]  /*6860*/  IMAD.MOV.U32 R38, RZ, RZ, R48 ;  /* 0x000000ffff267224 */ /* 0x000fe400078e0030 */
[----:B------:R-:W4:Y:S01]  /*6870*/  LDL.LU R48, [R1+0x44c] ;  /* 0x00044c0001307983 */ /* 0x000f220000300800 */
[----:B------:R-:W-:Y:S01]  /*6880*/  @!P5 IMAD.MOV R7, RZ, RZ, -R7 ;  /* 0x000000ffff07d224 */ /* 0x000fe200078e0a07 */
[C---:B------:R-:W-:Y:S01]  /*6890*/  ISETP.GT.U32.AND P5, PT, R59.reuse, R4, PT ;  /* 0x000000043b00720c */ /* 0x040fe20003fa4070 */
[----:B------:R-:W-:Y:S01]  /*68a0*/  IMAD.MOV R11, RZ, RZ, -R11 ;  /* 0x000000ffff0b7224 */ /* 0x000fe200078e0a0b */
[----:B------:R-:W-:Y:S01]  /*68b0*/  STL [R1+0x98], R14 ;  /* 0x0000980e01007387 */ /* 0x000fe20000100800 */
[--C-:B------:R-:W-:Y:S01]  /*68c0*/  @!P1 IMAD.IADD R2, R2, 0x1, -R59.reuse ;  /* 0x0000000102029824 */ /* 0x100fe200078e0a3b */
[----:B------:R-:W-:Y:S01]  /*68d0*/  IABS R12, R26 ;  /* 0x0000001a000c7213 */ /* 0x000fe20000000000 */
[----:B------:R-:W-:Y:S01]  /*68e0*/  @!P6 IMAD.IADD R10, R10, 0x1, -R59 ;  /* 0x000000010a0ae824 */ /* 0x000fe200078e0a3b */
[----:B------:R0:W-:Y:S01]  /*68f0*/  STL [R1+0x94], R3 ;  /* 0x0000940301007387 */ /* 0x0001e20000100800 */
[----:B------:R-:W-:Y:S01]  /*6900*/  ISETP.GE.AND P1, PT, R24, RZ, PT ;  /* 0x000000ff1800720c */ /* 0x000fe20003f26270 */
[C---:B------:R-:W-:Y:S01]  /*6910*/  IMAD R6, R59.reuse, R11, R6 ;  /* 0x0000000b3b067224 */ /* 0x040fe200078e0206 */
[C---:B------:R-:W-:Y:S01]  /*6920*/  ISETP.GT.U32.AND P2, PT, R59.reuse, R2, PT ;  /* 0x000000023b00720c */ /* 0x040fe20003f44070 */
[----:B------:R-:W-:Y:S01]  /*6930*/  IMAD.MOV.U32 R24, RZ, RZ, R27 ;  /* 0x000000ffff187224 */ /* 0x000fe200078e001b */
[----:B------:R-:W-:Y:S01]  /*6940*/  ISETP.GT.U32.AND P6, PT, R59, R10, PT ;  /* 0x0000000a3b00720c */ /* 0x000fe20003fc4070 */
[----:B------:R-:W-:-:S02]  /*6950*/  IMAD.MOV.U32 R27, RZ, RZ, R28 ;  /* 0x000000ffff1b7224 */ /* 0x000fc400078e001c */
[----:B0-----:R-:W-:Y:S01]  /*6960*/  IMAD.MOV.U32 R3, RZ, RZ, R9 ;  /* 0x000000ffff037224 */ /* 0x001fe200078e0009 */
[----:B------:R-:W-:Y:S01]  /*6970*/  @!P0 IADD3 R5, PT, PT, R5, -R59, RZ ;  /* 0x8000003b05058210 */ /* 0x000fe20007ffe0ff */
[----:B------:R-:W-:Y:S02]  /*6980*/  IMAD.MOV.U32 R28, RZ, RZ, R29 ;  /* 0x000000ffff1c7224 */ /* 0x000fe400078e001d */
[----:B------:R-:W-:Y:S02]  /*6990*/  @!P4 IMAD.MOV R3, RZ, RZ, -R3 ;  /* 0x000000ffff03c224 */ /* 0x000fe400078e0a03 */
[----:B------:R-:W-:Y:S01]  /*69a0*/  IMAD.HI.U32 R0, R34, R12, RZ ;  /* 0x0000000c22007227 */ /* 0x000fe200078e00ff */
[----:B------:R-:W-:-:S03]  /*69b0*/  ISETP.GT.U32.AND P0, PT, R59, R6, PT ;  /* 0x000000063b00720c */ /* 0x000fc60003f04070 */
[----:B------:R-:W-:Y:S02]  /*69c0*/  IMAD.MOV R0, RZ, RZ, -R0 ;  /* 0x000000ffff007224 */ /* 0x000fe400078e0a00 */
[--C-:B------:R-:W-:Y:S02]  /*69d0*/  @!P5 IMAD.IADD R4, R4, 0x1, -R59.reuse ;  /* 0x000000010404d824 */ /* 0x100fe400078e0a3b */
[C---:B------:R-:W-:Y:S02]  /*69e0*/  IMAD R0, R59.reuse, R0, R12 ;  /* 0x000000003b007224 */ /* 0x040fe400078e020c */
[--C-:B------:R-:W-:Y:S02]  /*69f0*/  @!P2 IMAD.IADD R2, R2, 0x1, -R59.reuse ;  /* 0x000000010202a824 */ /* 0x100fe400078e0a3b */
[--C-:B------:R-:W-:Y:S01]  /*6a00*/  @!P6 IMAD.IADD R10, R10, 0x1, -R59.reuse ;  /* 0x000000010a0ae824 */ /* 0x100fe200078e0a3b */
[----:B------:R-:W-:Y:S01]  /*6a10*/  ISETP.GT.U32.AND P6, PT, R59, R0, PT ;  /* 0x000000003b00720c */ /* 0x000fe20003fc4070 */
[----:B------:R-:W-:Y:S01]  /*6a20*/  @!P0 IMAD.IADD R6, R6, 0x1, -R59 ;  /* 0x0000000106068824 */ /* 0x000fe200078e0a3b */
[----:B------:R-:W-:-:S02]  /*6a30*/  ISETP.GE.AND P4, PT, R20, RZ, PT ;  /* 0x000000ff1400720c */ /* 0x000fc40003f86270 */
[----:B------:R-:W-:Y:S01]  /*6a40*/  ISETP.GE.AND P2, PT, R22, RZ, PT ;  /* 0x000000ff1600720c */ /* 0x000fe20003f46270 */
[----:B------:R-:W-:Y:S01]  /*6a50*/  IMAD.MOV.U32 R22, RZ, RZ, R27 ;  /* 0x000000ffff167224 */ /* 0x000fe200078e001b */
[----:B------:R-:W-:Y:S01]  /*6a60*/  IABS R11, R21 ;  /* 0x00000015000b7213 */ /* 0x000fe20000000000 */
[----:B------:R-:W-:Y:S01]  /*6a70*/  IMAD.MOV.U32 R27, RZ, RZ, R32 ;  /* 0x000000ffff1b7224 */ /* 0x000fe200078e0020 */
[----:B------:R-:W-:Y:S01]  /*6a80*/  ISETP.GE.AND P5, PT, R25, RZ, PT ;  /* 0x000000ff1900720c */ /* 0x000fe20003fa6270 */
[----:B------:R-:W-:Y:S01]  /*6a90*/  IMAD.MOV.U32 R25, RZ, RZ, R28 ;  /* 0x000000ffff197224 */ /* 0x000fe200078e001c */
[----:B------:R-:W-:Y:S01]  /*6aa0*/  ISETP.GE.AND P0, PT, R26, RZ, PT ;  /* 0x000000ff1a00720c */ /* 0x000fe20003f06270 */
[----:B------:R-:W-:Y:S01]  /*6ab0*/  IMAD.MOV.U32 R28, RZ, RZ, R33 ;  /* 0x000000ffff1c7224 */ /* 0x000fe200078e0021 */
[----:B------:R-:W-:Y:S01]  /*6ac0*/  MOV R9, R10 ;  /* 0x0000000a00097202 */ /* 0x000fe20000000f00 */
[----:B------:R-:W-:Y:S01]  /*6ad0*/  @!P6 IMAD.IADD R0, R0, 0x1, -R59 ;  /* 0x000000010000e824 */ /* 0x000fe200078e0a3b */
[----:B------:R-:W-:-:S03]  /*6ae0*/  IABS R8, R24 ;  /* 0x0000001800087213 */ /* 0x000fc60000000000 */
[----:B------:R-:W-:Y:S01]  /*6af0*/  @!P4 IMAD.MOV R9, RZ, RZ, -R9 ;  /* 0x000000ffff09c224 */ /* 0x000fe200078e0a09 */
[----:B------:R-:W-:Y:S02]  /*6b00*/  ISETP.GT.U32.AND P6, PT, R59, R0, PT ;  /* 0x000000003b00720c */ /* 0x000fe40003fc4070 */
[----:B------:R-:W-:Y:S01]  /*6b10*/  ISETP.GE.AND P4, PT, R21, RZ, PT ;  /* 0x000000ff1500720c */ /* 0x000fe20003f86270 */
[----:B------:R-:W-:-:S10]  /*6b20*/  IMAD.MOV.U32 R21, RZ, RZ, R27 ;  /* 0x000000ffff157224 */ /* 0x000fd400078e001b */
[----:B------:R-:W-:Y:S02]  /*6b30*/  @!P6 IMAD.IADD R0, R0, 0x1, -R59 ;  /* 0x000000010000e824 */ /* 0x000fe400078e0a3b */
[----:B---3--:R-:W-:Y:S02]  /*6b40*/  IMAD.MOV.U32 R29, RZ, RZ, R30 ;  /* 0x000000ffff1d7224 */ /* 0x008fe400078e001e */
[----:B------:R-:W-:Y:S02]  /*6b50*/  IMAD.MOV.U32 R30, RZ, RZ, R37 ;  /* 0x000000ffff1e7224 */ /* 0x000fe400078e0025 */
[----:B------:R-:W3:Y:S04]  /*6b60*/  LDL.LU R37, [R1+0x45c] ;  /* 0x00045c0001257983 */ /* 0x000ee80000300800 */
[----:B------:R-:W-:Y:S04]  /*6b70*/  STL [R1+0x90], R7 ;  /* 0x0000900701007387 */ /* 0x000fe80000100800 */
[----:B------:R0:W-:Y:S02]  /*6b80*/  STL [R1+0x8c], R3 ;  /* 0x00008c0301007387 */ /* 0x0001e40000100800 */
[----:B0-----:R-:W-:-:S04]  /*6b90*/  IMAD.MOV.U32 R3, RZ, RZ, R5 ;  /* 0x000000ffff037224 */ /* 0x001fc800078e0005 */
[----:B------:R-:W-:Y:S01]  /*6ba0*/  @!P3 IMAD.MOV R3, RZ, RZ, -R3 ;  /* 0x000000ffff03b224 */ /* 0x000fe200078e0a03 */
[----:B------:R-:W-:-:S04]  /*6bb0*/  ISETP.GT.U32.AND P3, PT, R59, R4, PT ;  /* 0x000000043b00720c */ /* 0x000fc80003f64070 */
[----:B------:R0:W-:Y:S01]  /*6bc0*/  STL [R1+0x88], R3 ;  /* 0x0000880301007387 */ /* 0x0001e20000100800 */
[----:B--2---:R-:W-:Y:S02]  /*6bd0*/  IMAD.MOV.U32 R32, RZ, RZ, R58 ;  /* 0x000000ffff207224 */ /* 0x004fe400078e003a */
[----:B------:R-:W-:Y:S01]  /*6be0*/  IMAD.MOV.U32 R26, RZ, RZ, R29 ;  /* 0x000000ffff1a7224 */ /* 0x000fe200078e001d */
[----:B------:R-:W2:Y:S01]  /*6bf0*/  LDL.LU R58, [R1+0x448] ;  /* 0x00044800013a7983 */ /* 0x000ea20000300800 */
[----:B0-----:R-:W-:-:S03]  /*6c00*/  IMAD.MOV.U32 R3, RZ, RZ, R2 ;  /* 0x000000ffff037224 */ /* 0x001fc600078e0002 */
[----:B------:R-:W2:Y:S01]  /*6c10*/  LDL.LU R33, [R1+0x42c] ;  /* 0x00042c0001217983 */ /* 0x000ea20000300800 */
[----:B------:R-:W-:Y:S01]  /*6c20*/  @!P1 IMAD.MOV R3, RZ, RZ, -R3 ;  /* 0x000000ffff039224 */ /* 0x000fe200078e0a03 */
[----:B------:R-:W-:Y:S01]  /*6c30*/  ISETP.GT.U32.AND P1, PT, R59, R6, PT ;  /* 0x000000063b00720c */ /* 0x000fe20003f24070 */
[----:B------:R-:W-:Y:S02]  /*6c40*/  @!P3 IMAD.IADD R4, R4, 0x1, -R59 ;  /* 0x000000010404b824 */ /* 0x000fe400078e0a3b */
[----:B------:R-:W-:Y:S02]  /*6c50*/  IMAD.MOV.U32 R29, RZ, RZ, R38 ;  /* 0x000000ffff1d7224 */ /* 0x000fe400078e0026 */
[----:B------:R-:W3:Y:S01]  /*6c60*/  LDL.LU R38, [R1+0x458] ;  /* 0x0004580001267983 */ /* 0x000ee20000300800 */
[----:B------:R-:W-:-:S03]  /*6c70*/  IMAD.HI.U32 R7, R34, R11, RZ ;  /* 0x0000000b22077227 */ /* 0x000fc600078e00ff */
[----:B------:R0:W-:Y:S01]  /*6c80*/  STL [R1+0x84], R3 ;  /* 0x0000840301007387 */ /* 0x0001e20000100800 */
[----:B------:R-:W-:-:S03]  /*6c90*/  IMAD.MOV R7, RZ, RZ, -R7 ;  /* 0x000000ffff077224 */ /* 0x000fc600078e0a07 */
[----:B------:R-:W-:Y:S02]  /*6ca0*/  @!P1 IMAD.IADD R6, R6, 0x1, -R59 ;  /* 0x0000000106069824 */ /* 0x000fe400078e0a3b */
[----:B0-----:R-:W-:Y:S01]  /*6cb0*/  IMAD.MOV.U32 R3, RZ, RZ, R4 ;  /* 0x000000ffff037224 */ /* 0x001fe200078e0004 */
[----:B------:R-:W-:-:S03]  /*6cc0*/  ISETP.GE.AND P1, PT, R24, RZ, PT ;  /* 0x000000ff1800720c */ /* 0x000fc60003f26270 */
[----:B------:R-:W-:Y:S01]  /*6cd0*/  @!P2 IMAD.MOV R3, RZ, RZ, -R3 ;  /* 0x000000ffff03a224 */ /* 0x000fe200078e0a03 */
[----:B------:R-:W-:Y:S01]  /*6ce0*/  STL [R1+0x7c], R9 ;  /* 0x00007c0901007387 */ /* 0x000fe20000100800 */
[----:B------:R-:W-:Y:S02]  /*6cf0*/  IMAD R7, R59, R7, R11 ;  /* 0x000000073b077224 */ /* 0x000fe400078e020b */
[----:B------:R-:W-:Y:S01]  /*6d00*/  IMAD.MOV.U32 R24, RZ, RZ, R28 ;  /* 0x000000ffff187224 */ /* 0x000fe200078e001c */
[----:B------:R0:W-:Y:S01]  /*6d10*/  STL [R1+0x78], R3 ;  /* 0x0000780301007387 */ /* 0x0001e20000100800 */
[----:B------:R-:W-:Y:S02]  /*6d20*/  IMAD.MOV.U32 R27, RZ, RZ, R29 ;  /* 0x000000ffff1b7224 */ /* 0x000fe400078e001d */
[----:B------:R-:W-:Y:S02]  /*6d30*/  IMAD.MOV.U32 R28, RZ, RZ, R30 ;  /* 0x000000ffff1c7224 */ /* 0x000fe400078e001e */
[----:B------:R-:W-:-:S02]  /*6d40*/  IMAD.MOV.U32 R29, RZ, RZ, R31 ;  /* 0x000000ffff1d7224 */ /* 0x000fc400078e001f */
[----:B------:R-:W-:Y:S02]  /*6d50*/  IMAD.MOV.U32 R30, RZ, RZ, R39 ;  /* 0x000000ffff1e7224 */ /* 0x000fe400078e0027 */
[----:B------:R-:W-:Y:S02]  /*6d60*/  IMAD.MOV.U32 R31, RZ, RZ, R44 ;  /* 0x000000ffff1f7224 */ /* 0x000fe400078e002c */
[----:B------:R-:W-:Y:S02]  /*6d70*/  IMAD.MOV.U32 R39, RZ, RZ, R54 ;  /* 0x000000ffff277224 */ /* 0x000fe400078e0036 */
[----:B0-----:R-:W-:Y:S01]  /*6d80*/  IMAD.MOV.U32 R3, RZ, RZ, R6 ;  /* 0x000000ffff037224 */ /* 0x001fe200078e0006 */
[----:B------:R-:W-:Y:S01]  /*6d90*/  IABS R5, R23 ;  /* 0x0000001700057213 */ /* 0x000fe20000000000 */
[----:B------:R-:W3:Y:S01]  /*6da0*/  LDL.LU R54, [R1+0x4c0] ;  /* 0x0004c00001367983 */ /* 0x000ee20000300800 */
[----:B------:R-:W-:Y:S02]  /*6db0*/  ISETP.GT.U32.AND P3, PT, R59, R7, PT ;  /* 0x000000073b00720c */ /* 0x000fe40003f64070 */
[----:B------:R-:W-:Y:S01]  /*6dc0*/  ISETP.GE.AND P2, PT, R23, RZ, PT ;  /* 0x000000ff1700720c */ /* 0x000fe20003f46270 */
[----:B------:R-:W-:Y:S01]  /*6dd0*/  IMAD.MOV.U32 R23, RZ, RZ, R27 ;  /* 0x000000ffff177224 */ /* 0x000fe200078e001b */
[----:B------:R-:W3:Y:S01]  /*6de0*/  LDL.LU R44, [R1+0x480] ;  /* 0x00048000012c7983 */ /* 0x000ee20000300800 */
[----:B------:R-:W-:Y:S01]  /*6df0*/  IMAD.MOV.U32 R27, RZ, RZ, R31 ;  /* 0x000000ffff1b7224 */ /* 0x000fe200078e001f */
[----:B------:R-:W-:Y:S01]  /*6e00*/  MOV R31, R39 ;  /* 0x00000027001f7202 */ /* 0x000fe20000000f00 */
[----:B------:R-:W-:-:S02]  /*6e10*/  @!P5 IMAD.MOV R3, RZ, RZ, -R3 ;  /* 0x000000ffff03d224 */ /* 0x000fc400078e0a03 */
[----:B----4-:R-:W-:Y:S02]  /*6e20*/  IMAD.MOV.U32 R39, RZ, RZ, R41 ;  /* 0x000000ffff277224 */ /* 0x010fe400078e0029 */
[----:B------:R-:W-:Y:S02]  /*6e30*/  IMAD.MOV.U32 R41, RZ, RZ, R55 ;  /* 0x000000ffff297224 */ /* 0x000fe400078e0037 */
[----:B------:R-:W4:Y:S04]  /*6e40*/  LDL.LU R55, [R1+0x670] ;  /* 0x0006700001377983 */ /* 0x000f280000300800 */
[----:B------:R0:W-:Y:S01]  /*6e50*/  STL [R1+0x74], R3 ;  /* 0x0000740301007387 */ /* 0x0001e20000100800 */
[----:B------:R-:W-:Y:S01]  /*6e60*/  @!P3 IMAD.IADD R7, R7, 0x1, -R59 ;  /* 0x000000010707b824 */ /* 0x000fe200078e0a3b */
[----:B------:R-:W-:-:S02]  /*6e70*/  ISETP.GE.AND P3, PT, R24, RZ, PT ;  /* 0x000000ff1800720c */ /* 0x000fc40003f66270 */
[----:B------:R-:W-:Y:S01]  /*6e80*/  IABS R9, R24 ;  /* 0x0000001800097213 */ /* 0x000fe20000000000 */
[----:B0-----:R-:W-:-:S04]  /*6e90*/  IMAD.MOV.U32 R3, RZ, RZ, R0 ;  /* 0x000000ffff037224 */ /* 0x001fc800078e0000 */
[----:B------:R-:W-:Y:S02]  /*6ea0*/  @!P0 IMAD.MOV R3, RZ, RZ, -R3 ;  /* 0x000000ffff038224 */ /* 0x000fe400078e0a03 */
[----:B------:R-:W-:Y:S02]  /*6eb0*/  IMAD.MOV.U32 R24, RZ, RZ, R27 ;  /* 0x000000ffff187224 */ /* 0x000fe400078e001b */
[----:B------:R-:W-:Y:S01]  /*6ec0*/  IMAD.MOV.U32 R27, RZ, RZ, R28 ;  /* 0x000000ffff1b7224 */ /* 0x000fe200078e001c */
[----:B------:R0:W-:Y:S01]  /*6ed0*/  STL [R1+0x70], R3 ;  /* 0x0000700301007387 */ /* 0x0001e20000100800 */
[----:B------:R-:W-:-:S03]  /*6ee0*/  IMAD.MOV.U32 R28, RZ, RZ, R30 ;  /* 0x000000ffff1c7224 */ /* 0x000fc600078e001e */
[----:B------:R-:W3:Y:S01]  /*6ef0*/  LDL.LU R30, [R1+0x41c] ;  /* 0x00041c00011e7983 */ /* 0x000ee20000300800 */
[----:B------:R-:W-:-:S04]  /*6f00*/  IMAD.HI.U32 R2, R34, R5, RZ ;  /* 0x0000000522027227 */ /* 0x000fc800078e00ff */
[----:B------:R-:W-:-:S04]  /*6f10*/  IMAD.MOV R2, RZ, RZ, -R2 ;  /* 0x000000ffff027224 */ /* 0x000fc800078e0a02 */
[----:B------:R-:W-:-:S05]  /*6f20*/  IMAD R2, R59, R2, R5 ;  /* 0x000000023b027224 */ /* 0x000fca00078e0205 */
[----:B------:R-:W-:Y:S02]  /*6f30*/  ISETP.GT.U32.AND P6, PT, R59, R2, PT ;  /* 0x000000023b00720c */ /* 0x000fe40003fc4070 */
[----:B------:R-:W-:-:S05]  /*6f40*/  IABS R5, R26 ;  /* 0x0000001a00057213 */ /* 0x000fca0000000000 */
[----:B------:R-:W-:-:S06]  /*6f50*/  IMAD.HI.U32 R6, R34, R5, RZ ;  /* 0x0000000522067227 */ /* 0x000fcc00078e00ff */
[----:B------:R-:W-:-:S05]  /*6f60*/  @!P6 IMAD.IADD R2, R2, 0x1, -R59 ;  /* 0x000000010202e824 */ /* 0x000fca00078e0a3b */
[C---:B------:R-:W-:Y:S01]  /*6f70*/  ISETP.GT.U32.AND P6, PT, R59.reuse, R2, PT ;  /* 0x000000023b00720c */ /* 0x040fe20003fc4070 */
[----:B------:R-:W-:Y:S02]  /*6f80*/  IMAD.MOV R6, RZ, RZ, -R6 ;  /* 0x000000ffff067224 */ /* 0x000fe400078e0a06 */
[----:B------:R-:W-:Y:S01]  /*6f90*/  IMAD.HI.U32 R4, R34, R8, RZ ;  /* 0x0000000822047227 */ /* 0x000fe200078e00ff */
[----:B------:R-:W-:-:S03]  /*6fa0*/  ISETP.GT.U32.AND P5, PT, R59, R7, PT ;  /* 0x000000073b00720c */ /* 0x000fc60003fa4070 */
[----:B------:R-:W-:Y:S02]  /*6fb0*/  IMAD R5, R59, R6, R5 ;  /* 0x000000063b057224 */ /* 0x000fe400078e0205 */
[----:B------:R-:W-:-:S04]  /*6fc0*/  IMAD.MOV R4, RZ, RZ, -R4 ;  /* 0x000000ffff047224 */ /* 0x000fc800078e0a04 */
[--C-:B------:R-:W-:Y:S01]  /*6fd0*/  @!P6 IMAD.IADD R2, R2, 0x1, -R59.reuse ;  /* 0x000000010202e824 */ /* 0x100fe200078e0a3b */
[C---:B------:R-:W-:Y:S01]  /*6fe0*/  ISETP.GT.U32.AND P6, PT, R59.reuse, R5, PT ;  /* 0x000000053b00720c */ /* 0x040fe20003fc4070 */
[----:B------:R-:W-:Y:S02]  /*6ff0*/  IMAD R8, R59, R4, R8 ;  /* 0x000000043b087224 */ /* 0x000fe400078e0208 */
[----:B------:R-:W-:-:S03]  /*7000*/  @!P5 IMAD.IADD R7, R7, 0x1, -R59 ;  /* 0x000000010707d824 */ /* 0x000fc600078e0a3b */
[----:B------:R-:W-:Y:S01]  /*7010*/  ISETP.GT.U32.AND P0, PT, R59, R8, PT ;  /* 0x000000083b00720c */ /* 0x000fe20003f04070 */
[----:B0-----:R-:W-:-:S06]  /*7020*/  IMAD.MOV.U32 R3, RZ, RZ, R7 ;  /* 0x000000ffff037224 */ /* 0x001fcc00078e0007 */
[----:B------:R-:W-:Y:S02]  /*7030*/  @!P6 IMAD.IADD R5, R5, 0x1, -R59 ;  /* 0x000000010505e824 */ /* 0x000fe400078e0a3b */
[----:B------:R-:W-:-:S03]  /*7040*/  @!P4 IMAD.MOV R3, RZ, RZ, -R3 ;  /* 0x000000ffff03c224 */ /* 0x000fc600078e0a03 */
[----:B------:R-:W-:Y:S01]  /*7050*/  ISETP.GT.U32.AND P4, PT, R59, R5, PT ;  /* 0x000000053b00720c */ /* 0x000fe20003f84070 */
[----:B------:R-:W-:Y:S01]  /*7060*/  @!P0 IMAD.IADD R8, R8, 0x1, -R59 ;  /* 0x0000000108088824 */ /* 0x000fe200078e0a3b */
[----:B------:R-:W-:Y:S01]  /*7070*/  ISETP.GE.AND P0, PT, R26, RZ, PT ;  /* 0x000000ff1a00720c */ /* 0x000fe20003f06270 */
[----:B------:R-:W-:Y:S01]  /*7080*/  IMAD.MOV.U32 R26, RZ, RZ, R27 ;  /* 0x000000ffff1a7224 */ /* 0x000fe200078e001b */
[----:B------:R-:W-:Y:S01]  /*7090*/  MOV R27, R28 ;  /* 0x0000001c001b7202 */ /* 0x000fe20000000f00 */
[----:B------:R-:W-:Y:S02]  /*70a0*/  IMAD.MOV.U32 R28, RZ, RZ, R31 ;  /* 0x000000ffff1c7224 */ /* 0x000fe400078e001f */
[----:B------:R-:W-:Y:S02]  /*70b0*/  IMAD.MOV.U32 R31, RZ, RZ, R52 ;  /* 0x000000ffff1f7224 */ /* 0x000fe400078e0034 */
[----:B------:R-:W-:Y:S02]  /*70c0*/  IMAD.MOV.U32 R20, RZ, RZ, R27 ;  /* 0x000000ffff147224 */ /* 0x000fe400078e001b */
[----:B------:R-:W-:Y:S01]  /*70d0*/  @!P2 IMAD.MOV R2, RZ, RZ, -R2 ;  /* 0x000000ffff02a224 */ /* 0x000fe200078e0a02 */
[----:B------:R-:W-:Y:S01]  /*70e0*/  IABS R4, R25 ;  /* 0x0000001900047213 */ /* 0x000fe20000000000 */
[----:B------:R-:W-:Y:S01]  /*70f0*/  IMAD.MOV.U32 R27, RZ, RZ, R28 ;  /* 0x000000ffff1b7224 */ /* 0x000fe200078e001c */
[----:B------:R-:W-:Y:S01]  /*7100*/  @!P4 IADD3 R5, PT, PT, R5, -R59, RZ ;  /* 0x8000003b0505c210 */ /* 0x000fe20007ffe0ff */
[----:B------:R-:W-:Y:S01]  /*7110*/  IMAD.MOV.U32 R28, RZ, RZ, R31 ;  /* 0x000000ffff1c7224 */ /* 0x000fe200078e001f */
[----:B------:R-:W-:Y:S01]  /*7120*/  ISETP.GE.AND P4, PT, R25, RZ, PT ;  /* 0x000000ff1900720c */ /* 0x000fe20003f86270 */
[----:B------:R-:W4:Y:S01]  /*7130*/  LDL.LU R52, [R1+0x474] ;  /* 0x0004740001347983 */ /* 0x000f220000300800 */
[----:B------:R-:W-:-:S02]  /*7140*/  IMAD.MOV.U32 R25, RZ, RZ, R27 ;  /* 0x000000ffff197224 */ /* 0x000fc400078e001b */
[----:B------:R-:W-:Y:S01]  /*7150*/  IMAD.MOV.U32 R27, RZ, RZ, R28 ;  /* 0x000000ffff1b7224 */ /* 0x000fe200078e001c */
[----:B------:R0:W-:Y:S01]  /*7160*/  STL [R1+0x6c], R3 ;  /* 0x00006c0301007387 */ /* 0x0001e20000100800 */
[----:B------:R-:W-:-:S03]  /*7170*/  IMAD.MOV.U32 R28, RZ, RZ, R29 ;  /* 0x000000ffff1c7224 */ /* 0x000fc600078e001d */
[----:B------:R1:W-:Y:S01]  /*7180*/  STL [R1+0x64], R2 ;  /* 0x0000640201007387 */ /* 0x0003e20000100800 */
[----:B--2---:R-:W-:Y:S02]  /*7190*/  IMAD.MOV.U32 R31, RZ, RZ, R33 ;  /* 0x000000ffff1f7224 */ /* 0x004fe400078e0021 */
[----:B------:R-:W-:Y:S02]  /*71a0*/  IMAD.MOV.U32 R33, RZ, RZ, R40 ;  /* 0x000000ffff217224 */ /* 0x000fe400078e0028 */
[----:B------:R-:W-:Y:S02]  /*71b0*/  IMAD.MOV.U32 R40, RZ, RZ, R45 ;  /* 0x000000ffff287224 */ /* 0x000fe400078e002d */
[----:B------:R-:W-:Y:S02]  /*71c0*/  IMAD.MOV.U32 R45, RZ, RZ, R57 ;  /* 0x000000ffff2d7224 */ /* 0x000fe400078e0039 */
[----:B------:R-:W2:Y:S01]  /*71d0*/  LDL.LU R57, [R1+0x53c] ;  /* 0x00053c0001397983 */ /* 0x000ea20000300800 */
[----:B---3--:R-:W-:-:S03]  /*71e0*/  IMAD.MOV.U32 R29, RZ, RZ, R30 ;  /* 0x000000ffff1d7224 */ /* 0x008fc600078e001e */
[----:B------:R-:W3:Y:S01]  /*71f0*/  LDL.LU R30, [R1+0x418] ;  /* 0x00041800011e7983 */ /* 0x000ee20000300800 */
[----:B------:R-:W-:-:S04]  /*7200*/  IMAD.HI.U32 R11, R34, R9, RZ ;  /* 0x00000009220b7227 */ /* 0x000fc800078e00ff */
[----:B------:R-:W-:-:S04]  /*7210*/  IMAD.MOV R0, RZ, RZ, -R11 ;  /* 0x000000ffff007224 */ /* 0x000fc800078e0a0b */
[----:B------:R-:W-:-:S05]  /*7220*/  IMAD R0, R59, R0, R9 ;  /* 0x000000003b007224 */ /* 0x000fca00078e0209 */
[----:B------:R-:W-:Y:S02]  /*7230*/  ISETP.GT.U32.AND P5, PT, R59, R0, PT ;  /* 0x000000003b00720c */ /* 0x000fe40003fa4070 */
[----:B------:R-:W-:-:S05]  /*7240*/  IABS R10, R22 ;  /* 0x00000016000a7213 */ /* 0x000fca0000000000 */
[----:B------:R-:W-:Y:S01]  /*7250*/  IMAD.HI.U32 R11, R34, R10, RZ ;  /* 0x0000000a220b7227 */ /* 0x000fe200078e00ff */
[----:B------:R-:W-:-:S03]  /*7260*/  IABS R9, R21 ;  /* 0x0000001500097213 */ /* 0x000fc60000000000 */
[----:B------:R-:W-:Y:S02]  /*7270*/  IMAD.MOV R11, RZ, RZ, -R11 ;  /* 0x000000ffff0b7224 */ /* 0x000fe400078e0a0b */
[----:B------:R-:W-:Y:S02]  /*7280*/  @!P5 IMAD.IADD R0, R0, 0x1, -R59 ;  /* 0x000000010000d824 */ /* 0x000fe400078e0a3b */
[C---:B------:R-:W-:Y:S02]  /*7290*/  IMAD R10, R59.reuse, R11, R10 ;  /* 0x0000000b3b0a7224 */ /* 0x040fe400078e020a */
[----:B------:R-:W-:Y:S01]  /*72a0*/  IMAD.HI.U32 R11, R34, R9, RZ ;  /* 0x00000009220b7227 */ /* 0x000fe200078e00ff */
[----:B------:R-:W-:-:S03]  /*72b0*/  ISETP.GT.U32.AND P6, PT, R59, R0, PT ;  /* 0x000000003b00720c */ /* 0x000fc60003fc4070 */
[----:B------:R-:W-:-:S04]  /*72c0*/  IMAD.MOV R11, RZ, RZ, -R11 ;  /* 0x000000ffff0b7224 */ /* 0x000fc800078e0a0b */
[C---:B------:R-:W-:Y:S02]  /*72d0*/  IMAD R9, R59.reuse, R11, R9 ;  /* 0x0000000b3b097224 */ /* 0x040fe400078e0209 */
[----:B------:R-:W-:Y:S01]  /*72e0*/  IMAD.HI.U32 R6, R34, R4, RZ ;  /* 0x0000000422067227 */ /* 0x000fe200078e00ff */
[----:B------:R-:W-:-:S03]  /*72f0*/  ISETP.GT.U32.AND P5, PT, R59, R8, PT ;  /* 0x000000083b00720c */ /* 0x000fc60003fa4070 */
[----:B------:R-:W-:Y:S01]  /*7300*/  @!P6 IMAD.IADD R0, R0, 0x1, -R59 ;  /* 0x000000010000e824 */ /* 0x000fe200078e0a3b */
[----:B------:R-:W-:Y:S01]  /*7310*/  ISETP.GT.U32.AND P6, PT, R59, R9, PT ;  /* 0x000000093b00720c */ /* 0x000fe20003fc4070 */
[----:B------:R-:W-:-:S04]  /*7320*/  IMAD.MOV R6, RZ, RZ, -R6 ;  /* 0x000000ffff067224 */ /* 0x000fc800078e0a06 */
[----:B------:R-:W-:-:S05]  /*7330*/  IMAD R4, R59, R6, R4 ;  /* 0x000000063b047224 */ /* 0x000fca00078e0204 */
[----:B------:R-:W-:Y:S01]  /*7340*/  ISETP.GT.U32.AND P2, PT, R59, R4, PT ;  /* 0x000000043b00720c */ /* 0x000fe20003f44070 */
[--C-:B------:R-:W-:Y:S02]  /*7350*/  @!P5 IMAD.IADD R8, R8, 0x1, -R59.reuse ;  /* 0x000000010808d824 */ /* 0x100fe400078e0a3b */
[----:B------:R-:W-:Y:S02]  /*7360*/  @!P6 IMAD.IADD R9, R9, 0x1, -R59 ;  /* 0x000000010909e824 */ /* 0x000fe400078e0a3b */
[----:B------:R-:W-:-:S03]  /*7370*/  @!P1 IMAD.MOV R8, RZ, RZ, -R8 ;  /* 0x000000ffff089224 */ /* 0x000fc600078e0a08 */
[----:B------:R-:W-:Y:S01]  /*7380*/  ISETP.GT.U32.AND P1, PT, R59, R9, PT ;  /* 0x000000093b00720c */ /* 0x000fe20003f24070 */
[----:B0-----:R-:W-:Y:S02]  /*7390*/  IMAD.MOV.U32 R3, RZ, RZ, R0 ;  /* 0x000000ffff037224 */ /* 0x001fe400078e0000 */
[----:B------:R-:W-:Y:S02]  /*73a0*/  IMAD.MOV.U32 R0, RZ, RZ, R5 ;  /* 0x000000ffff007224 */ /* 0x000fe400078e0005 */
[----:B------:R-:W-:Y:S01]  /*73b0*/  @!P2 IMAD.IADD R4, R4, 0x1, -R59 ;  /* 0x000000010404a824 */ /* 0x000fe200078e0a3b */
[----:B------:R-:W-:Y:S01]  /*73c0*/  ISETP.GE.AND P2, PT, R22, RZ, PT ;  /* 0x000000ff1600720c */ /* 0x000fe20003f46270 */
[----:B------:R-:W-:Y:S02]  /*73d0*/  IMAD.MOV.U32 R22, RZ, RZ, R27 ;  /* 0x000000ffff167224 */ /* 0x000fe400078e001b */
[----:B------:R-:W-:Y:S02]  /*73e0*/  IMAD.MOV.U32 R27, RZ, RZ, R28 ;  /* 0x000000ffff1b7224 */ /* 0x000fe400078e001c */
[----:B------:R-:W-:-:S02]  /*73f0*/  IMAD.MOV.U32 R28, RZ, RZ, R29 ;  /* 0x000000ffff1c7224 */ /* 0x000fc400078e001d */
[----:B------:R-:W-:Y:S02]  /*7400*/  @!P3 IMAD.MOV R3, RZ, RZ, -R3 ;  /* 0x000000ffff03b224 */ /* 0x000fe400078e0a03 */
[----:B------:R-:W-:Y:S01]  /*7410*/  @!P0 IMAD.MOV R0, RZ, RZ, -R0 ;  /* 0x000000ffff008224 */ /* 0x000fe200078e0a00 */
[----:B-1----:R-:W-:Y:S01]  /*7420*/  IABS R2, R24 ;  /* 0x0000001800027213 */ /* 0x002fe20000000000 */
[----:B------:R-:W-:Y:S01]  /*7430*/  @!P1 IMAD.IADD R9, R9, 0x1, -R59 ;  /* 0x0000000109099824 */ /* 0x000fe200078e0a3b */
[----:B------:R-:W-:Y:S01]  /*7440*/  ISETP.GE.AND P1, PT, R24, RZ, PT ;  /* 0x000000ff1800720c */ /* 0x000fe20003f26270 */
[----:B------:R-:W-:Y:S02]  /*7450*/  IMAD.MOV.U32 R24, RZ, RZ, R27 ;  /* 0x000000ffff187224 */ /* 0x000fe400078e001b */
[----:B------:R-:W-:Y:S02]  /*7460*/  IMAD.MOV.U32 R27, RZ, RZ, R36 ;  /* 0x000000ffff1b7224 */ /* 0x000fe400078e0024 */
[----:B---3--:R-:W-:-:S02]  /*7470*/  IMAD.MOV.U32 R29, RZ, RZ, R30 ;  /* 0x000000ffff1d7224 */ /* 0x008fc400078e001e */
[----:B------:R-:W-:Y:S02]  /*7480*/  IMAD.MOV.U32 R30, RZ, RZ, R46 ;  /* 0x000000ffff1e7224 */ /* 0x000fe400078e002e */
[----:B------:R-:W3:Y:S04]  /*7490*/  LDL.LU R46, [R1+0x4a4] ;  /* 0x0004a400012e7983 */ /* 0x000ee80000300800 */
[----:B------:R-:W-:Y:S04]  /*74a0*/  STL [R1+0x5c], R8 ;  /* 0x00005c0801007387 */ /* 0x000fe80000100800 */
[----:B------:R-:W-:Y:S04]  /*74b0*/  STL [R1+0x4c], R3 ;  /* 0x00004c0301007387 */ /* 0x000fe80000100800 */
[----:B------:R0:W-:Y:S04]  /*74c0*/  STL [R1+0x48], R0 ;  /* 0x0000480001007387 */ /* 0x0001e80000100800 */
[----:B------:R-:W2:Y:S01]  /*74d0*/  LDL.LU R36, [R1+0x430] ;  /* 0x0004300001247983 */ /* 0x000ea20000300800 */
[----:B------:R-:W-:-:S02]  /*74e0*/  ISETP.GT.U32.AND P5, PT, R59, R10, PT ;  /* 0x0000000a3b00720c */ /* 0x000fc40003fa4070 */
[----:B------:R-:W-:-:S05]  /*74f0*/  IABS R6, R23 ;  /* 0x0000001700067213 */ /* 0x000fca0000000000 */
[----:B------:R-:W-:-:S04]  /*7500*/  IMAD.HI.U32 R7, R34, R6, RZ ;  /* 0x0000000622077227 */ /* 0x000fc800078e00ff */
[----:B------:R-:W-:Y:S02]  /*7510*/  IMAD.MOV R7, RZ, RZ, -R7 ;  /* 0x000000ffff077224 */ /* 0x000fe400078e0a07 */
[----:B------:R-:W-:Y:S01]  /*7520*/  @!P5 IMAD.IADD R10, R10, 0x1, -R59 ;  /* 0x000000010a0ad824 */ /* 0x000fe200078e0a3b */
[C---:B------:R-:W-:Y:S01]  /*7530*/  ISETP.GT.U32.AND P5, PT, R59.reuse, R4, PT ;  /* 0x000000043b00720c */ /* 0x040fe20003fa4070 */
[C---:B------:R-:W-:Y:S02]  /*7540*/  IMAD R6, R59.reuse, R7, R6 ;  /* 0x000000073b067224 */ /* 0x040fe400078e0206 */
[----:B------:R-:W-:Y:S01]  /*7550*/  IMAD.HI.U32 R11, R34, R2, RZ ;  /* 0x00000002220b7227 */ /* 0x000fe200078e00ff */
[C---:B------:R-:W-:Y:S02]  /*7560*/  ISETP.GT.U32.AND P6, PT, R59.reuse, R10, PT ;  /* 0x0000000a3b00720c */ /* 0x040fe40003fc4070 */
[----:B------:R-:W-:Y:S01]  /*7570*/  ISETP.GT.U32.AND P0, PT, R59, R6, PT ;  /* 0x000000063b00720c */ /* 0x000fe20003f04070 */
[----:B------:R-:W-:Y:S01]  /*7580*/  IMAD.MOV R11, RZ, RZ, -R11 ;  /* 0x000000ffff0b7224 */ /* 0x000fe200078e0a0b */
[----:B------:R-:W-:-:S03]  /*7590*/  IABS R7, R26 ;  /* 0x0000001a00077213 */ /* 0x000fc60000000000 */
[----:B------:R-:W-:Y:S02]  /*75a0*/  IMAD R2, R59, R11, R2 ;  /* 0x0000000b3b027224 */ /* 0x000fe400078e0202 */
[----:B------:R-:W-:Y:S01]  /*75b0*/  @!P5 IADD3 R4, PT, PT, R4, -R59, RZ ;  /* 0x8000003b0404d210 */ /* 0x000fe20007ffe0ff */
[----:B0-----:R-:W-:Y:S01]  /*75c0*/  IMAD.HI.U32 R0, R34, R7, RZ ;  /* 0x0000000722007227 */ /* 0x001fe200078e00ff */
[----:B------:R-:W-:-:S03]  /*75d0*/  IABS R5, R20 ;  /* 0x0000001400057213 */ /* 0x000fc60000000000 */
[--C-:B------:R-:W-:Y:S01]  /*75e0*/  @!P6 IMAD.IADD R10, R10, 0x1, -R59.reuse ;  /* 0x000000010a0ae824 */ /* 0x100fe200078e0a3b */
[C---:B------:R-:W-:Y:S01]  /*75f0*/  ISETP.GT.U32.AND P6, PT, R59.reuse, R2, PT ;  /* 0x000000023b00720c */ /* 0x040fe20003fc4070 */
[----:B------:R-:W-:Y:S02]  /*7600*/  @!P0 IMAD.IADD R6, R6, 0x1, -R59 ;  /* 0x0000000106068824 */ /* 0x000fe400078e0a3b */
[----:B------:R-:W-:Y:S02]  /*7610*/  IMAD.MOV.U32 R12, RZ, RZ, R4 ;  /* 0x000000ffff0c7224 */ /* 0x000fe400078e0004 */
[----:B------:R-:W-:Y:S02]  /*7620*/  IMAD.MOV R0, RZ, RZ, -R0 ;  /* 0x000000ffff007224 */ /* 0x000fe400078e0a00 */
[----:B------:R-:W-:Y:S01]  /*7630*/  @!P4 IMAD.MOV R12, RZ, RZ, -R12 ;  /* 0x000000ffff0cc224 */ /* 0x000fe200078e0a0c */
[----:B------:R-:W-:Y:S01]  /*7640*/  ISETP.GT.U32.AND P4, PT, R59, R6, PT ;  /* 0x000000063b00720c */ /* 0x000fe20003f84070 */
[----:B------:R-:W-:-:S04]  /*7650*/  IMAD.HI.U32 R11, R34, R5, RZ ;  /* 0x00000005220b7227 */ /* 0x000fc800078e00ff */
[----:B------:R-:W-:Y:S02]  /*7660*/  IMAD R0, R59, R0, R7 ;  /* 0x000000003b007224 */ /* 0x000fe400078e0207 */
[----:B------:R-:W-:Y:S02]  /*7670*/  IMAD.MOV R11, RZ, RZ, -R11 ;  /* 0x000000ffff0b7224 */ /* 0x000fe400078e0a0b */
[----:B------:R-:W-:Y:S01]  /*7680*/  IMAD.MOV.U32 R3, RZ, RZ, R10 ;  /* 0x000000ffff037224 */ /* 0x000fe200078e000a */
[----:B------:R-:W-:Y:S01]  /*7690*/  ISETP.GE.AND P3, PT, R21, RZ, PT ;  /* 0x000000ff1500720c */ /* 0x000fe20003f66270 */
[----:B------:R-:W-:Y:S01]  /*76a0*/  @!P6 IMAD.IADD R2, R2, 0x1, -R59 ;  /* 0x000000010202e824 */ /* 0x000fe200078e0a3b */
[----:B------:R-:W-:Y:S01]  /*76b0*/  ISETP.GE.AND P5, PT, R23, RZ, PT ;  /* 0x000000ff1700720c */ /* 0x000fe20003fa6270 */
[C---:B------:R-:W-:Y:S01]  /*76c0*/  IMAD R5, R59.reuse, R11, R5 ;  /* 0x0000000b3b057224 */ /* 0x040fe200078e0205 */
[----:B------:R-:W-:Y:S01]  /*76d0*/  ISETP.GT.U32.AND P6, PT, R59, R0, PT ;  /* 0x000000003b00720c */ /* 0x000fe20003fc4070 */
[----:B------:R-:W-:Y:S01]  /*76e0*/  IMAD.MOV.U32 R21, RZ, RZ, R28 ;  /* 0x000000ffff157224 */ /* 0x000fe200078e001c */
[----:B------:R-:W-:Y:S01]  /*76f0*/  ISETP.GE.AND P0, PT, R26, RZ, PT ;  /* 0x000000ff1a00720c */ /* 0x000fe20003f06270 */
[----:B------:R-:W-:-:S02]  /*7700*/  IMAD.MOV.U32 R23, RZ, RZ, R30 ;  /* 0x000000ffff177224 */ /* 0x000fc400078e001e */
[----:B------:R-:W-:Y:S01]  /*7710*/  @!P2 IMAD.MOV R3, RZ, RZ, -R3 ;  /* 0x000000ffff03a224 */ /* 0x000fe200078e0a03 */
[----:B------:R-:W3:Y:S01]  /*7720*/  LDL.LU R30, [R1+0x438] ;  /* 0x00043800011e7983 */ /* 0x000ee20000300800 */
[----:B------:R-:W-:Y:S02]  /*7730*/  IMAD.MOV.U32 R26, RZ, RZ, R29 ;  /* 0x000000ffff1a7224 */ /* 0x000fe400078e001d */
[----:B------:R-:W-:Y:S02]  /*7740*/  IMAD.MOV.U32 R28, RZ, RZ, R31 ;  /* 0x000000ffff1c7224 */ /* 0x000fe400078e001f */
[----:B------:R-:W-:Y:S01]  /*7750*/  IMAD.MOV.U32 R29, RZ, RZ, R33 ;  /* 0x000000ffff1d7224 */ /* 0x000fe200078e0021 */
[----:B------:R-:W3:Y:S01]  /*7760*/  LDL.LU R31, [R1+0x43c] ;  /* 0x00043c00011f7983 */ /* 0x000ee20000300800 */
[----:B------:R-:W-:Y:S01]  /*7770*/  @!P4 IMAD.IADD R6, R6, 0x1, -R59 ;  /* 0x000000010606c824 */ /* 0x000fe200078e0a3b */
[C---:B------:R-:W-:Y:S02]  /*7780*/  ISETP.GT.U32.AND P4, PT, R59.reuse, R5, PT ;  /* 0x000000053b00720c */ /* 0x040fe40003f84070 */
[----:B------:R-:W3:Y:S01]  /*7790*/  LDL.LU R33, [R1+0x464] ;  /* 0x0004640001217983 */ /* 0x000ee20000300800 */
[----:B------:R-:W-:-:S03]  /*77a0*/  ISETP.GT.U32.AND P2, PT, R59, R2, PT ;  /* 0x000000023b00720c */ /* 0x000fc60003f44070 */
[----:B------:R-:W-:Y:S04]  /*77b0*/  STL [R1+0x44], R12 ;  /* 0x0000440c01007387 */ /* 0x000fe80000100800 */
[----:B------:R0:W-:Y:S01]  /*77c0*/  STL [R1+0x40], R3 ;  /* 0x0000400301007387 */ /* 0x0001e20000100800 */
[----:B------:R-:W-:Y:S01]  /*77d0*/  @!P6 IMAD.IADD R0, R0, 0x1, -R59 ;  /* 0x000000010000e824 */ /* 0x000fe200078e0a3b */
[----:B0-----:R-:W-:-:S05]  /*77e0*/  MOV R3, R9 ;  /* 0x0000000900037202 */ /* 0x001fca0000000f00 */
[----:B------:R-:W-:Y:S02]  /*77f0*/  @!P3 IMAD.MOV R3, RZ, RZ, -R3 ;  /* 0x000000ffff03b224 */ /* 0x000fe400078e0a03 */
[--C-:B------:R-:W-:Y:S01]  /*7800*/  @!P4 IMAD.IADD R5, R5, 0x1, -R59.reuse ;  /* 0x000000010505c824 */ /* 0x100fe200078e0a3b */
[----:B------:R-:W-:Y:S02]  /*7810*/  ISETP.GT.U32.AND P4, PT, R59, R0, PT ;  /* 0x000000003b00720c */ /* 0x000fe40003f84070 */
[----:B------:R0:W-:Y:S01]  /*7820*/  STL [R1+0x3c], R3 ;  /* 0x00003c0301007387 */ /* 0x0001e20000100800 */
[----:B------:R-:W-:Y:S01]  /*7830*/  @!P2 IMAD.IADD R2, R2, 0x1, -R59 ;  /* 0x000000010202a824 */ /* 0x000fe200078e0a3b */
[----:B------:R-:W-:Y:S02]  /*7840*/  IABS R8, R25 ;  /* 0x0000001900087213 */ /* 0x000fe40000000000 */
[----:B------:R-:W-:Y:S01]  /*7850*/  ISETP.GE.AND P2, PT, R25, RZ, PT ;  /* 0x000000ff1900720c */ /* 0x000fe20003f46270 */
[----:B------:R-:W-:-:S02]  /*7860*/  IMAD.MOV.U32 R25, RZ, RZ, R27 ;  /* 0x000000ffff197224 */ /* 0x000fc400078e001b */
[----:B0-----:R-:W-:Y:S02]  /*7870*/  IMAD.MOV.U32 R3, RZ, RZ, R6 ;  /* 0x000000ffff037224 */ /* 0x001fe400078e0006 */
[----:B------:R-:W-:Y:S02]  /*7880*/  IMAD.MOV.U32 R27, RZ, RZ, R29 ;  /* 0x000000ffff1b7224 */ /* 0x000fe400078e001d */
[----:B------:R-:W-:Y:S02]  /*7890*/  @!P5 IMAD.MOV R3, RZ, RZ, -R3 ;  /* 0x000000ffff03d224 */ /* 0x000fe400078e0a03 */
[----:B------:R-:W-:Y:S02]  /*78a0*/  IMAD.MOV.U32 R29, RZ, RZ, R43 ;  /* 0x000000ffff1d7224 */ /* 0x000fe400078e002b */
[----:B------:R-:W-:Y:S02]  /*78b0*/  IMAD.MOV.U32 R43, RZ, RZ, R53 ;  /* 0x000000ffff2b7224 */ /* 0x000fe400078e0035 */
[----:B------:R-:W3:Y:S04]  /*78c0*/  LDL.LU R53, [R1+0x4a0] ;  /* 0x0004a00001357983 */ /* 0x000ee80000300800 */
[----:B------:R0:W-:Y:S01]  /*78d0*/  STL [R1+0x170], R3 ;  /* 0x0001700301007387 */ /* 0x0001e20000100800 */
[----:B------:R-:W-:Y:S01]  /*78e0*/  @!P4 IMAD.IADD R0, R0, 0x1, -R59 ;  /* 0x000000010000c824 */ /* 0x000fe200078e0a3b */
[----:B------:R-:W-:-:S02]  /*78f0*/  IABS R7, R22 ;  /* 0x0000001600077213 */ /* 0x000fc40000000000 */
[----:B------:R-:W-:Y:S01]  /*7900*/  ISETP.GE.AND P4, PT, R22, RZ, PT ;  /* 0x000000ff1600720c */ /* 0x000fe20003f86270 */
[----:B------:R-:W-:Y:S02]  /*7910*/  IMAD.MOV.U32 R22, RZ, RZ, R27 ;  /* 0x000000ffff167224 */ /* 0x000fe400078e001b */
[----:B0-----:R-:W-:Y:S02]  /*7920*/  IMAD.MOV.U32 R3, RZ, RZ, R2 ;  /* 0x000000ffff037224 */ /* 0x001fe400078e0002 */
[----:B------:R-:W-:-:S03]  /*7930*/  IMAD.MOV.U32 R27, RZ, RZ, R28 ;  /* 0x000000ffff1b7224 */ /* 0x000fc600078e001c */
[----:B------:R-:W-:Y:S01]  /*7940*/  @!P1 IADD3 R3, PT, PT, -R3, RZ, RZ ;  /* 0x000000ff03039210 */ /* 0x000fe20007ffe1ff */
[----:B------:R-:W-:Y:S01]  /*7950*/  @!P0 IMAD.MOV R0, RZ, RZ, -R0 ;  /* 0x000000ffff008224 */ /* 0x000fe200078e0a00 */
[----:B------:R-:W-:Y:S02]  /*7960*/  IABS R11, R23 ;  /* 0x00000017000b7213 */ /* 0x000fe40000000000 */
[----:B------:R-:W-:Y:S01]  /*7970*/  ISETP.GE.AND P0, PT, R23, RZ, PT ;  /* 0x000000ff1700720c */ /* 0x000fe20003f06270 */
[----:B------:R0:W-:Y:S01]  /*7980*/  STL [R1+0x320], R3 ;  /* 0x0003200301007387 */ /* 0x0001e20000100800 */
[----:B------:R-:W-:Y:S02]  /*7990*/  IMAD.MOV.U32 R23, RZ, RZ, R27 ;  /* 0x000000ffff177224 */ /* 0x000fe400078e001b */
[----:B--2---:R-:W-:Y:S02]  /*79a0*/  IMAD.MOV.U32 R28, RZ, RZ, R36 ;  /* 0x000000ffff1c7224 */ /* 0x004fe400078e0024 */
[----:B------:R-:W-:-:S02]  /*79b0*/  IMAD.MOV.U32 R36, RZ, RZ, R39 ;  /* 0x000000ffff247224 */ /* 0x000fc400078e0027 */
[----:B------:R-:W2:Y:S01]  /*79c0*/  LDL.LU R39, [R1+0x468] ;  /* 0x0004680001277983 */ /* 0x000ea20000300800 */
[----:B------:R-:W-:Y:S02]  /*79d0*/  IMAD.MOV.U32 R27, RZ, RZ, R28 ;  /* 0x000000ffff1b7224 */ /* 0x000fe400078e001c */
[----:B------:R-:W-:Y:S01]  /*79e0*/  IMAD.MOV.U32 R28, RZ, RZ, R29 ;  /* 0x000000ffff1c7224 */ /* 0x000fe200078e001d */
[----:B------:R1:W-:Y:S04]  /*79f0*/  STL [R1+0x31c], R0 ;  /* 0x00031c0001007387 */ /* 0x0003e80000100800 */
[----:B------:R-:W2:Y:S01]  /*7a00*/  LDL.LU R29, [R1+0x434] ;  /* 0x00043400011d7983 */ /* 0x000ea20000300800 */
[----:B------:R-:W-:-:S04]  /*7a10*/  IMAD.HI.U32 R4, R34, R8, RZ ;  /* 0x0000000822047227 */ /* 0x000fc800078e00ff */
[----:B------:R-:W-:-:S04]  /*7a20*/  IMAD.MOV R4, RZ, RZ, -R4 ;  /* 0x000000ffff047224 */ /* 0x000fc800078e0a04 */
[----:B------:R-:W-:Y:S02]  /*7a30*/  IMAD R4, R59, R4, R8 ;  /* 0x000000043b047224 */ /* 0x000fe400078e0208 */
[----:B------:R-:W-:-:S03]  /*7a40*/  IMAD.HI.U32 R9, R34, R7, RZ ;  /* 0x0000000722097227 */ /* 0x000fc600078e00ff */
[----:B------:R-:W-:Y:S01]  /*7a50*/  ISETP.GT.U32.AND P6, PT, R59, R4, PT ;  /* 0x000000043b00720c */ /* 0x000fe20003fc4070 */
[----:B------:R-:W-:-:S04]  /*7a60*/  IMAD.MOV R9, RZ, RZ, -R9 ;  /* 0x000000ffff097224 */ /* 0x000fc800078e0a09 */
[----:B------:R-:W-:Y:S01]  /*7a70*/  IMAD R7, R59, R9, R7 ;  /* 0x000000093b077224 */ /* 0x000fe200078e0207 */
[----:B------:R-:W-:Y:S01]  /*7a80*/  IABS R8, R26 ;  /* 0x0000001a00087213 */ /* 0x000fe20000000000 */
[----:B------:R-:W-:-:S03]  /*7a90*/  IMAD.HI.U32 R12, R34, R11, RZ ;  /* 0x0000000b220c7227 */ /* 0x000fc600078e00ff */
[----:B------:R-:W-:-:S03]  /*7aa0*/  ISETP.GT.U32.AND P1, PT, R59, R7, PT ;  /* 0x000000073b00720c */ /* 0x000fc60003f24070 */
[----:B------:R-:W-:Y:S01]  /*7ab0*/  @!P6 IMAD.IADD R4, R4, 0x1, -R59 ;  /* 0x000000010404e824 */ /* 0x000fe200078e0a3b */
[----:B------:R-:W-:Y:S01]  /*7ac0*/  ISETP.GT.U32.AND P6, PT, R59, R5, PT ;  /* 0x000000053b00720c */ /* 0x000fe20003fc4070 */
[----:B------:R-:W-:-:S04]  /*7ad0*/  IMAD.HI.U32 R6, R34, R8, RZ ;  /* 0x0000000822067227 */ /* 0x000fc800078e00ff */
[----:B------:R-:W-:Y:S02]  /*7ae0*/  IMAD.MOV R12, RZ, RZ, -R12 ;  /* 0x000000ffff0c7224 */ /* 0x000fe400078e0a0c */
[----:B------:R-:W-:Y:S02]  /*7af0*/  IMAD.MOV R2, RZ, RZ, -R6 ;  /* 0x000000ffff027224 */ /* 0x000fe400078e0a06 */
[----:B------:R-:W-:Y:S01]  /*7b00*/  IMAD R6, R59, R12, R11 ;  /* 0x0000000c3b067224 */ /* 0x000fe200078e020b */
[----:B------:R-:W-:Y:S01]  /*7b10*/  IABS R10, R21 ;  /* 0x00000015000a7213 */ /* 0x000fe20000000000 */
[--C-:B------:R-:W-:Y:S02]  /*7b20*/  @!P1 IMAD.IADD R7, R7, 0x1, -R59.reuse ;  /* 0x0000000107079824 */ /* 0x100fe400078e0a3b */
[----:B------:R-:W-:Y:S01]  /*7b30*/  @!P6 IMAD.IADD R5, R5, 0x1, -R59 ;  /* 0x000000010505e824 */ /* 0x000fe200078e0a3b */
[C---:B------:R-:W-:Y:S01]  /*7b40*/  ISETP.GT.U32.AND P6, PT, R59.reuse, R6, PT ;  /* 0x000000063b00720c */ /* 0x040fe20003fc4070 */
[----:B------:R-:W-:Y:S01]  /*7b50*/  IMAD.HI.U32 R11, R34, R10, RZ ;  /* 0x0000000a220b7227 */ /* 0x000fe200078e00ff */
[----:B------:R-:W-:-:S02]  /*7b60*/  ISETP.GT.U32.AND P1, PT, R59, R7, PT ;  /* 0x000000073b00720c */ /* 0x000fc40003f24070 */
[----:B------:R-:W-:Y:S01]  /*7b70*/  ISETP.GE.AND P3, PT, R20, RZ, PT ;  /* 0x000000ff1400720c */ /* 0x000fe20003f66270 */
[----:B------:R-:W-:Y:S01]  /*7b80*/  IMAD.MOV R11, RZ, RZ, -R11 ;  /* 0x000000ffff0b7224 */ /* 0x000fe200078e0a0b */
[C---:B------:R-:W-:Y:S01]  /*7b90*/  ISETP.GT.U32.AND P5, PT, R59.reuse, R4, PT ;  /* 0x000000043b00720c */ /* 0x040fe20003fa4070 */
[----:B0-----:R-:W-:Y:S02]  /*7ba0*/  IMAD.MOV.U32 R3, RZ, RZ, R5 ;  /* 0x000000ffff037224 */ /* 0x001fe400078e0005 */
[----:B------:R-:W-:-:S04]  /*7bb0*/  IMAD R10, R59, R11, R10 ;  /* 0x0000000b3b0a7224 */ /* 0x000fc800078e020a */
[----:B------:R-:W-:Y:S01]  /*7bc0*/  @!P6 IMAD.IADD R6, R6, 0x1, -R59 ;  /* 0x000000010606e824 */ /* 0x000fe200078e0a3b */
[----:B------:R-:W-:Y:S01]  /*7bd0*/  ISETP.GE.AND P6, PT, R26, RZ, PT ;  /* 0x000000ff1a00720c */ /* 0x000fe20003fc6270 */
[----:B------:R-:W-:Y:S02]  /*7be0*/  IMAD.MOV.U32 R26, RZ, RZ, R27 ;  /* 0x000000ffff1a7224 */ /* 0x000fe400078e001b */
[----:B------:R-:W-:Y:S02]  /*7bf0*/  IMAD.MOV.U32 R27, RZ, RZ, R28 ;  /* 0x000000ffff1b7224 */ /* 0x000fe400078e001c */
[----:B------:R-:W-:Y:S01]  /*7c00*/  @!P1 IMAD.IADD R7, R7, 0x1, -R59 ;  /* 0x0000000107079824 */ /* 0x000fe200078e0a3b */
[----:B------:R-:W-:Y:S01]  /*7c10*/  ISETP.GT.U32.AND P1, PT, R59, R10, PT ;  /* 0x0000000a3b00720c */ /* 0x000fe20003f24070 */
[----:B------:R-:W-:Y:S02]  /*7c20*/  @!P3 IMAD.MOV R3, RZ, RZ, -R3 ;  /* 0x000000ffff03b224 */ /* 0x000fe400078e0a03 */
[----:B------:R-:W-:-:S04]  /*7c30*/  @!P5 IMAD.IADD R4, R4, 0x1, -R59 ;  /* 0x000000010404d824 */ /* 0x000fc800078e0a3b */
[----:B------:R-:W-:Y:S01]  /*7c40*/  @!P2 IMAD.MOV R4, RZ, RZ, -R4 ;  /* 0x000000ffff04a224 */ /* 0x000fe200078e0a04 */
[----:B-1----:R-:W-:-:S05]  /*7c50*/  IABS R0, R25 ;  /* 0x0000001900007213 */ /* 0x002fca0000000000 */
[----:B------:R-:W-:Y:S01]  /*7c60*/  @!P1 IMAD.IADD R10, R10, 0x1, -R59 ;  /* 0x000000010a0a9824 */ /* 0x000fe200078e0a3b */
[----:B------:R-:W-:Y:S01]  /*7c70*/  ISETP.GE.AND P1, PT, R25, RZ, PT ;  /* 0x000000ff1900720c */ /* 0x000fe20003f26270 */
[----:B------:R-:W-:Y:S01]  /*7c80*/  IMAD.MOV.U32 R25, RZ, RZ, R27 ;  /* 0x000000ffff197224 */ /* 0x000fe200078e001b */
[----:B--2---:R-:W-:Y:S01]  /*7c90*/  MOV R28, R29 ;  /* 0x0000001d001c7202 */ /* 0x004fe20000000f00 */
[----:B---3--:R-:W-:Y:S02]  /*7ca0*/  IMAD.MOV.U32 R29, RZ, RZ, R30 ;  /* 0x000000ffff1d7224 */ /* 0x008fe400078e001e */
[----:B------:R-:W-:Y:S02]  /*7cb0*/  IMAD.MOV.U32 R30, RZ, RZ, R31 ;  /* 0x000000ffff1e7224 */ /* 0x000fe400078e001f */
[----:B------:R-:W-:Y:S02]  /*7cc0*/  IMAD.MOV.U32 R31, RZ, RZ, R32 ;  /* 0x000000ffff1f7224 */ /* 0x000fe400078e0020 */
[----:B------:R-:W-:-:S02]  /*7cd0*/  IMAD.MOV.U32 R32, RZ, RZ, R58 ;  /* 0x000000ffff207224 */ /* 0x000fc400078e003a */
[----:B------:R-:W2:Y:S04]  /*7ce0*/  LDL.LU R58, [R1+0x4c8] ;  /* 0x0004c800013a7983 */ /* 0x000ea80000300800 */
[----:B------:R0:W-:Y:S01]  /*7cf0*/  STL [R1+0x168], R3 ;  /* 0x0001680301007387 */ /* 0x0001e20000100800 */
[----:B------:R-:W-:Y:S02]  /*7d00*/  IMAD.MOV.U32 R27, RZ, RZ, R32 ;  /* 0x000000ffff1b7224 */ /* 0x000fe400078e0020 */
[----:B0-----:R-:W-:-:S04]  /*7d10*/  IMAD.MOV.U32 R3, RZ, RZ, R7 ;  /* 0x000000ffff037224 */ /* 0x001fc800078e0007 */
[----:B------:R-:W-:Y:S01]  /*7d20*/  @!P4 IMAD.MOV R3, RZ, RZ, -R3 ;  /* 0x000000ffff03c224 */ /* 0x000fe200078e0a03 */
[----:B------:R-:W-:Y:S04]  /*7d30*/  STL [R1+0x318], R4 ;  /* 0x0003180401007387 */ /* 0x000fe80000100800 */
[----:B------:R0:W-:Y:S04]  /*7d40*/  STL [R1+0x324], R3 ;  /* 0x0003240301007387 */ /* 0x0001e80000100800 */
[----:B------:R-:W3:Y:S01]  /*7d50*/  LDL.LU R32, [R1+0x450] ;  /* 0x0004500001207983 */ /* 0x000ee20000300800 */
[----:B------:R-:W-:Y:S01]  /*7d60*/  IMAD R2, R59, R2, R8 ;  /* 0x000000023b027224 */ /* 0x000fe200078e0208 */
[----:B------:R-:W-:-:S04]  /*7d70*/  IABS R9, R24 ;  /* 0x0000001800097213 */ /* 0x000fc80000000000 */
[C---:B------:R-:W-:Y:S01]  /*7d80*/  ISETP.GT.U32.AND P5, PT, R59.reuse, R2, PT ;  /* 0x000000023b00720c */ /* 0x040fe20003fa4070 */
[----:B------:R-:W-:Y:S01]  /*7d90*/  IMAD.HI.U32 R8, R34, R9, RZ ;  /* 0x0000000922087227 */ /* 0x000fe200078e00ff */
[----:B------:R-:W-:-:S03]  /*7da0*/  ISETP.GT.U32.AND P3, PT, R59, R6, PT ;  /* 0x000000063b00720c */ /* 0x000fc60003f64070 */
[----:B------:R-:W-:Y:S02]  /*7db0*/  IMAD.MOV R8, RZ, RZ, -R8 ;  /* 0x000000ffff087224 */ /* 0x000fe400078e0a08 */
[----:B------:R-:W-:-:S04]  /*7dc0*/  IMAD.HI.U32 R5, R34, R0, RZ ;  /* 0x0000000022057227 */ /* 0x000fc800078e00ff */
[C---:B------:R-:W-:Y:S02]  /*7dd0*/  IMAD R9, R59.reuse, R8, R9 ;  /* 0x000000083b097224 */ /* 0x040fe400078e0209 */
[----:B------:R-:W-:Y:S02]  /*7de0*/  @!P5 IMAD.IADD R2, R2, 0x1, -R59 ;  /* 0x000000010202d824 */ /* 0x000fe400078e0a3b */
[----:B------:R-:W-:Y:S01]  /*7df0*/  IMAD.MOV R5, RZ, RZ, -R5 ;  /* 0x000000ffff057224 */ /* 0x000fe200078e0a05 */
[C---:B------:R-:W-:Y:S02]  /*7e00*/  ISETP.GT.U32.AND P4, PT, R59.reuse, R9, PT ;  /* 0x000000093b00720c */ /* 0x040fe40003f84070 */
[C---:B------:R-:W-:Y:S01]  /*7e10*/  ISETP.GT.U32.AND P5, PT, R59.reuse, R2, PT ;  /* 0x000000023b00720c */ /* 0x040fe20003fa4070 */
[----:B------:R-:W-:Y:S02]  /*7e20*/  IMAD R0, R59, R5, R0 ;  /* 0x000000053b007224 */ /* 0x000fe400078e0200 */
[----:B------:R-:W-:-:S03]  /*7e30*/  @!P3 IMAD.IADD R6, R6, 0x1, -R59 ;  /* 0x000000010606b824 */ /* 0x000fc600078e0a3b */
[----:B------:R-:W-:Y:S01]  /*7e40*/  ISETP.GT.U32.AND P3, PT, R59, R0, PT ;  /* 0x000000003b00720c */ /* 0x000fe20003f64070 */
[----:B0-----:R-:W-:Y:S01]  /*7e50*/  IMAD.MOV.U32 R3, RZ, RZ, R6 ;  /* 0x000000ffff037224 */ /* 0x001fe200078e0006 */
[----:B------:R-:W-:Y:S01]  /*7e60*/  ISETP.GE.AND P2, PT, R21, RZ, PT ;  /* 0x000000ff1500720c */ /* 0x000fe20003f46270 */
[----:B------:R-:W-:Y:S01]  /*7e70*/  IMAD.MOV.U32 R21, RZ, RZ, R30 ;  /* 0x000000ffff157224 */ /* 0x000fe200078e001e */
[----:B------:R-:W-:Y:S01]  /*7e80*/  MOV R20, R29 ;  /* 0x0000001d00147202 */ /* 0x000fe20000000f00 */
[--C-:B------:R-:W-:Y:S02]  /*7e90*/  @!P4 IMAD.IADD R9, R9, 0x1, -R59.reuse ;  /* 0x000000010909c824 */ /* 0x100fe400078e0a3b */
[----:B------:R-:W-:Y:S01]  /*7ea0*/  @!P5 IMAD.IADD R2, R2, 0x1, -R59 ;  /* 0x000000010202d824 */ /* 0x000fe200078e0a3b */
[----:B------:R-:W-:Y:S01]  /*7eb0*/  ISETP.GE.AND P5, PT, R24, RZ, PT ;  /* 0x000000ff1800720c */ /* 0x000fe20003fa6270 */
[----:B------:R-:W-:Y:S01]  /*7ec0*/  IMAD.MOV.U32 R24, RZ, RZ, R28 ;  /* 0x000000ffff187224 */ /* 0x000fe200078e001c */
[----:B------:R-:W-:Y:S01]  /*7ed0*/  ISETP.GT.U32.AND P4, PT, R59, R10, PT ;  /* 0x0000000a3b00720c */ /* 0x000fe20003f84070 */
[----:B------:R-:W-:-:S02]  /*7ee0*/  IMAD.MOV.U32 R30, RZ, RZ, R37 ;  /* 0x000000ffff1e7224 */ /* 0x000fc400078e0025 */
[----:B------:R-:W-:Y:S02]  /*7ef0*/  IMAD.MOV.U32 R29, RZ, RZ, R38 ;  /* 0x000000ffff1d7224 */ /* 0x000fe400078e0026 */
[----:B------:R-:W-:Y:S02]  /*7f00*/  @!P0 IMAD.MOV R3, RZ, RZ, -R3 ;  /* 0x000000ffff038224 */ /* 0x000fe400078e0a03 */
[----:B------:R-:W-:Y:S02]  /*7f10*/  IMAD.MOV.U32 R28, RZ, RZ, R31 ;  /* 0x000000ffff1c7224 */ /* 0x000fe400078e001f */
[----:B------:R-:W-:Y:S02]  /*7f20*/  IMAD.MOV.U32 R38, RZ, RZ, R39 ;  /* 0x000000ffff267224 */ /* 0x000fe400078e0027 */
[----:B------:R-:W-:Y:S01]  /*7f30*/  IMAD.MOV.U32 R37, RZ, RZ, R42 ;  /* 0x000000ffff257224 */ /* 0x000fe200078e002a */
[----:B------:R-:W2:Y:S01]  /*7f40*/  LDL.LU R39, [R1+0x498] ;  /* 0x0004980001277983 */ /* 0x000ea20000300800 */
[----:B------:R-:W-:-:S02]  /*7f50*/  IMAD.MOV.U32 R31, RZ, RZ, R36 ;  /* 0x000000ffff1f7224 */ /* 0x000fc400078e0024 */
[----:B------:R-:W-:Y:S01]  /*7f60*/  IMAD.MOV.U32 R42, RZ, RZ, R43 ;  /* 0x000000ffff2a7224 */ /* 0x000fe200078e002b */
[----:B------:R-:W2:Y:S01]  /*7f70*/  LDL.LU R36, [R1+0x49c] ;  /* 0x00049c0001247983 */ /* 0x000ea20000300800 */
[----:B------:R-:W-:Y:S01]  /*7f80*/  IMAD.MOV.U32 R43, RZ, RZ, R48 ;  /* 0x000000ffff2b7224 */ /* 0x000fe200078e0030 */
[----:B------:R-:W-:Y:S02]  /*7f90*/  IABS R4, R22 ;  /* 0x0000001600047213 */ /* 0x000fe40000000000 */
[----:B------:R-:W-:Y:S01]  /*7fa0*/  IABS R7, R23 ;  /* 0x0000001700077213 */ /* 0x000fe20000000000 */
[----:B------:R-:W2:Y:S01]  /*7fb0*/  LDL.LU R48, [R1+0x4a8] ;  /* 0x0004a80001307983 */ /* 0x000ea20000300800 */
[----:B------:R-:W-:-:S03]  /*7fc0*/  @!P3 IMAD.IADD R0, R0, 0x1, -R59 ;  /* 0x000000010000b824 */ /* 0x000fc600078e0a3b */
[----:B------:R0:W-:Y:S01]  /*7fd0*/  STL [R1+0x314], R3 ;  /* 0x0003140301007387 */ /* 0x0001e20000100800 */
[----:B------:R-:W-:Y:S01]  /*7fe0*/  ISETP.GT.U32.AND P3, PT, R59, R9, PT ;  /* 0x000000093b00720c */ /* 0x000fe20003f64070 */
[----:B------:R-:W-:-:S04]  /*7ff0*/  IMAD.HI.U32 R5, R34, R4, RZ ;  /* 0x0000000422057227 */ /* 0x000fc800078e00ff */
[----:B------:R-:W-:-:S04]  /*8000*/  IMAD.HI.U32 R6, R34, R7, RZ ;  /* 0x0000000722067227 */ /* 0x000fc800078e00ff */
[----:B0-----:R-:W-:Y:S02]  /*8010*/  IMAD.MOV.U32 R3, RZ, RZ, R2 ;  /* 0x000000ffff037224 */ /* 0x001fe400078e0002 */
[----:B------:R-:W-:-:S03]  /*8020*/  IMAD.MOV R5, RZ, RZ, -R5 ;  /* 0x000000ffff057224 */ /* 0x000fc600078e0a05 */
[----:B------:R-:W-:Y:S01]  /*8030*/  @!P6 IADD3 R3, PT, PT, -R3, RZ, RZ ;  /* 0x000000ff0303e210 */ /* 0x000fe20007ffe1ff */
[----:B------:R-:W-:Y:S02]  /*8040*/  @!P4 IMAD.IADD R10, R10, 0x1, -R59 ;  /* 0x000000010a0ac824 */ /* 0x000fe400078e0a3b */
[----:B------:R-:W-:Y:S01]  /*8050*/  IMAD.MOV R6, RZ, RZ, -R6 ;  /* 0x000000ffff067224 */ /* 0x000fe200078e0a06 */
[C---:B------:R-:W-:Y:S01]  /*8060*/  ISETP.GT.U32.AND P0, PT, R59.reuse, R0, PT ;  /* 0x000000003b00720c */ /* 0x040fe20003f04070 */
[----:B------:R0:W-:Y:S01]  /*8070*/  STL [R1+0x310], R3 ;  /* 0x0003100301007387 */ /* 0x0001e20000100800 */
[C---:B------:R-:W-:Y:S02]  /*8080*/  IMAD R4, R59.reuse, R5, R4 ;  /* 0x000000053b047224 */ /* 0x040fe400078e0204 */
[----:B------:R-:W-:Y:S02]  /*8090*/  IMAD R7, R59, R6, R7 ;  /* 0x000000063b077224 */ /* 0x000fe400078e0207 */
[----:B------:R-:W-:-:S02]  /*80a0*/  @!P3 IMAD.IADD R9, R9, 0x1, -R59 ;  /* 0x000000010909b824 */ /* 0x000fc400078e0a3b */
[----:B0-----:R-:W-:Y:S01]  /*80b0*/  IMAD.MOV.U32 R3, RZ, RZ, R10 ;  /* 0x000000ffff037224 */ /* 0x001fe200078e000a */
[----:B------:R-:W-:-:S03]  /*80c0*/  ISETP.GT.U32.AND P3, PT, R59, R4, PT ;  /* 0x000000043b00720c */ /* 0x000fc60003f64070 */
[----:B------:R-:W-:Y:S01]  /*80d0*/  @!P2 IMAD.MOV R3, RZ, RZ, -R3 ;  /* 0x000000ffff03a224 */ /* 0x000fe200078e0a03 */
[----:B------:R-:W-:Y:S01]  /*80e0*/  ISETP.GT.U32.AND P2, PT, R59, R7, PT ;  /* 0x000000073b00720c */ /* 0x000fe20003f44070 */
[----:B------:R-:W-:-:S03]  /*80f0*/  @!P0 IMAD.IADD R0, R0, 0x1, -R59 ;  /* 0x0000000100008824 */ /* 0x000fc600078e0a3b */
[----:B------:R0:W-:Y:S01]  /*8100*/  STL [R1+0x30c], R3 ;  /* 0x00030c0301007387 */ /* 0x0001e20000100800 */
[----:B------:R-:W-:Y:S01]  /*8110*/  ISETP.GE.AND P6, PT, R22, RZ, PT ;  /* 0x000000ff1600720c */ /* 0x000fe20003fc6270 */
[----:B------:R-:W-:Y:S01]  /*8120*/  IMAD.MOV.U32 R22, RZ, RZ, R27 ;  /* 0x000000ffff167224 */ /* 0x000fe200078e001b */
[----:B------:R-:W-:Y:S02]  /*8130*/  IABS R11, R20 ;  /* 0x00000014000b7213 */ /* 0x000fe40000000000 */
[----:B------:R-:W-:Y:S01]  /*8140*/  IABS R8, R26 ;  /* 0x0000001a00087213 */ /* 0x000fe20000000000 */
[----:B0-----:R-:W-:Y:S01]  /*8150*/  IMAD.MOV.U32 R3, RZ, RZ, R9 ;  /* 0x000000ffff037224 */ /* 0x001fe200078e0009 */
[----:B------:R-:W-:Y:S01]  /*8160*/  ISETP.GE.AND P0, PT, R26, RZ, PT ;  /* 0x000000ff1a00720c */ /* 0x000fe20003f06270 */
[----:B------:R-:W-:Y:S01]  /*8170*/  IMAD.MOV.U32 R26, RZ, RZ, R28 ;  /* 0x000000ffff1a7224 */ /* 0x000fe200078e001c */
[----:B------:R-:W-:Y:S01]  /*8180*/  @!P1 IADD3 R0, PT, PT, -R0, RZ, RZ ;  /* 0x000000ff00009210 */ /* 0x000fe20007ffe1ff */
[----:B------:R-:W-:Y:S01]  /*8190*/  @!P5 IMAD.MOV R3, RZ, RZ, -R3 ;  /* 0x000000ffff03d224 */ /* 0x000fe200078e0a03 */
[----:B------:R-:W-:Y:S01]  /*81a0*/  IABS R6, R25 ;  /* 0x0000001900067213 */ /* 0x000fe20000000000 */
[----:B------:R-:W-:Y:S01]  /*81b0*/  IMAD.MOV.U32 R28, RZ, RZ, R43 ;  /* 0x000000ffff1c7224 */ /* 0x000fe200078e002b */
[----:B------:R-:W-:Y:S01]  /*81c0*/  IABS R5, R21 ;  /* 0x0000001500057213 */ /* 0x000fe20000000000 */
[----:B------:R-:W-:-:S02]  /*81d0*/  @!P3 IMAD.IADD R4, R4, 0x1, -R59 ;  /* 0x000000010404b824 */ /* 0x000fc400078e0a3b */
[----:B------:R-:W-:Y:S02]  /*81e0*/  IMAD.MOV.U32 R43, RZ, RZ, R53 ;  /* 0x000000ffff2b7224 */ /* 0x000fe400078e0035 */
[----:B------:R-:W-:Y:S02]  /*81f0*/  @!P2 IMAD.IADD R7, R7, 0x1, -R59 ;  /* 0x000000010707a824 */ /* 0x000fe400078e0a3b */
[----:B------:R-:W-:Y:S01]  /*8200*/  IMAD.HI.U32 R10, R34, R11, RZ ;  /* 0x0000000b220a7227 */ /* 0x000fe200078e00ff */
[C---:B------:R-:W-:Y:S02]  /*8210*/  ISETP.GT.U32.AND P3, PT, R59.reuse, R4, PT ;  /* 0x000000043b00720c */ /* 0x040fe40003f64070 */
[----:B------:R-:W-:Y:S01]  /*8220*/  ISETP.GT.U32.AND P2, PT, R59, R7, PT ;  /* 0x000000073b00720c */ /* 0x000fe20003f44070 */
[----:B------:R-:W-:-:S04]  /*8230*/  IMAD.MOV.U32 R2, RZ, RZ, R8 ;  /* 0x000000ffff027224 */ /* 0x000fc800078e0008 */
[----:B------:R-:W-:Y:S01]  /*8240*/  IMAD.HI.U32 R8, R34, R2, RZ ;  /* 0x0000000222087227 */ /* 0x000fe200078e00ff */
[----:B------:R-:W-:-:S05]  /*8250*/  ISETP.GE.AND P4, PT, R23, RZ, PT ;  /* 0x000000ff1700720c */ /* 0x000fca0003f86270 */
[----:B------:R-:W-:Y:S02]  /*8260*/  @!P3 IMAD.IADD R4, R4, 0x1, -R59 ;  /* 0x000000010404b824 */ /* 0x000fe400078e0a3b */
[----:B------:R-:W-:Y:S01]  /*8270*/  @!P2 IADD3 R7, PT, PT, R7, -R59, RZ ;  /* 0x8000003b0707a210 */ /* 0x000fe20007ffe0ff */
[----:B------:R-:W-:Y:S01]  /*8280*/  IMAD.MOV R8, RZ, RZ, -R8 ;  /* 0x000000ffff087224 */ /* 0x000fe200078e0a08 */
[----:B------:R-:W-:-:S03]  /*8290*/  ISETP.GE.AND P1, PT, R24, RZ, PT ;  /* 0x000000ff1800720c */ /* 0x000fc60003f26270 */
[----:B------:R-:W-:Y:S01]  /*82a0*/  IMAD R2, R59, R8, R2 ;  /* 0x000000083b027224 */ /* 0x000fe200078e0202 */
[----:B------:R-:W-:Y:S01]  /*82b0*/  IABS R8, R24 ;  /* 0x0000001800087213 */ /* 0x000fe20000000000 */
[----:B------:R-:W-:Y:S02]  /*82c0*/  IMAD.MOV.U32 R23, RZ, RZ, R28 ;  /* 0x000000ffff177224 */ /* 0x000fe400078e001c */
[----:B------:R-:W-:Y:S02]  /*82d0*/  IMAD.MOV.U32 R28, RZ, RZ, R33 ;  /* 0x000000ffff1c7224 */ /* 0x000fe400078e0021 */
[----:B------:R-:W-:Y:S02]  /*82e0*/  IMAD.MOV.U32 R33, RZ, RZ, R38 ;  /* 0x000000ffff217224 */ /* 0x000fe400078e0026 */
[----:B------:R-:W-:Y:S02]  /*82f0*/  IMAD.MOV.U32 R38, RZ, RZ, R50 ;  /* 0x000000ffff267224 */ /* 0x000fe400078e0032 */
[----:B---3--:R-:W-:-:S02]  /*8300*/  IMAD.MOV.U32 R27, RZ, RZ, R32 ;  /* 0x000000ffff1b7224 */ /* 0x008fc400078e0020 */
[----:B------:R-:W-:Y:S02]  /*8310*/  IMAD.MOV.U32 R32, RZ, RZ, R49 ;  /* 0x000000ffff207224 */ /* 0x000fe400078e0031 */
[----:B------:R-:W3:Y:S04]  /*8320*/  LDL.LU R49, [R1+0x4dc] ;  /* 0x0004dc0001317983 */ /* 0x000ee80000300800 */
[----:B------:R-:W3:Y:S04]  /*8330*/  LDL.LU R53, [R1+0x56c] ;  /* 0x00056c0001357983 */ /* 0x000ee80000300800 */
[----:B------:R-:W-:Y:S04]  /*8340*/  STL [R1+0x308], R3 ;  /* 0x0003080301007387 */ /* 0x000fe80000100800 */
[----:B------:R0:W-:Y:S02]  /*8350*/  STL [R1+0x304], R0 ;  /* 0x0003040001007387 */ /* 0x0001e40000100800 */
[----:B0-----:R-:W-:-:S02]  /*8360*/  IMAD.MOV.U32 R0, RZ, RZ, R6 ;  /* 0x000000ffff007224 */ /* 0x001fc400078e0006 */
[----:B------:R-:W-:Y:S02]  /*8370*/  IMAD.MOV R6, RZ, RZ, -R10 ;  /* 0x000000ffff067224 */ /* 0x000fe400078e0a0a */
[----:B------:R-:W-:-:S04]  /*8380*/  IMAD.HI.U32 R10, R34, R5, RZ ;  /* 0x00000005220a7227 */ /* 0x000fc800078e00ff */
[----:B------:R-:W-:-:S04]  /*8390*/  IMAD.MOV R10, RZ, RZ, -R10 ;  /* 0x000000ffff0a7224 */ /* 0x000fc800078e0a0a */
[----:B------:R-:W-:Y:S02]  /*83a0*/  IMAD R5, R59, R10, R5 ;  /* 0x0000000a3b057224 */ /* 0x000fe400078e0205 */
[----:B------:R-:W-:-:S03]  /*83b0*/  IMAD.MOV.U32 R3, RZ, RZ, R4 ;  /* 0x000000ffff037224 */ /* 0x000fc600078e0004 */
[----:B------:R-:W-:Y:S01]  /*83c0*/  ISETP.GT.U32.AND P2, PT, R59, R5, PT ;  /* 0x000000053b00720c */ /* 0x000fe20003f44070 */
[----:B------:R-:W-:Y:S02]  /*83d0*/  @!P6 IMAD.MOV R3, RZ, RZ, -R3 ;  /* 0x000000ffff03e224 */ /* 0x000fe400078e0a03 */
[----:B------:R-:W-:Y:S02]  /*83e0*/  IMAD.MOV.U32 R24, RZ, RZ, R27 ;  /* 0x000000ffff187224 */ /* 0x000fe400078e001b */
[----:B------:R-:W-:Y:S01]  /*83f0*/  IMAD.MOV.U32 R27, RZ, RZ, R37 ;  /* 0x000000ffff1b7224 */ /* 0x000fe200078e0025 */
[----:B------:R0:W-:Y:S07]  /*8400*/  STL [R1+0x300], R3 ;  /* 0x0003000301007387 */ /* 0x0001ee0000100800 */
[----:B------:R-:W-:Y:S01]  /*8410*/  @!P2 IMAD.IADD R5, R5, 0x1, -R59 ;  /* 0x000000010505a824 */ /* 0x000fe200078e0a3b */
[----:B------:R-:W-:Y:S01]  /*8420*/  ISETP.GE.AND P2, PT, R25, RZ, PT ;  /* 0x000000ff1900720c */ /* 0x000fe20003f46270 */
[----:B0-----:R-:W-:Y:S01]  /*8430*/  IMAD.MOV.U32 R3, RZ, RZ, R7 ;  /* 0x000000ffff037224 */ /* 0x001fe200078e0007 */
[----:B------:R-:W3:Y:S01]  /*8440*/  LDL.LU R50, [R1+0x544] ;  /* 0x0005440001327983 */ /* 0x000ee20000300800 */
[----:B------:R-:W-:-:S02]  /*8450*/  IMAD.MOV.U32 R25, RZ, RZ, R27 ;  /* 0x000000ffff197224 */ /* 0x000fc400078e001b */
[----:B------:R-:W-:Y:S02]  /*8460*/  IMAD.MOV.U32 R27, RZ, RZ, R28 ;  /* 0x000000ffff1b7224 */ /* 0x000fe400078e001c */
[----:B------:R-:W-:Y:S02]  /*8470*/  @!P4 IMAD.MOV R3, RZ, RZ, -R3 ;  /* 0x000000ffff03c224 */ /* 0x000fe400078e0a03 */
[----:B------:R-:W-:Y:S02]  /*8480*/  IMAD.MOV.U32 R28, RZ, RZ, R29 ;  /* 0x000000ffff1c7224 */ /* 0x000fe400078e001d */
[----:B------:R-:W-:Y:S02]  /*8490*/  IMAD.MOV.U32 R29, RZ, RZ, R30 ;  /* 0x000000ffff1d7224 */ /* 0x000fe400078e001e */
[----:B------:R-:W-:Y:S02]  /*84a0*/  IMAD.MOV.U32 R30, RZ, RZ, R31 ;  /* 0x000000ffff1e7224 */ /* 0x000fe400078e001f */
[----:B----4-:R-:W-:-:S02]  /*84b0*/  IMAD.MOV.U32 R37, RZ, RZ, R52 ;  /* 0x000000ffff257224 */ /* 0x010fc400078e0034 */
[----:B------:R-:W-:Y:S01]  /*84c0*/  IMAD.MOV.U32 R31, RZ, RZ, R32 ;  /* 0x000000ffff1f7224 */ /* 0x000fe200078e0020 */
[----:B------:R-:W4:Y:S01]  /*84d0*/  LDL.LU R52, [R1+0x4e0] ;  /* 0x0004e00001347983 */ /* 0x000f220000300800 */
[----:B------:R-:W-:Y:S02]  /*84e0*/  IMAD.MOV.U32 R32, RZ, RZ, R45 ;  /* 0x000000ffff207224 */ /* 0x000fe400078e002d */
[----:B------:R-:W-:Y:S01]  /*84f0*/  IMAD.MOV.U32 R45, RZ, RZ, R56 ;  /* 0x000000ffff2d7224 */ /* 0x000fe200078e0038 */
[----:B------:R0:W-:Y:S04]  /*8500*/  STL [R1+0x2fc], R3 ;  /* 0x0002fc0301007387 */ /* 0x0001e80000100800 */
[----:B------:R-:W3:Y:S01]  /*8510*/  LDL.LU R56, [R1+0x55c] ;  /* 0x00055c0001387983 */ /* 0x000ee20000300800 */
[C---:B------:R-:W-:Y:S01]  /*8520*/  ISETP.GT.U32.AND P5, PT, R59.reuse, R2, PT ;  /* 0x000000023b00720c */ /* 0x040fe20003fa4070 */
[----:B------:R-:W-:-:S02]  /*8530*/  IMAD R6, R59, R6, R11 ;  /* 0x000000063b067224 */ /* 0x000fc400078e020b */
[----:B------:R-:W-:-:S03]  /*8540*/  IMAD.HI.U32 R12, R34, R8, RZ ;  /* 0x00000008220c7227 */ /* 0x000fc600078e00ff */
[----:B------:R-:W-:Y:S01]  /*8550*/  ISETP.GT.U32.AND P6, PT, R59, R6, PT ;  /* 0x000000063b00720c */ /* 0x000fe20003fc4070 */
[----:B------:R-:W-:-:S06]  /*8560*/  IMAD.MOV R12, RZ, RZ, -R12 ;  /* 0x000000ffff0c7224 */ /* 0x000fcc00078e0a0c */
[----:B------:R-:W-:Y:S02]  /*8570*/  @!P5 IMAD.IADD R2, R2, 0x1, -R59 ;  /* 0x000000010202d824 */ /* 0x000fe400078e0a3b */
[----:B------:R-:W-:-:S03]  /*8580*/  IMAD R8, R59, R12, R8 ;  /* 0x0000000c3b087224 */ /* 0x000fc600078e0208 */
[C---:B------:R-:W-:Y:S01]  /*8590*/  ISETP.GT.U32.AND P5, PT, R59.reuse, R2, PT ;  /* 0x000000023b00720c */ /* 0x040fe20003fa4070 */
[----:B------:R-:W-:Y:S01]  /*85a0*/  IMAD.HI.U32 R9, R34, R0, RZ ;  /* 0x0000000022097227 */ /* 0x000fe200078e00ff */
[----:B------:R-:W-:-:S03]  /*85b0*/  ISETP.GT.U32.AND P3, PT, R59, R8, PT ;  /* 0x000000083b00720c */ /* 0x000fc60003f64070 */
[----:B------:R-:W-:Y:S02]  /*85c0*/  @!P6 IMAD.IADD R6, R6, 0x1, -R59 ;  /* 0x000000010606e824 */ /* 0x000fe400078e0a3b */
[----:B------:R-:W-:-:S03]  /*85d0*/  IMAD.MOV R9, RZ, RZ, -R9 ;  /* 0x000000ffff097224 */ /* 0x000fc600078e0a09 */
[C---:B------:R-:W-:Y:S01]  /*85e0*/  ISETP.GT.U32.AND P4, PT, R59.reuse, R6, PT ;  /* 0x000000063b00720c */ /* 0x040fe20003f84070 */
[C---:B------:R-:W-:Y:S01]  /*85f0*/  IMAD R4, R59.reuse, R9, R0 ;  /* 0x000000093b047224 */ /* 0x040fe200078e0200 */
[----:B------:R-:W-:Y:S01]  /*8600*/  IABS R9, R26 ;  /* 0x0000001a00097213 */ /* 0x000fe20000000000 */
[--C-:B------:R-:W-:Y:S01]  /*8610*/  @!P5 IMAD.IADD R2, R2, 0x1, -R59.reuse ;  /* 0x000000010202d824 */ /* 0x100fe200078e0a3b */
[----:B------:R-:W-:Y:S01]  /*8620*/  IABS R0, R22 ;  /* 0x0000001600007213 */ /* 0x000fe20000000000 */
[----:B------:R-:W-:Y:S01]  /*8630*/  @!P3 IMAD.IADD R8, R8, 0x1, -R59 ;  /* 0x000000010808b824 */ /* 0x000fe200078e0a3b */
[----:B------:R-:W-:Y:S01]  /*8640*/  ISETP.GE.AND P6, PT, R20, RZ, PT ;  /* 0x000000ff1400720c */ /* 0x000fe20003fc6270 */
[----:B0-----:R-:W-:Y:S02]  /*8650*/  IMAD.MOV.U32 R3, RZ, RZ, R2 ;  /* 0x000000ffff037224 */ /* 0x001fe400078e0002 */
[----:B------:R-:W-:Y:S01]  /*8660*/  IMAD.HI.U32 R10, R34, R9, RZ ;  /* 0x00000009220a7227 */ /* 0x000fe200078e00ff */
[----:B------:R-:W-:-:S03]  /*8670*/  ISETP.GT.U32.AND P3, PT, R59, R8, PT ;  /* 0x000000083b00720c */ /* 0x000fc60003f64070 */
[----:B------:R-:W-:Y:S01]  /*8680*/  IMAD.HI.U32 R7, R34, R0, RZ ;  /* 0x0000000022077227 */ /* 0x000fe200078e00ff */
[----:B------:R-:W-:-:S03]  /*8690*/  ISETP.GT.U32.AND P5, PT, R59, R4, PT ;  /* 0x000000043b00720c */ /* 0x000fc60003fa4070 */
[----:B------:R-:W-:Y:S02]  /*86a0*/  @!P0 IMAD.MOV R3, RZ, RZ, -R3 ;  /* 0x000000ffff038224 */ /* 0x000fe400078e0a03 */
[----:B------:R-:W-:Y:S02]  /*86b0*/  IMAD.MOV R10, RZ, RZ, -R10 ;  /* 0x000000ffff0a7224 */ /* 0x000fe400078e0a0a */
[----:B------:R-:W-:Y:S02]  /*86c0*/  IMAD.MOV R7, RZ, RZ, -R7 ;  /* 0x000000ffff077224 */ /* 0x000fe400078e0a07 */
[----:B------:R-:W-:Y:S01]  /*86d0*/  @!P4 IMAD.IADD R6, R6, 0x1, -R59 ;  /* 0x000000010606c824 */ /* 0x000fe200078e0a3b */
[----:B------:R0:W-:Y:S01]  /*86e0*/  STL [R1+0x2f8], R3 ;  /* 0x0002f80301007387 */ /* 0x0001e20000100800 */
[C---:B------:R-:W-:Y:S02]  /*86f0*/  IMAD R2, R59.reuse, R10, R9 ;  /* 0x0000000a3b027224 */ /* 0x040fe400078e0209 */
[C---:B------:R-:W-:Y:S01]  /*8700*/  IMAD R0, R59.reuse, R7, R0 ;  /* 0x000000073b007224 */ /* 0x040fe200078e0200 */
[----:B------:R-:W-:-:S02]  /*8710*/  ISETP.GT.U32.AND P0, PT, R59, R5, PT ;  /* 0x000000053b00720c */ /* 0x000fc40003f04070 */
[----:B------:R-:W-:Y:S01]  /*8720*/  ISETP.GT.U32.AND P4, PT, R59, R2, PT ;  /* 0x000000023b00720c */ /* 0x000fe20003f84070 */
[----:B0-----:R-:W-:-:S04]  /*8730*/  IMAD.MOV.U32 R3, RZ, RZ, R6 ;  /* 0x000000ffff037224 */ /* 0x001fc800078e0006 */
[----:B------:R-:W-:Y:S01]  /*8740*/  @!P6 IMAD.MOV R3, RZ, RZ, -R3 ;  /* 0x000000ffff03e224 */ /* 0x000fe200078e0a03 */
[----:B------:R-:W-:Y:S01]  /*8750*/  ISETP.GT.U32.AND P6, PT, R59, R0, PT ;  /* 0x000000003b00720c */ /* 0x000fe20003fc4070 */
[--C-:B------:R-:W-:Y:S01]  /*8760*/  @!P3 IMAD.IADD R8, R8, 0x1, -R59.reuse ;  /* 0x000000010808b824 */ /* 0x100fe200078e0a3b */
[----:B------:R-:W-:Y:S02]  /*8770*/  @!P5 IADD3 R4, PT, PT, R4, -R59, RZ ;  /* 0x8000003b0404d210 */ /* 0x000fe40007ffe0ff */
[----:B------:R-:W-:Y:S02]  /*8780*/  ISETP.GE.AND P3, PT, R21, RZ, PT ;  /* 0x000000ff1500720c */ /* 0x000fe40003f66270 */
[----:B------:R-:W-:Y:S01]  /*8790*/  ISETP.GT.U32.AND P5, PT, R59, R4, PT ;  /* 0x000000043b00720c */ /* 0x000fe20003fa4070 */
[--C-:B------:R-:W-:Y:S02]  /*87a0*/  @!P4 IMAD.IADD R2, R2, 0x1, -R59.reuse ;  /* 0x000000010202c824 */ /* 0x100fe400078e0a3b */
[----:B------:R-:W-:-:S02]  /*87b0*/  @!P0 IMAD.IADD R5, R5, 0x1, -R59 ;  /* 0x0000000105058824 */ /* 0x000fc400078e0a3b */
[----:B------:R-:W-:Y:S02]  /*87c0*/  @!P1 IMAD.MOV R8, RZ, RZ, -R8 ;  /* 0x000000ffff089224 */ /* 0x000fe400078e0a08 */
[----:B------:R-:W-:Y:S01]  /*87d0*/  @!P6 IMAD.IADD R0, R0, 0x1, -R59 ;  /* 0x000000010000e824 */ /* 0x000fe200078e0a3b */
[----:B------:R-:W-:Y:S01]  /*87e0*/  ISETP.GE.AND P1, PT, R26, RZ, PT ;  /* 0x000000ff1a00720c */ /* 0x000fe20003f26270 */
[----:B------:R-:W-:Y:S01]  /*87f0*/  IMAD.MOV.U32 R21, RZ, RZ, R27 ;  /* 0x000000ffff157224 */ /* 0x000fe200078e001b */
[C---:B------:R-:W-:Y:S01]  /*8800*/  ISETP.GT.U32.AND P6, PT, R59.reuse, R2, PT ;  /* 0x000000023b00720c */ /* 0x040fe20003fc4070 */
[----:B------:R-:W-:Y:S01]  /*8810*/  @!P3 IMAD.MOV R5, RZ, RZ, -R5 ;  /* 0x000000ffff05b224 */ /* 0x000fe200078e0a05 */
[----:B------:R-:W-:Y:S01]  /*8820*/  ISETP.GT.U32.AND P3, PT, R59, R0, PT ;  /* 0x000000003b00720c */ /* 0x000fe20003f64070 */
[----:B------:R-:W-:Y:S01]  /*8830*/  IMAD.MOV.U32 R26, RZ, RZ, R28 ;  /* 0x000000ffff1a7224 */ /* 0x000fe200078e001c */
[----:B------:R-:W-:Y:S01]  /*8840*/  STL [R1+0x2f4], R8 ;  /* 0x0002f40801007387 */ /* 0x000fe20000100800 */
[----:B------:R-:W-:Y:S01]  /*8850*/  IMAD.MOV.U32 R19, RZ, RZ, R29 ;  /* 0x000000ffff137224 */ /* 0x000fe200078e001d */
[----:B------:R-:W-:Y:S01]  /*8860*/  @!P5 IADD3 R4, PT, PT, R4, -R59, RZ ;  /* 0x8000003b0404d210 */ /* 0x000fe20007ffe0ff */
[----:B------:R-:W-:-:S02]  /*8870*/  IMAD.MOV.U32 R28, RZ, RZ, R32 ;  /* 0x000000ffff1c7224 */ /* 0x000fc400078e0020 */
[----:B------:R-:W-:Y:S02]  /*8880*/  IMAD.MOV.U32 R27, RZ, RZ, R33 ;  /* 0x000000ffff1b7224 */ /* 0x000fe400078e0021 */
[----:B------:R-:W-:Y:S01]  /*8890*/  IMAD.MOV.U32 R29, RZ, RZ, R31 ;  /* 0x000000ffff1d7224 */ /* 0x000fe200078e001f */
[----:B------:R-:W4:Y:S01]  /*88a0*/  LDL.LU R33, [R1+0x490] ;  /* 0x0004900001217983 */ /* 0x000f220000300800 */
[----:B--2---:R-:W-:Y:S02]  /*88b0*/  IMAD.MOV.U32 R32, RZ, RZ, R36 ;  /* 0x000000ffff207224 */ /* 0x004fe400078e0024 */
[----:B------:R-:W-:Y:S01]  /*88c0*/  IMAD.MOV.U32 R20, RZ, RZ, R30 ;  /* 0x000000ffff147224 */ /* 0x000fe200078e001e */
[----:B------:R-:W2:Y:S01]  /*88d0*/  LDL.LU R36, [R1+0x484] ;  /* 0x0004840001247983 */ /* 0x000ea20000300800 */
[----:B------:R-:W-:Y:S02]  /*88e0*/  IMAD.MOV.U32 R31, RZ, RZ, R37 ;  /* 0x000000ffff1f7224 */ /* 0x000fe400078e0025 */
[----:B------:R-:W-:Y:S01]  /*88f0*/  IMAD.MOV.U32 R30, RZ, RZ, R38 ;  /* 0x000000ffff1e7224 */ /* 0x000fe200078e0026 */
[----:B------:R-:W2:Y:S01]  /*8900*/  LDL.LU R37, [R1+0x4b8] ;  /* 0x0004b80001257983 */ /* 0x000ea20000300800 */
[----:B------:R-:W-:-:S03]  /*8910*/  ISETP.GE.AND P0, PT, R22, RZ, PT ;  /* 0x000000ff1600720c */ /* 0x000fc60003f06270 */
[----:B------:R-:W2:Y:S04]  /*8920*/  LDL.LU R38, [R1+0x50c] ;  /* 0x00050c0001267983 */ /* 0x000ea80000300800 */
[----:B------:R0:W-:Y:S01]  /*8930*/  STL [R1+0x2f0], R3 ;  /* 0x0002f00301007387 */ /* 0x0001e20000100800 */
[----:B------:R-:W-:Y:S02]  /*8940*/  IMAD.MOV.U32 R22, RZ, RZ, R27 ;  /* 0x000000ffff167224 */ /* 0x000fe400078e001b */
[----:B------:R-:W-:Y:S02]  /*8950*/  @!P6 IMAD.IADD R2, R2, 0x1, -R59 ;  /* 0x000000010202e824 */ /* 0x000fe400078e0a3b */
[----:B0-----:R-:W-:Y:S02]  /*8960*/  IMAD.MOV.U32 R3, RZ, RZ, R4 ;  /* 0x000000ffff037224 */ /* 0x001fe400078e0004 */
[----:B------:R-:W-:-:S02]  /*8970*/  IMAD.MOV.U32 R27, RZ, RZ, R51 ;  /* 0x000000ffff1b7224 */ /* 0x000fc400078e0033 */
[----:B------:R-:W-:Y:S02]  /*8980*/  @!P2 IMAD.MOV R3, RZ, RZ, -R3 ;  /* 0x000000ffff03a224 */ /* 0x000fe400078e0a03 */
[----:B------:R-:W-:Y:S01]  /*8990*/  @!P3 IMAD.IADD R0, R0, 0x1, -R59 ;  /* 0x000000010000b824 */ /* 0x000fe200078e0a3b */
[----:B------:R-:W-:Y:S01]  /*89a0*/  STL [R1+0x2ec], R5 ;  /* 0x0002ec0501007387 */ /* 0x000fe20000100800 */
[----:B------:R-:W-:Y:S01]  /*89b0*/  IABS R7, R23 ;  /* 0x0000001700077213 */ /* 0x000fe20000000000 */
[----:B------:R-:W-:Y:S01]  /*89c0*/  IMAD.MOV.U32 R15, RZ, RZ, R2 ;  /* 0x000000ffff0f7224 */ /* 0x000fe200078e0002 */
[----:B------:R-:W-:Y:S01]  /*89d0*/  ISETP.GE.AND P5, PT, R23, RZ, PT ;  /* 0x000000ff1700720c */ /* 0x000fe20003fa6270 */
[----:B------:R0:W-:Y:S01]  /*89e0*/  STL [R1+0x2e8], R3 ;  /* 0x0002e80301007387 */ /* 0x0001e20000100800 */
[----:B------:R-:W-:Y:S02]  /*89f0*/  IMAD.MOV.U32 R23, RZ, RZ, R27 ;  /* 0x000000ffff177224 */ /* 0x000fe400078e001b */
[----:B------:R-:W-:-:S02]  /*8a00*/  IMAD.MOV.U32 R27, RZ, RZ, R28 ;  /* 0x000000ffff1b7224 */ /* 0x000fc400078e001c */
[----:B------:R-:W-:Y:S02]  /*8a10*/  IMAD.MOV.U32 R28, RZ, RZ, R30 ;  /* 0x000000ffff1c7224 */ /* 0x000fe400078e001e */
[----:B------:R-:W-:Y:S02]  /*8a20*/  @!P1 IMAD.MOV R15, RZ, RZ, -R15 ;  /* 0x000000ffff0f9224 */ /* 0x000fe400078e0a0f */
[----:B0-----:R-:W-:Y:S02]  /*8a30*/  IMAD.MOV.U32 R3, RZ, RZ, R0 ;  /* 0x000000ffff037224 */ /* 0x001fe400078e0000 */
[----:B------:R-:W-:Y:S01]  /*8a40*/  IMAD.MOV.U32 R30, RZ, RZ, R31 ;  /* 0x000000ffff1e7224 */ /* 0x000fe200078e001f */
[----:B------:R-:W-:Y:S01]  /*8a50*/  IABS R8, R24 ;  /* 0x0000001800087213 */ /* 0x000fe20000000000 */
[----:B------:R-:W-:Y:S01]  /*8a60*/  @!P0 IMAD.MOV R3, RZ, RZ, -R3 ;  /* 0x000000ffff038224 */ /* 0x000fe200078e0a03 */
[----:B------:R-:W-:Y:S01]  /*8a70*/  ISETP.GE.AND P4, PT, R24, RZ, PT ;  /* 0x000000ff1800720c */ /* 0x000fe20003f86270 */
[----:B------:R-:W-:-:S02]  /*8a80*/  IMAD.MOV.U32 R31, RZ, RZ, R32 ;  /* 0x000000ffff1f7224 */ /* 0x000fc400078e0020 */
[----:B------:R-:W-:Y:S02]  /*8a90*/  IMAD.MOV.U32 R32, RZ, RZ, R39 ;  /* 0x000000ffff207224 */ /* 0x000fe400078e0027 */
[----:B------:R-:W-:Y:S02]  /*8aa0*/  IMAD.MOV.U32 R24, RZ, RZ, R27 ;  /* 0x000000ffff187224 */ /* 0x000fe400078e001b */
[----:B------:R-:W-:Y:S02]  /*8ab0*/  IMAD.MOV.U32 R27, RZ, RZ, R28 ;  /* 0x000000ffff1b7224 */ /* 0x000fe400078e001c */
[----:B------:R-:W-:Y:S02]  /*8ac0*/  IMAD.MOV.U32 R39, RZ, RZ, R42 ;  /* 0x000000ffff277224 */ /* 0x000fe400078e002a */
[----:B------:R-:W-:Y:S02]  /*8ad0*/  IMAD.MOV.U32 R28, RZ, RZ, R30 ;  /* 0x000000ffff1c7224 */ /* 0x000fe400078e001e */
[----:B------:R-:W-:-:S02]  /*8ae0*/  IMAD.MOV.U32 R30, RZ, RZ, R31 ;  /* 0x000000ffff1e7224 */ /* 0x000fc400078e001f */
[----:B------:R-:W-:Y:S02]  /*8af0*/  IMAD.MOV.U32 R31, RZ, RZ, R32 ;  /* 0x000000ffff1f7224 */ /* 0x000fe400078e0020 */
[----:B---3--:R-:W-:Y:S02]  /*8b00*/  IMAD.MOV.U32 R51, RZ, RZ, R56 ;  /* 0x000000ffff337224 */ /* 0x008fe400078e0038 */
[----:B------:R-:W3:Y:S02]  /*8b10*/  LDL.LU R56, [R1+0x67c] ;  /* 0x00067c0001387983 */ /* 0x000ee40000300800 */
[----:B------:R-:W-:Y:S02]  /*8b20*/  IMAD.MOV.U32 R42, RZ, RZ, R51 ;  /* 0x000000ffff2a7224 */ /* 0x000fe400078e0033 */
[----:B------:R-:W-:Y:S04]  /*8b30*/  STL [R1+0x2e4], R15 ;  /* 0x0002e40f01007387 */ /* 0x000fe80000100800 */
[----:B------:R0:W-:Y:S04]  /*8b40*/  STL [R1+0x2e0], R3 ;  /* 0x0002e00301007387 */ /* 0x0001e80000100800 */
[----:B------:R-:W2:Y:S04]  /*8b50*/  LDL.LU R51, [R1+0x674] ;  /* 0x0006740001337983 */ /* 0x000ea80000300800 */
[----:B------:R-:W2:Y:S01]  /*8b60*/  LDL.LU R32, [R1+0x494] ;  /* 0x0004940001207983 */ /* 0x000ea20000300800 */
[----:B------:R-:W-:-:S02]  /*8b70*/  IMAD.MOV.U32 R6, RZ, RZ, R7 ;  /* 0x000000ffff067224 */ /* 0x000fc400078e0007 */
[----:B------:R-:W-:Y:S02]  /*8b80*/  IMAD.MOV.U32 R7, RZ, RZ, R8 ;  /* 0x000000ffff077224 */ /* 0x000fe400078e0008 */
[----:B------:R-:W-:-:S04]  /*8b90*/  IMAD.HI.U32 R10, R34, R6, RZ ;  /* 0x00000006220a7227 */ /* 0x000fc800078e00ff */
[----:B------:R-:W-:-:S04]  /*8ba0*/  IMAD.HI.U32 R9, R34, R7, RZ ;  /* 0x0000000722097227 */ /* 0x000fc800078e00ff */
[----:B------:R-:W-:Y:S02]  /*8bb0*/  IMAD.MOV R10, RZ, RZ, -R10 ;  /* 0x000000ffff0a7224 */ /* 0x000fe400078e0a0a */
[----:B------:R-:W-:Y:S02]  /*8bc0*/  IMAD.MOV R9, RZ, RZ, -R9 ;  /* 0x000000ffff097224 */ /* 0x000fe400078e0a09 */
[C---:B------:R-:W-:Y:S02]  /*8bd0*/  IMAD R6, R59.reuse, R10, R6 ;  /* 0x0000000a3b067224 */ /* 0x040fe400078e0206 */
[----:B------:R-:W-:-:S03]  /*8be0*/  IMAD R5, R59, R9, R7 ;  /* 0x000000093b057224 */ /* 0x000fc600078e0207 */
[C---:B------:R-:W-:Y:S02]  /*8bf0*/  ISETP.GT.U32.AND P6, PT, R59.reuse, R6, PT ;  /* 0x000000063b00720c */ /* 0x040fe40003fc4070 */
[----:B------:R-:W-:Y:S02]  /*8c00*/  ISETP.GT.U32.AND P3, PT, R59, R5, PT ;  /* 0x000000053b00720c */ /* 0x000fe40003f64070 */
[----:B------:R-:W-:-:S05]  /*8c10*/  IABS R8, R25 ;  /* 0x0000001900087213 */ /* 0x000fca0000000000 */
[----:B------:R-:W-:Y:S01]  /*8c20*/  IMAD.MOV.U32 R4, RZ, RZ, R8 ;  /* 0x000000ffff047224 */ /* 0x000fe200078e0008 */
[----:B------:R-:W-:-:S03]  /*8c30*/  IABS R8, R19 ;  /* 0x0000001300087213 */ /* 0x000fc60000000000 */
[--C-:B------:R-:W-:Y:S02]  /*8c40*/  @!P6 IMAD.IADD R6, R6, 0x1, -R59.reuse ;  /* 0x000000010606e824 */ /* 0x100fe400078e0a3b */
[----:B------:R-:W-:-:S03]  /*8c50*/  @!P3 IMAD.IADD R5, R5, 0x1, -R59 ;  /* 0x000000010505b824 */ /* 0x000fc600078e0a3b */
[C---:B------:R-:W-:Y:S01]  /*8c60*/  ISETP.GT.U32.AND P3, PT, R59.reuse, R6, PT ;  /* 0x000000063b00720c */ /* 0x040fe20003f64070 */
[C---:B------:R-:W-:Y:S01]  /*8c70*/  IMAD.HI.U32 R13, R34.reuse, R8, RZ ;  /* 0x00000008220d7227 */ /* 0x040fe200078e00ff */
[----:B------:R-:W-:Y:S02]  /*8c80*/  IABS R9, R20 ;  /* 0x0000001400097213 */ /* 0x000fe40000000000 */
[----:B------:R-:W-:Y:S01]  /*8c90*/  ISETP.GT.U32.AND P1, PT, R59, R5, PT ;  /* 0x000000053b00720c */ /* 0x000fe20003f24070 */
[C---:B------:R-:W-:Y:S01]  /*8ca0*/  IMAD.HI.U32 R11, R34.reuse, R4, RZ ;  /* 0x00000004220b7227 */ /* 0x040fe200078e00ff */
[----:B------:R-:W-:Y:S02]  /*8cb0*/  IABS R10, R26 ;  /* 0x0000001a000a7213 */ /* 0x000fe40000000000 */
[----:B------:R-:W-:Y:S01]  /*8cc0*/  IADD3 R13, PT, PT, -R13, RZ, RZ ;  /* 0x000000ff0d0d7210 */ /* 0x000fe20007ffe1ff */
[----:B------:R-:W-:Y:S02]  /*8cd0*/  IMAD.MOV R11, RZ, RZ, -R11 ;  /* 0x000000ffff0b7224 */ /* 0x000fe400078e0a0b */
[----:B------:R-:W-:-:S04]  /*8ce0*/  IMAD.HI.U32 R12, R34, R9, RZ ;  /* 0x00000009220c7227 */ /* 0x000fc800078e00ff */
[----:B------:R-:W-:-:S04]  /*8cf0*/  IMAD.HI.U32 R14, R34, R10, RZ ;  /* 0x0000000a220e7227 */ /* 0x000fc800078e00ff */
[C---:B------:R-:W-:Y:S02]  /*8d00*/  IMAD R4, R59.reuse, R11, R4 ;  /* 0x0000000b3b047224 */ /* 0x040fe400078e0204 */
[----:B------:R-:W-:Y:S02]  /*8d10*/  IMAD.MOV R12, RZ, RZ, -R12 ;  /* 0x000000ffff0c7224 */ /* 0x000fe400078e0a0c */
[C---:B------:R-:W-:Y:S02]  /*8d20*/  IMAD R8, R59.reuse, R13, R8 ;  /* 0x0000000d3b087224 */ /* 0x040fe400078e0208 */
[----:B------:R-:W-:Y:S01]  /*8d30*/  @!P3 IMAD.IADD R6, R6, 0x1, -R59 ;  /* 0x000000010606b824 */ /* 0x000fe200078e0a3b */
[----:B------:R-:W-:Y:S01]  /*8d40*/  IADD3 R2, PT, PT, -R14, RZ, RZ ;  /* 0x000000ff0e027210 */ /* 0x000fe20007ffe1ff */
[C---:B------:R-:W-:Y:S01]  /*8d50*/  IMAD R9, R59.reuse, R12, R9 ;  /* 0x0000000c3b097224 */ /* 0x040fe200078e0209 */
[----:B------:R-:W-:Y:S01]  /*8d60*/  ISETP.GT.U32.AND P6, PT, R59, R4, PT ;  /* 0x000000043b00720c */ /* 0x000fe20003fc4070 */
[----:B------:R-:W-:Y:S01]  /*8d70*/  @!P1 IMAD.IADD R5, R5, 0x1, -R59 ;  /* 0x0000000105059824 */ /* 0x000fe200078e0a3b */
[----:B------:R-:W-:Y:S01]  /*8d80*/  ISETP.GT.U32.AND P1, PT, R59, R8, PT ;  /* 0x000000083b00720c */ /* 0x000fe20003f24070 */
[----:B------:R-:W-:-:S04]  /*8d90*/  IMAD.MOV.U32 R14, RZ, RZ, R6 ;  /* 0x000000ffff0e7224 */ /* 0x000fc800078e0006 */
[----:B------:R-:W-:Y:S01]  /*8da0*/  @!P5 IMAD.MOV R14, RZ, RZ, -R14 ;  /* 0x000000ffff0ed224 */ /* 0x000fe200078e0a0e */
[C---:B------:R-:W-:Y:S01]  /*8db0*/  ISETP.GT.U32.AND P5, PT, R59.reuse, R9, PT ;  /* 0x000000093b00720c */ /* 0x040fe20003fa4070 */
[----:B------:R-:W-:Y:S01]  /*8dc0*/  IMAD R2, R59, R2, R10 ;  /* 0x000000023b027224 */ /* 0x000fe200078e020a */
[----:B------:R-:W-:-:S04]  /*8dd0*/  IABS R0, R22 ;  /* 0x0000001600007213 */ /* 0x000fc80000000000 */
[C---:B------:R-:W-:Y:S01]  /*8de0*/  ISETP.GT.U32.AND P3, PT, R59.reuse, R2, PT ;  /* 0x000000023b00720c */ /* 0x040fe20003f64070 */
[--C-:B------:R-:W-:Y:S02]  /*8df0*/  @!P6 IMAD.IADD R4, R4, 0x1, -R59.reuse ;  /* 0x000000010404e824 */ /* 0x100fe400078e0a3b */
[----:B------:R-:W-:Y:S02]  /*8e00*/  @!P1 IMAD.IADD R8, R8, 0x1, -R59 ;  /* 0x0000000108089824 */ /* 0x000fe400078e0a3b */
[----:B0-----:R-:W-:Y:S01]  /*8e10*/  IMAD.MOV.U32 R3, RZ, RZ, R5 ;  /* 0x000000ffff037224 */ /* 0x001fe200078e0005 */
[----:B------:R-:W-:Y:S01]  /*8e20*/  ISETP.GT.U32.AND P6, PT, R59, R4, PT ;  /* 0x000000043b00720c */ /* 0x000fe20003fc4070 */
[----:B------:R-:W-:Y:S01]  /*8e30*/  @!P5 IMAD.IADD R9, R9, 0x1, -R59 ;  /* 0x000000010909d824 */ /* 0x000fe200078e0a3b */
[----:B------:R-:W-:Y:S01]  /*8e40*/  ISETP.GT.U32.AND P5, PT, R59, R8, PT ;  /* 0x000000083b00720c */ /* 0x000fe20003fa4070 */
[----:B------:R-:W-:-:S04]  /*8e50*/  IMAD.HI.U32 R5, R34, R0, RZ ;  /* 0x0000000022057227 */ /* 0x000fc800078e00ff */
[----:B------:R-:W-:Y:S02]  /*8e60*/  IMAD.MOV R5, RZ, RZ, -R5 ;  /* 0x000000ffff057224 */ /* 0x000fe400078e0a05 */
[----:B------:R-:W-:Y:S01]  /*8e70*/  @!P3 IMAD.IADD R2, R2, 0x1, -R59 ;  /* 0x000000010202b824 */ /* 0x000fe200078e0a3b */
[----:B------:R-:W-:Y:S01]  /*8e80*/  ISETP.GE.AND P2, PT, R25, RZ, PT ;  /* 0x000000ff1900720c */ /* 0x000fe20003f46270 */
[C---:B------:R-:W-:Y:S01]  /*8e90*/  IMAD R5, R59.reuse, R5, R0 ;  /* 0x000000053b057224 */ /* 0x040fe200078e0200 */
[----:B------:R-:W-:Y:S01]  /*8ea0*/  ISETP.GE.AND P0, PT, R26, RZ, PT ;  /* 0x000000ff1a00720c */ /* 0x000fe20003f06270 */
[----:B------:R-:W-:Y:S01]  /*8eb0*/  IMAD.MOV.U32 R26, RZ, RZ, R27 ;  /* 0x000000ffff1a7224 */ /* 0x000fe200078e001b */
[----:B------:R-:W-:Y:S01]  /*8ec0*/  ISETP.GT.U32.AND P1, PT, R59, R2, PT ;  /* 0x000000023b00720c */ /* 0x000fe20003f24070 */
[----:B------:R-:W-:Y:S01]  /*8ed0*/  IMAD.MOV.U32 R27, RZ, RZ, R29 ;  /* 0x000000ffff1b7224 */ /* 0x000fe200078e001d */
[----:B------:R-:W-:Y:S01]  /*8ee0*/  @!P6 IADD3 R4, PT, PT, R4, -R59, RZ ;  /* 0x8000003b0404e210 */ /* 0x000fe20007ffe0ff */
[----:B------:R-:W-:-:S02]  /*8ef0*/  IMAD.MOV.U32 R29, RZ, RZ, R44 ;  /* 0x000000ffff1d7224 */ /* 0x000fc400078e002c */
[----:B------:R-:W-:Y:S01]  /*8f00*/  @!P4 IMAD.MOV R3, RZ, RZ, -R3 ;  /* 0x000000ffff03c224 */ /* 0x000fe200078e0a03 */
[----:B------:R-:W-:Y:S01]  /*8f10*/  STL [R1+0x2dc], R14 ;  /* 0x0002dc0e01007387 */ /* 0x000fe20000100800 */
[----:B------:R-:W-:Y:S02]  /*8f20*/  IMAD.MOV.U32 R25, RZ, RZ, R28 ;  /* 0x000000ffff197224 */ /* 0x000fe400078e001c */
[----:B------:R-:W-:Y:S02]  /*8f30*/  IMAD.MOV.U32 R44, RZ, RZ, R46 ;  /* 0x000000ffff2c7224 */ /* 0x000fe400078e002e */
[----:B------:R-:W-:Y:S01]  /*8f40*/  @!P5 IMAD.IADD R8, R8, 0x1, -R59 ;  /* 0x000000010808d824 */ /* 0x000fe200078e0a3b */
[----:B------:R-:W-:Y:S01]  /*8f50*/  ISETP.GT.U32.AND P5, PT, R59, R5, PT ;  /* 0x000000053b00720c */ /* 0x000fe20003fa4070 */
[----:B------:R-:W-:Y:S02]  /*8f60*/  IMAD.MOV.U32 R28, RZ, RZ, R45 ;  /* 0x000000ffff1c7224 */ /* 0x000fe400078e002d */
[----:B------:R-:W-:-:S02]  /*8f70*/  IMAD.MOV.U32 R46, RZ, RZ, R57 ;  /* 0x000000ffff2e7224 */ /* 0x000fc400078e0039 */
[----:B------:R-:W-:Y:S01]  /*8f80*/  IMAD.MOV.U32 R45, RZ, RZ, R48 ;  /* 0x000000ffff2d7224 */ /* 0x000fe200078e0030 */
[----:B------:R-:W3:Y:S04]  /*8f90*/  LDL.LU R57, [R1+0x538] ;  /* 0x0005380001397983 */ /* 0x000ee80000300800 */
[----:B------:R-:W3:Y:S04]  /*8fa0*/  LDL.LU R48, [R1+0x508] ;  /* 0x0005080001307983 */ /* 0x000ee80000300800 */
[----:B------:R0:W-:Y:S01]  /*8fb0*/  STL [R1+0x2d8], R3 ;  /* 0x0002d80301007387 */ /* 0x0001e20000100800 */
[----:B------:R-:W-:Y:S01]  /*8fc0*/  ISETP.GE.AND P4, PT, R19, RZ, PT ;  /* 0x000000ff1300720c */ /* 0x000fe20003f86270 */
[----:B------:R-:W-:-:S02]  /*8fd0*/  @!P1 IMAD.IADD R2, R2, 0x1, -R59 ;  /* 0x0000000102029824 */ /* 0x000fc400078e0a3b */
[----:B0-----:R-:W-:-:S04]  /*8fe0*/  IMAD.MOV.U32 R3, RZ, RZ, R4 ;  /* 0x000000ffff037224 */ /* 0x001fc800078e0004 */
[----:B------:R-:W-:Y:S01]  /*8ff0*/  @!P2 IMAD.MOV R3, RZ, RZ, -R3 ;  /* 0x000000ffff03a224 */ /* 0x000fe200078e0a03 */
[----:B------:R-:W-:Y:S01]  /*9000*/  IABS R6, R23 ;  /* 0x0000001700067213 */ /* 0x000fe20000000000 */
[----:B------:R-:W-:Y:S01]  /*9010*/  @!P5 IMAD.IADD R5, R5, 0x1, -R59 ;  /* 0x000000010505d824 */ /* 0x000fe200078e0a3b */
[----:B------:R-:W-:Y:S02]  /*9020*/  ISETP.GE.AND P5, PT, R23, RZ, PT ;  /* 0x000000ff1700720c */ /* 0x000fe40003fa6270 */
[----:B------:R0:W-:Y:S01]  /*9030*/  STL [R1+0x2d4], R3 ;  /* 0x0002d40301007387 */ /* 0x0001e20000100800 */
[----:B------:R-:W-:Y:S02]  /*9040*/  IMAD.MOV.U32 R23, RZ, RZ, R27 ;  /* 0x000000ffff177224 */ /* 0x000fe400078e001b */
[----:B------:R-:W-:Y:S02]  /*9050*/  IMAD.MOV.U32 R27, RZ, RZ, R28 ;  /* 0x000000ffff1b7224 */ /* 0x000fe400078e001c */
[----:B------:R-:W-:-:S02]  /*9060*/  IMAD.MOV.U32 R28, RZ, RZ, R29 ;  /* 0x000000ffff1c7224 */ /* 0x000fc400078e001d */
[----:B0-----:R-:W-:Y:S02]  /*9070*/  IMAD.MOV.U32 R3, RZ, RZ, R2 ;  /* 0x000000ffff037224 */ /* 0x001fe400078e0002 */
[----:B------:R-:W-:Y:S02]  /*9080*/  IMAD.MOV.U32 R29, RZ, RZ, R30 ;  /* 0x000000ffff1d7224 */ /* 0x000fe400078e001e */
[----:B------:R-:W-:Y:S01]  /*9090*/  IMAD.MOV.U32 R30, RZ, RZ, R31 ;  /* 0x000000ffff1e7224 */ /* 0x000fe200078e001f */
[----:B------:R-:W-:Y:S01]  /*90a0*/  @!P0 IADD3 R3, PT, PT, -R3, RZ, RZ ;  /* 0x000000ff03038210 */ /* 0x000fe20007ffe1ff */
[----:B------:R-:W-:-:S04]  /*90b0*/  @!P4 IMAD.MOV R8, RZ, RZ, -R8 ;  /* 0x000000ffff08c224 */ /* 0x000fc800078e0a08 */
[----:B------:R0:W-:Y:S04]  /*90c0*/  STL [R1+0x2d0], R3 ;  /* 0x0002d00301007387 */ /* 0x0001e80000100800 */
[----:B------:R-:W-:Y:S01]  /*90d0*/  STL [R1+0x2cc], R8 ;  /* 0x0002cc0801007387 */ /* 0x000fe20000100800 */
[----:B--2---:R-:W-:Y:S02]  /*90e0*/  IMAD.MOV.U32 R31, RZ, RZ, R32 ;  /* 0x000000ffff1f7224 */ /* 0x004fe400078e0020 */
[----:B----4-:R-:W-:Y:S02]  /*90f0*/  IMAD.MOV.U32 R32, RZ, RZ, R33 ;  /* 0x000000ffff207224 */ /* 0x010fe400078e0021 */
[----:B------:R-:W-:Y:S02]  /*9100*/  IMAD.MOV.U32 R33, RZ, RZ, R36 ;  /* 0x000000ffff217224 */ /* 0x000fe400078e0024 */
[----:B------:R-:W-:-:S02]  /*9110*/  IMAD.MOV.U32 R36, RZ, RZ, R37 ;  /* 0x000000ffff247224 */ /* 0x000fc400078e0025 */
[----:B------:R-:W-:Y:S02]  /*9120*/  IMAD.MOV.U32 R37, RZ, RZ, R38 ;  /* 0x000000ffff257224 */ /* 0x000fe400078e0026 */
[----:B------:R-:W-:Y:S02]  /*9130*/  IMAD.MOV.U32 R38, RZ, RZ, R39 ;  /* 0x000000ffff267224 */ /* 0x000fe400078e0027 */
[----:B------:R-:W2:Y:S01]  /*9140*/  LDL.LU R39, [R1+0x4d0] ;  /* 0x0004d00001277983 */ /* 0x000ea20000300800 */
[----:B------:R-:W-:Y:S02]  /*9150*/  IABS R7, R21 ;  /* 0x0000001500077213 */ /* 0x000fe40000000000 */
[----:B------:R-:W-:Y:S01]  /*9160*/  ISETP.GT.U32.AND P0, PT, R59, R5, PT ;  /* 0x000000053b00720c */ /* 0x000fe20003f04070 */
[----:B------:R-:W4:Y:S02]  /*9170*/  LDL.LU R18, [R1+0x488] ;  /* 0x0004880001127983 */ /* 0x000f240000300800 */
[----:B------:R-:W-:-:S04]  /*9180*/  IMAD.HI.U32 R11, R34, R7, RZ ;  /* 0x00000007220b7227 */ /* 0x000fc800078e00ff */
[----:B------:R-:W-:-:S04]  /*9190*/  IMAD.MOV R11, RZ, RZ, -R11 ;  /* 0x000000ffff0b7224 */ /* 0x000fc800078e0a0b */
[----:B------:R-:W-:-:S05]  /*91a0*/  IMAD R7, R59, R11, R7 ;  /* 0x0000000b3b077224 */ /* 0x000fca00078e0207 */
[----:B------:R-:W-:-:S13]  /*91b0*/  ISETP.GT.U32.AND P6, PT, R59, R7, PT ;  /* 0x000000073b00720c */ /* 0x000fda0003fc4070 */
[----:B------:R-:W-:-:S05]  /*91c0*/  @!P6 IMAD.IADD R7, R7, 0x1, -R59 ;  /* 0x000000010707e824 */ /* 0x000fca00078e0a3b */
[C---:B------:R-:W-:Y:S02]  /*91d0*/  ISETP.GT.U32.AND P2, PT, R59.reuse, R7, PT ;  /* 0x000000073b00720c */ /* 0x040fe40003f44070 */
[----:B------:R-:W-:Y:S02]  /*91e0*/  ISETP.GT.U32.AND P6, PT, R59, R9, PT ;  /* 0x000000093b00720c */ /* 0x000fe40003fc4070 */
[----:B------:R-:W-:Y:S02]  /*91f0*/  ISETP.GE.AND P3, PT, R20, RZ, PT ;  /* 0x000000ff1400720c */ /* 0x000fe40003f66270 */
[----:B------:R-:W-:Y:S02]  /*9200*/  ISETP.GE.AND P1, PT, R21, RZ, PT ;  /* 0x000000ff1500720c */ /* 0x000fe40003f26270 */
[----:B------:R-:W-:Y:S02]  /*9210*/  @!P0 IADD3 R5, PT, PT, R5, -R59, RZ ;  /* 0x8000003b05058210 */ /* 0x000fe40007ffe0ff */
[----:B------:R-:W-:-:S03]  /*9220*/  IABS R10, R26 ;  /* 0x0000001a000a7213 */ /* 0x000fc60000000000 */
[----:B------:R-:W-:Y:S01]  /*9230*/  @!P2 IMAD.IADD R7, R7, 0x1, -R59 ;  /* 0x000000010707a824 */ /* 0x000fe200078e0a3b */
[----:B------:R-:W-:Y:S02]  /*9240*/  ISETP.GE.AND P2, PT, R22, RZ, PT ;  /* 0x000000ff1600720c */ /* 0x000fe40003f46270 */
[----:B------:R-:W-:Y:S01]  /*9250*/  ISETP.GE.AND P0, PT, R26, RZ, PT ;  /* 0x000000ff1a00720c */ /* 0x000fe20003f06270 */
[----:B------:R-:W-:Y:S02]  /*9260*/  IMAD.MOV.U32 R26, RZ, RZ, R27 ;  /* 0x000000ffff1a7224 */ /* 0x000fe400078e001b */
[----:B------:R-:W-:Y:S02]  /*9270*/  IMAD.MOV.U32 R27, RZ, RZ, R28 ;  /* 0x000000ffff1b7224 */ /* 0x000fe400078e001c */
[----:B------:R-:W-:Y:S02]  /*9280*/  IMAD.MOV.U32 R28, RZ, RZ, R29 ;  /* 0x000000ffff1c7224 */ /* 0x000fe400078e001d */
[----:B------:R-:W-:-:S02]  /*9290*/  IMAD.MOV.U32 R29, RZ, RZ, R30 ;  /* 0x000000ffff1d7224 */ /* 0x000fc400078e001e */
[----:B------:R-:W-:Y:S02]  /*92a0*/  IMAD.MOV.U32 R30, RZ, RZ, R31 ;  /* 0x000000ffff1e7224 */ /* 0x000fe400078e001f */
[----:B------:R-:W-:Y:S02]  /*92b0*/  @!P6 IMAD.IADD R9, R9, 0x1, -R59 ;  /* 0x000000010909e824 */ /* 0x000fe400078e0a3b */
[----:B------:R-:W-:Y:S02]  /*92c0*/  IMAD.MOV.U32 R31, RZ, RZ, R32 ;  /* 0x000000ffff1f7224 */ /* 0x000fe400078e0020 */
[----:B0-----:R-:W-:Y:S02]  /*92d0*/  IMAD.MOV.U32 R3, RZ, RZ, R7 ;  /* 0x000000ffff037224 */ /* 0x001fe400078e0007 */
[----:B------:R-:W-:Y:S02]  /*92e0*/  IMAD.MOV.U32 R32, RZ, RZ, R33 ;  /* 0x000000ffff207224 */ /* 0x000fe400078e0021 */
[----:B------:R-:W-:-:S02]  /*92f0*/  IMAD.MOV.U32 R33, RZ, RZ, R38 ;  /* 0x000000ffff217224 */ /* 0x000fc400078e0026 */
[----:B------:R-:W-:Y:S02]  /*9300*/  @!P3 IMAD.MOV R9, RZ, RZ, -R9 ;  /* 0x000000ffff09b224 */ /* 0x000fe400078e0a09 */
[----:B------:R-:W-:Y:S02]  /*9310*/  @!P1 IMAD.MOV R3, RZ, RZ, -R3 ;  /* 0x000000ffff039224 */ /* 0x000fe400078e0a03 */
[----:B------:R-:W-:Y:S01]  /*9320*/  @!P2 IMAD.MOV R5, RZ, RZ, -R5 ;  /* 0x000000ffff05a224 */ /* 0x000fe200078e0a05 */
[----:B------:R-:W-:Y:S04]  /*9330*/  STL [R1+0x2c8], R9 ;  /* 0x0002c80901007387 */ /* 0x000fe80000100800 */
[----:B------:R-:W-:Y:S04]  /*9340*/  STL [R1+0x2c4], R3 ;  /* 0x0002c40301007387 */ /* 0x000fe80000100800 */
[----:B------:R0:W-:Y:S01]  /*9350*/  STL [R1+0x2c0], R5 ;  /* 0x0002c00501007387 */ /* 0x0001e20000100800 */
[----:B--2---:R-:W-:-:S02]  /*9360*/  IMAD.MOV.U32 R38, RZ, RZ, R39 ;  /* 0x000000ffff267224 */ /* 0x004fc400078e0027 */
[----:B------:R-:W-:Y:S02]  /*9370*/  IMAD.MOV.U32 R39, RZ, RZ, R40 ;  /* 0x000000ffff277224 */ /* 0x000fe400078e0028 */
[----:B------:R-:W-:Y:S02]  /*9380*/  IMAD.MOV.U32 R40, RZ, RZ, R41 ;  /* 0x000000ffff287224 */ /* 0x000fe400078e0029 */
[----:B------:R-:W-:Y:S02]  /*9390*/  IMAD.MOV.U32 R41, RZ, RZ, R43 ;  /* 0x000000ffff297224 */ /* 0x000fe400078e002b */
[----:B------:R-:W-:Y:S01]  /*93a0*/  IMAD.MOV.U32 R43, RZ, RZ, R44 ;  /* 0x000000ffff2b7224 */ /* 0x000fe200078e002c */
[----:B------:R-:W-:Y:S01]  /*93b0*/  MOV R44, R45 ;  /* 0x0000002d002c7202 */ /* 0x000fe20000000f00 */
[----:B------:R-:W-:Y:S02]  /*93c0*/  IMAD.MOV.U32 R45, RZ, RZ, R46 ;  /* 0x000000ffff2d7224 */ /* 0x000fe400078e002e */
[----:B---3--:R-:W-:-:S02]  /*93d0*/  IMAD.MOV.U32 R46, RZ, RZ, R48 ;  /* 0x000000ffff2e7224 */ /* 0x008fc400078e0030 */
[----:B------:R-:W-:Y:S02]  /*93e0*/  IMAD.MOV.U32 R48, RZ, RZ, R50 ;  /* 0x000000ffff307224 */ /* 0x000fe400078e0032 */
[----:B------:R-:W2:Y:S01]  /*93f0*/  LDL.LU R50, [R1+0x528] ;  /* 0x0005280001327983 */ /* 0x000ea20000300800 */
[----:B------:R-:W-:-:S04]  /*9400*/  IMAD.HI.U32 R4, R34, R6, RZ ;  /* 0x0000000622047227 */ /* 0x000fc800078e00ff */
[----:B------:R-:W-:-:S04]  /*9410*/  IMAD.MOV R4, RZ, RZ, -R4 ;  /* 0x000000ffff047224 */ /* 0x000fc800078e0a04 */
[----:B------:R-:W-:-:S05]  /*9420*/  IMAD R4, R59, R4, R6 ;  /* 0x000000043b047224 */ /* 0x000fca00078e0206 */
[----:B------:R-:W-:-:S13]  /*9430*/  ISETP.GT.U32.AND P6, PT, R59, R4, PT ;  /* 0x000000043b00720c */ /* 0x000fda0003fc4070 */
[----:B------:R-:W-:-:S05]  /*9440*/  @!P6 IMAD.IADD R4, R4, 0x1, -R59 ;  /* 0x000000010404e824 */ /* 0x000fca00078e0a3b */
[----:B------:R-:W-:Y:S02]  /*9450*/  ISETP.GT.U32.AND P6, PT, R59, R4, PT ;  /* 0x000000043b00720c */ /* 0x000fe40003fc4070 */
[----:B------:R-:W-:Y:S02]  /*9460*/  ISETP.GE.AND P2, PT, R26, RZ, PT ;  /* 0x000000ff1a00720c */ /* 0x000fe40003f46270 */
[----:B0-----:R-:W-:Y:S01]  /*9470*/  IABS R5, R26 ;  /* 0x0000001a00057213 */ /* 0x001fe20000000000 */
[----:B------:R-:W-:Y:S02]  /*9480*/  IMAD.MOV.U32 R26, RZ, RZ, R27 ;  /* 0x000000ffff1a7224 */ /* 0x000fe400078e001b */
[----:B------:R-:W-:Y:S02]  /*9490*/  IMAD.MOV.U32 R27, RZ, RZ, R28 ;  /* 0x000000ffff1b7224 */ /* 0x000fe400078e001c */
[----:B------:R-:W-:Y:S02]  /*94a0*/  IMAD.MOV.U32 R28, RZ, RZ, R29 ;  /* 0x000000ffff1c7224 */ /* 0x000fe400078e001d */
[----:B------:R-:W-:-:S02]  /*94b0*/  IMAD.MOV.U32 R29, RZ, RZ, R30 ;  /* 0x000000ffff1d7224 */ /* 0x000fc400078e001e */
[----:B------:R-:W-:Y:S02]  /*94c0*/  IMAD.MOV.U32 R30, RZ, RZ, R31 ;  /* 0x000000ffff1e7224 */ /* 0x000fe400078e001f */
[----:B------:R-:W-:Y:S02]  /*94d0*/  @!P6 IMAD.IADD R4, R4, 0x1, -R59 ;  /* 0x000000010404e824 */ /* 0x000fe400078e0a3b */
[----:B------:R-:W-:Y:S02]  /*94e0*/  IMAD.MOV.U32 R31, RZ, RZ, R32 ;  /* 0x000000ffff1f7224 */ /* 0x000fe400078e0020 */
[----:B------:R-:W-:Y:S02]  /*94f0*/  IMAD.MOV.U32 R32, RZ, RZ, R33 ;  /* 0x000000ffff207224 */ /* 0x000fe400078e0021 */
[----:B------:R-:W-:Y:S02]  /*9500*/  IMAD.MOV.U32 R33, RZ, RZ, R38 ;  /* 0x000000ffff217224 */ /* 0x000fe400078e0026 */
[----:B------:R-:W-:-:S04]  /*9510*/  IMAD.HI.U32 R2, R34, R10, RZ ;  /* 0x0000000a22027227 */ /* 0x000fc800078e00ff */
[----:B------:R-:W-:Y:S02]  /*9520*/  IMAD.MOV.U32 R38, RZ, RZ, R39 ;  /* 0x000000ffff267224 */ /* 0x000fe400078e0027 */
[----:B------:R-:W-:Y:S02]  /*9530*/  IMAD.MOV.U32 R3, RZ, RZ, R4 ;  /* 0x000000ffff037224 */ /* 0x000fe400078e0004 */
[----:B------:R-:W-:Y:S02]  /*9540*/  IMAD.MOV.U32 R39, RZ, RZ, R40 ;  /* 0x000000ffff277224 */ /* 0x000fe400078e0028 */
[----:B------:R-:W-:Y:S02]  /*9550*/  IMAD.MOV.U32 R40, RZ, RZ, R41 ;  /* 0x000000ffff287224 */ /* 0x000fe400078e0029 */
[----:B------:R-:W-:Y:S02]  /*9560*/  IMAD.MOV.U32 R41, RZ, RZ, R43 ;  /* 0x000000ffff297224 */ /* 0x000fe400078e002b */
[----:B------:R-:W-:-:S02]  /*9570*/  IMAD.MOV R2, RZ, RZ, -R2 ;  /* 0x000000ffff027224 */ /* 0x000fc400078e0a02 */
[----:B------:R-:W-:Y:S01]  /*9580*/  IMAD.MOV.U32 R43, RZ, RZ, R44 ;  /* 0x000000ffff2b7224 */ /* 0x000fe200078e002c */
[----:B------:R-:W-:Y:S01]  /*9590*/  MOV R44, R46 ;  /* 0x0000002e002c7202 */ /* 0x000fe20000000f00 */
[----:B------:R-:W-:Y:S02]  /*95a0*/  @!P5 IMAD.MOV R3, RZ, RZ, -R3 ;  /* 0x000000ffff03d224 */ /* 0x000fe400078e0a03 */
[----:B------:R-:W-:Y:S01]  /*95b0*/  IMAD.MOV.U32 R46, RZ, RZ, R48 ;  /* 0x000000ffff2e7224 */ /* 0x000fe200078e0030 */
[----:B------:R-:W-:Y:S01]  /*95c0*/  ISETP.GE.AND P5, PT, R26, RZ, PT ;  /* 0x000000ff1a00720c */ /* 0x000fe20003fa6270 */
[----:B------:R-:W-:Y:S01]  /*95d0*/  IMAD R2, R59, R2, R10 ;  /* 0x000000023b027224 */ /* 0x000fe200078e020a */
[----:B------:R-:W-:Y:S01]  /*95e0*/  IABS R10, R26 ;  /* 0x0000001a000a7213 */ /* 0x000fe20000000000 */
[----:B------:R-:W-:Y:S01]  /*95f0*/  IMAD.MOV.U32 R21, RZ, RZ, R27 ;  /* 0x000000ffff157224 */ /* 0x000fe200078e001b */
[----:B------:R0:W-:Y:S01]  /*9600*/  STL [R1+0x2bc], R3 ;  /* 0x0002bc0301007387 */ /* 0x0001e20000100800 */
[----:B------:R-:W-:Y:S01]  /*9610*/  IMAD.MOV.U32 R27, RZ, RZ, R43 ;  /* 0x000000ffff1b7224 */ /* 0x000fe200078e002b */
[----:B------:R-:W-:Y:S01]  /*9620*/  IABS R6, R25 ;  /* 0x0000001900067213 */ /* 0x000fe20000000000 */
[----:B------:R-:W-:Y:S01]  /*9630*/  IMAD.MOV.U32 R26, RZ, RZ, R29 ;  /* 0x000000ffff1a7224 */ /* 0x000fe200078e001d */
[----:B------:R-:W-:Y:S01]  /*9640*/  ISETP.GE.AND P1, PT, R25, RZ, PT ;  /* 0x000000ff1900720c */ /* 0x000fe20003f26270 */
[----:B------:R-:W-:-:S02]  /*9650*/  IMAD.MOV.U32 R43, RZ, RZ, R44 ;  /* 0x000000ffff2b7224 */ /* 0x000fc400078e002c */
[----:B------:R-:W-:Y:S02]  /*9660*/  IMAD.MOV.U32 R29, RZ, RZ, R40 ;  /* 0x000000ffff1d7224 */ /* 0x000fe400078e0028 */
[----:B------:R-:W-:Y:S02]  /*9670*/  IMAD.MOV.U32 R44, RZ, RZ, R46 ;  /* 0x000000ffff2c7224 */ /* 0x000fe400078e002e */
[----:B------:R-:W-:Y:S02]  /*9680*/  IMAD.MOV.U32 R25, RZ, RZ, R31 ;  /* 0x000000ffff197224 */ /* 0x000fe400078e001f */
[----:B------:R-:W-:Y:S02]  /*9690*/  IMAD.MOV.U32 R40, RZ, RZ, R52 ;  /* 0x000000ffff287224 */ /* 0x000fe400078e0034 */
[----:B------:R-:W-:Y:S02]  /*96a0*/  IMAD.MOV.U32 R31, RZ, RZ, R39 ;  /* 0x000000ffff1f7224 */ /* 0x000fe400078e0027 */
[----:B--2---:R-:W-:-:S02]  /*96b0*/  IMAD.MOV.U32 R48, RZ, RZ, R50 ;  /* 0x000000ffff307224 */ /* 0x004fc400078e0032 */
[----:B------:R-:W2:Y:S04]  /*96c0*/  LDL.LU R50, [R1+0x4f4] ;  /* 0x0004f40001327983 */ /* 0x000ea80000300800 */
[----:B------:R-:W3:Y:S04]  /*96d0*/  LDL.LU R46, [R1+0x5e0] ;  /* 0x0005e000012e7983 */ /* 0x000ee80000300800 */
[----:B------:R-:W3:Y:S04]  /*96e0*/  LDL.LU R52, [R1+0x554] ;  /* 0x0005540001347983 */ /* 0x000ee80000300800 */
[----:B------:R-:W3:Y:S01]  /*96f0*/  LDL.LU R39, [R1+0x4b4] ;  /* 0x0004b40001277983 */ /* 0x000ee20000300800 */
[----:B------:R-:W-:Y:S01]  /*9700*/  IABS R0, R24 ;  /* 0x0000001800007213 */ /* 0x000fe20000000000 */
[----:B------:R-:W-:-:S04]  /*9710*/  IMAD.HI.U32 R11, R34, R6, RZ ;  /* 0x00000006220b7227 */ /* 0x000fc800078e00ff */
[----:B------:R-:W-:-:S04]  /*9720*/  IMAD.HI.U32 R12, R34, R0, RZ ;  /* 0x00000000220c7227 */ /* 0x000fc800078e00ff */
[----:B------:R-:W-:Y:S02]  /*9730*/  IMAD.MOV R12, RZ, RZ, -R12 ;  /* 0x000000ffff0c7224 */ /* 0x000fe400078e0a0c */
[----:B------:R-:W-:Y:S02]  /*9740*/  IMAD.MOV R11, RZ, RZ, -R11 ;  /* 0x000000ffff0b7224 */ /* 0x000fe400078e0a0b */
[C---:B------:R-:W-:Y:S02]  /*9750*/  IMAD R0, R59.reuse, R12, R0 ;  /* 0x0000000c3b007224 */ /* 0x040fe400078e0200 */
[----:B------:R-:W-:-:S03]  /*9760*/  IMAD R6, R59, R11, R6 ;  /* 0x0000000b3b067224 */ /* 0x000fc600078e0206 */
[C---:B------:R-:W-:Y:S02]  /*9770*/  ISETP.GT.U32.AND P4, PT, R59.reuse, R0, PT ;  /* 0x000000003b00720c */ /* 0x040fe40003f84070 */
[----:B------:R-:W-:-:S11]  /*9780*/  ISETP.GT.U32.AND P6, PT, R59, R6, PT ;  /* 0x000000063b00720c */ /* 0x000fd60003fc4070 */
[--C-:B------:R-:W-:Y:S02]  /*9790*/  @!P4 IMAD.IADD R0, R0, 0x1, -R59.reuse ;  /* 0x000000010000c824 */ /* 0x100fe400078e0a3b */
[----:B------:R-:W-:-:S03]  /*97a0*/  @!P6 IMAD.IADD R6, R6, 0x1, -R59 ;  /* 0x000000010606e824 */ /* 0x000fc600078e0a3b */
[C---:B------:R-:W-:Y:S02]  /*97b0*/  ISETP.GT.U32.AND P4, PT, R59.reuse, R0, PT ;  /* 0x000000003b00720c */ /* 0x040fe40003f84070 */
[----:B------:R-:W-:Y:S02]  /*97c0*/  ISETP.GT.U32.AND P6, PT, R59, R6, PT ;  /* 0x000000063b00720c */ /* 0x000fe40003fc4070 */
[----:B------:R-:W-:Y:S01]  /*97d0*/  ISETP.GE.AND P3, PT, R24, RZ, PT ;  /* 0x000000ff1800720c */ /* 0x000fe20003f66270 */
[----:B------:R-:W-:Y:S02]  /*97e0*/  IMAD.MOV.U32 R20, RZ, RZ, R28 ;  /* 0x000000ffff147224 */ /* 0x000fe400078e001c */
[----:B------:R-:W-:-:S06]  /*97f0*/  IMAD.MOV.U32 R28, RZ, RZ, R41 ;  /* 0x000000ffff1c7224 */ /* 0x000fcc00078e0029 */
[--C-:B------:R-:W-:Y:S01]  /*9800*/  @!P4 IMAD.IADD R0, R0, 0x1, -R59.reuse ;  /* 0x000000010000c824 */ /* 0x100fe200078e0a3b */
[----:B------:R-:W-:Y:S01]  /*9810*/  ISETP.GT.U32.AND P4, PT, R59, R2, PT ;  /* 0x000000023b00720c */ /* 0x000fe20003f84070 */
[----:B------:R-:W-:Y:S01]  /*9820*/  @!P6 IMAD.IADD R6, R6, 0x1, -R59 ;  /* 0x000000010606e824 */ /* 0x000fe200078e0a3b */
[----:B------:R-:W-:Y:S01]  /*9830*/  MOV R41, R53 ;  /* 0x0000003500297202 */ /* 0x000fe20000000f00 */
[----:B------:R-:W-:Y:S02]  /*9840*/  IMAD.MOV.U32 R24, RZ, RZ, R30 ;  /* 0x000000ffff187224 */ /* 0x000fe400078e001e */
[----:B0-----:R-:W-:Y:S02]  /*9850*/  IMAD.MOV.U32 R3, RZ, RZ, R6 ;  /* 0x000000ffff037224 */ /* 0x001fe400078e0006 */
[----:B------:R-:W-:Y:S02]  /*9860*/  IMAD.MOV.U32 R19, RZ, RZ, R23 ;  /* 0x000000ffff137224 */ /* 0x000fe400078e0017 */
[----:B------:R-:W-:-:S02]  /*9870*/  IMAD.MOV.U32 R30, RZ, RZ, R32 ;  /* 0x000000ffff1e7224 */ /* 0x000fc400078e0020 */
[----:B------:R-:W-:Y:S02]  /*9880*/  @!P3 IMAD.MOV R0, RZ, RZ, -R0 ;  /* 0x000000ffff00b224 */ /* 0x000fe400078e0a00 */
[----:B------:R-:W-:Y:S02]  /*9890*/  IMAD.MOV.U32 R32, RZ, RZ, R38 ;  /* 0x000000ffff207224 */ /* 0x000fe400078e0026 */
[----:B------:R-:W-:Y:S02]  /*98a0*/  @!P1 IMAD.MOV R3, RZ, RZ, -R3 ;  /* 0x000000ffff039224 */ /* 0x000fe400078e0a03 */
[----:B------:R-:W-:Y:S02]  /*98b0*/  IMAD.MOV.U32 R23, RZ, RZ, R28 ;  /* 0x000000ffff177224 */ /* 0x000fe400078e001c */
[----:B------:R-:W-:Y:S01]  /*98c0*/  IMAD.MOV.U32 R22, RZ, RZ, R29 ;  /* 0x000000ffff167224 */ /* 0x000fe200078e001d */
[----:B------:R-:W-:Y:S01]  /*98d0*/  IABS R11, R25 ;  /* 0x00000019000b7213 */ /* 0x000fe20000000000 */
[----:B------:R-:W-:Y:S01]  /*98e0*/  @!P4 IMAD.IADD R2, R2, 0x1, -R59 ;  /* 0x000000010202c824 */ /* 0x000fe200078e0a3b */
[----:B------:R-:W-:Y:S01]  /*98f0*/  ISETP.GE.AND P4, PT, R25, RZ, PT ;  /* 0x000000ff1900720c */ /* 0x000fe20003f86270 */
[----:B------:R-:W-:-:S02]  /*9900*/  IMAD.MOV.U32 R29, RZ, RZ, R36 ;  /* 0x000000ffff1d7224 */ /* 0x000fc400078e0024 */
[----:B------:R-:W-:Y:S02]  /*9910*/  IMAD.MOV.U32 R36, RZ, RZ, R54 ;  /* 0x000000ffff247224 */ /* 0x000fe400078e0036 */
[----:B------:R-:W-:Y:S02]  /*9920*/  IMAD.MOV.U32 R25, RZ, RZ, R27 ;  /* 0x000000ffff197224 */ /* 0x000fe400078e001b */
[----:B--2---:R-:W-:Y:S02]  /*9930*/  IMAD.MOV.U32 R38, RZ, RZ, R50 ;  /* 0x000000ffff267224 */ /* 0x004fe400078e0032 */
[----:B------:R-:W2:Y:S04]  /*9940*/  LDL.LU R50, [R1+0x524] ;  /* 0x0005240001327983 */ /* 0x000ea80000300800 */
[----:B------:R-:W2:Y:S01]  /*9950*/  LDL.LU R53, [R1+0x540] ;  /* 0x0005400001357983 */ /* 0x000ea20000300800 */
[----:B---3--:R-:W-:Y:S01]  /*9960*/  MOV R28, R39 ;  /* 0x00000027001c7202 */ /* 0x008fe20000000f00 */
[----:B------:R-:W-:-:S02]  /*9970*/  IMAD.MOV.U32 R39, RZ, RZ, R41 ;  /* 0x000000ffff277224 */ /* 0x000fc400078e0029 */
[----:B------:R0:W-:Y:S01]  /*9980*/  STL [R1+0x2b8], R0 ;  /* 0x0002b80001007387 */ /* 0x0001e20000100800 */
[----:B------:R-:W-:Y:S02]  /*9990*/  IMAD.MOV.U32 R41, RZ, RZ, R43 ;  /* 0x000000ffff297224 */ /* 0x000fe400078e002b */
[----:B------:R-:W-:Y:S01]  /*99a0*/  IMAD.MOV.U32 R43, RZ, RZ, R44 ;  /* 0x000000ffff2b7224 */ /* 0x000fe200078e002c */
[----:B------:R1:W-:Y:S01]  /*99b0*/  STL [R1+0x2b4], R3 ;  /* 0x0002b40301007387 */ /* 0x0003e20000100800 */
[----:B------:R-:W-:-:S03]  /*99c0*/  IMAD.MOV.U32 R44, RZ, RZ, R48 ;  /* 0x000000ffff2c7224 */ /* 0x000fc600078e0030 */
[----:B------:R-:W3:Y:S04]  /*99d0*/  LDL.LU R48, [R1+0x594] ;  /* 0x0005940001307983 */ /* 0x000ee80000300800 */
[----:B------:R-:W2:Y:S04]  /*99e0*/  LDL.LU R54, [R1+0x5cc] ;  /* 0x0005cc0001367983 */ /* 0x000ea80000300800 */
[----:B------:R-:W2:Y:S01]  /*99f0*/  LDL.LU R27, [R1+0x4b0] ;  /* 0x0004b000011b7983 */ /* 0x000ea20000300800 */
[----:B------:R-:W-:-:S04]  /*9a00*/  IMAD.HI.U32 R4, R34, R5, RZ ;  /* 0x0000000522047227 */ /* 0x000fc800078e00ff */
[----:B------:R-:W-:-:S04]  /*9a10*/  IMAD.MOV R4, RZ, RZ, -R4 ;  /* 0x000000ffff047224 */ /* 0x000fc800078e0a04 */
[----:B------:R-:W-:-:S05]  /*9a20*/  IMAD R5, R59, R4, R5 ;  /* 0x000000043b057224 */ /* 0x000fca00078e0205 */
[----:B------:R-:W-:Y:S01]  /*9a30*/  ISETP.GT.U32.AND P6, PT, R59, R5, PT ;  /* 0x000000053b00720c */ /* 0x000fe20003fc4070 */
[----:B------:R-:W-:Y:S01]  /*9a40*/  IMAD.HI.U32 R13, R34, R10, RZ ;  /* 0x0000000a220d7227 */ /* 0x000fe200078e00ff */
[----:B----4-:R-:W-:-:S03]  /*9a50*/  IABS R9, R18 ;  /* 0x0000001200097213 */ /* 0x010fc60000000000 */
[----:B------:R-:W-:Y:S02]  /*9a60*/  IMAD.MOV R13, RZ, RZ, -R13 ;  /* 0x000000ffff0d7224 */ /* 0x000fe400078e0a0d */
[----:B------:R-:W-:-:S06]  /*9a70*/  IMAD.HI.U32 R7, R34, R9, RZ ;  /* 0x0000000922077227 */ /* 0x000fcc00078e00ff */
[----:B------:R-:W-:-:S05]  /*9a80*/  @!P6 IMAD.IADD R5, R5, 0x1, -R59 ;  /* 0x000000010505e824 */ /* 0x000fca00078e0a3b */
[C---:B------:R-:W-:Y:S01]  /*9a90*/  ISETP.GT.U32.AND P3, PT, R59.reuse, R5, PT ;  /* 0x000000053b00720c */ /* 0x040fe20003f64070 */
[----:B------:R-:W-:Y:S02]  /*9aa0*/  IMAD.MOV R7, RZ, RZ, -R7 ;  /* 0x000000ffff077224 */ /* 0x000fe400078e0a07 */
[C---:B------:R-:W-:Y:S01]  /*9ab0*/  IMAD R10, R59.reuse, R13, R10 ;  /* 0x0000000d3b0a7224 */ /* 0x040fe200078e020a */
[----:B------:R-:W-:Y:S01]  /*9ac0*/  IABS R8, R19 ;  /* 0x0000001300087213 */ /* 0x000fe20000000000 */
[C---:B------:R-:W-:Y:S01]  /*9ad0*/  IMAD R9, R59.reuse, R7, R9 ;  /* 0x000000073b097224 */ /* 0x040fe200078e0209 */
[C---:B------:R-:W-:Y:S01]  /*9ae0*/  ISETP.GT.U32.AND P6, PT, R59.reuse, R2, PT ;  /* 0x000000023b00720c */ /* 0x040fe20003fc4070 */
[----:B------:R-:W-:Y:S01]  /*9af0*/  IMAD.HI.U32 R12, R34, R11, RZ ;  /* 0x0000000b220c7227 */ /* 0x000fe200078e00ff */
[----:B------:R-:W-:-:S03]  /*9b00*/  ISETP.GT.U32.AND P1, PT, R59, R10, PT ;  /* 0x0000000a3b00720c */ /* 0x000fc60003f24070 */
[----:B------:R-:W-:-:S04]  /*9b10*/  IMAD.HI.U32 R4, R34, R8, RZ ;  /* 0x0000000822047227 */ /* 0x000fc800078e00ff */
[----:B------:R-:W-:Y:S01]  /*9b20*/  @!P3 IMAD.IADD R5, R5, 0x1, -R59 ;  /* 0x000000010505b824 */ /* 0x000fe200078e0a3b */
[C---:B------:R-:W-:Y:S01]  /*9b30*/  ISETP.GT.U32.AND P3, PT, R59.reuse, R9, PT ;  /* 0x000000093b00720c */ /* 0x040fe20003f64070 */
[----:B------:R-:W-:Y:S02]  /*9b40*/  IMAD.MOV R12, RZ, RZ, -R12 ;  /* 0x000000ffff0c7224 */ /* 0x000fe400078e0a0c */
[----:B------:R-:W-:Y:S02]  /*9b50*/  IMAD.MOV R4, RZ, RZ, -R4 ;  /* 0x000000ffff047224 */ /* 0x000fe400078e0a04 */
[C---:B------:R-:W-:Y:S01]  /*9b60*/  IMAD R11, R59.reuse, R12, R11 ;  /* 0x0000000c3b0b7224 */ /* 0x040fe200078e020b */
[----:B------:R-:W-:Y:S01]  /*9b70*/  IABS R12, R26 ;  /* 0x0000001a000c7213 */ /* 0x000fe20000000000 */
[C---:B------:R-:W-:Y:S02]  /*9b80*/  IMAD R8, R59.reuse, R4, R8 ;  /* 0x000000043b087224 */ /* 0x040fe400078e0208 */
[--C-:B------:R-:W-:Y:S01]  /*9b90*/  @!P6 IMAD.IADD R2, R2, 0x1, -R59.reuse ;  /* 0x000000010202e824 */ /* 0x100fe200078e0a3b */
[----:B------:R-:W-:Y:S01]  /*9ba0*/  ISETP.GT.U32.AND P6, PT, R59, R11, PT ;  /* 0x0000000b3b00720c */ /* 0x000fe20003fc4070 */
[----:B------:R-:W-:-:S02]  /*9bb0*/  @!P1 IMAD.IADD R10, R10, 0x1, -R59 ;  /* 0x000000010a0a9824 */ /* 0x000fc400078e0a3b */
[----:B------:R-:W-:Y:S01]  /*9bc0*/  IMAD.MOV.U32 R6, RZ, RZ, R12 ;  /* 0x000000ffff067224 */ /* 0x000fe200078e000c */
[----:B------:R-:W-:Y:S01]  /*9bd0*/  ISETP.GT.U32.AND P1, PT, R59, R8, PT ;  /* 0x000000083b00720c */ /* 0x000fe20003f24070 */
[----:B------:R-:W-:Y:S01]  /*9be0*/  @!P3 IMAD.IADD R9, R9, 0x1, -R59 ;  /* 0x000000010909b824 */ /* 0x000fe200078e0a3b */
[----:B------:R-:W-:Y:S01]  /*9bf0*/  ISETP.GT.U32.AND P3, PT, R59, R10, PT ;  /* 0x0000000a3b00720c */ /* 0x000fe20003f64070 */
[----:B------:R-:W-:Y:S01]  /*9c00*/  IMAD.HI.U32 R14, R34, R6, RZ ;  /* 0x00000006220e7227 */ /* 0x000fe200078e00ff */
[----:B------:R-:W-:-:S03]  /*9c10*/  IABS R7, R24 ;  /* 0x0000001800077213 */ /* 0x000fc60000000000 */
[----:B------:R-:W-:Y:S02]  /*9c20*/  IMAD.MOV R14, RZ, RZ, -R14 ;  /* 0x000000ffff0e7224 */ /* 0x000fe400078e0a0e */
[----:B------:R-:W-:Y:S01]  /*9c30*/  IMAD.HI.U32 R12, R34, R7, RZ ;  /* 0x00000007220c7227 */ /* 0x000fe200078e00ff */
[----:B0-----:R-:W-:-:S03]  /*9c40*/  IABS R0, R21 ;  /* 0x0000001500007213 */ /* 0x001fc60000000000 */
[--C-:B------:R-:W-:Y:S02]  /*9c50*/  @!P6 IMAD.IADD R11, R11, 0x1, -R59.reuse ;  /* 0x000000010b0be824 */ /* 0x100fe400078e0a3b */
[C---:B------:R-:W-:Y:S02]  /*9c60*/  IMAD R6, R59.reuse, R14, R6 ;  /* 0x0000000e3b067224 */ /* 0x040fe400078e0206 */
[----:B------:R-:W-:Y:S02]  /*9c70*/  IMAD.MOV R12, RZ, RZ, -R12 ;  /* 0x000000ffff0c7224 */ /* 0x000fe400078e0a0c */
[--C-:B------:R-:W-:Y:S01]  /*9c80*/  @!P1 IMAD.IADD R8, R8, 0x1, -R59.reuse ;  /* 0x0000000108089824 */ /* 0x100fe200078e0a3b */
[C---:B------:R-:W-:Y:S01]  /*9c90*/  ISETP.GT.U32.AND P1, PT, R59.reuse, R11, PT ;  /* 0x0000000b3b00720c */ /* 0x040fe20003f24070 */
[----:B------:R-:W-:Y:S01]  /*9ca0*/  @!P3 IMAD.IADD R10, R10, 0x1, -R59 ;  /* 0x000000010a0ab824 */ /* 0x000fe200078e0a3b */
[C---:B------:R-:W-:Y:S01]  /*9cb0*/  ISETP.GT.U32.AND P3, PT, R59.reuse, R6, PT ;  /* 0x000000063b00720c */ /* 0x040fe20003f64070 */
[----:B------:R-:W-:-:S02]  /*9cc0*/  IMAD R7, R59, R12, R7 ;  /* 0x0000000c3b077224 */ /* 0x000fc400078e0207 */
[----:B-1----:R-:W-:Y:S02]  /*9cd0*/  IMAD.MOV.U32 R3, RZ, RZ, R2 ;  /* 0x000000ffff037224 */ /* 0x002fe400078e0002 */
[----:B------:R-:W-:-:S03]  /*9ce0*/  IMAD.HI.U32 R12, R34, R0, RZ ;  /* 0x00000000220c7227 */ /* 0x000fc600078e00ff */
[----:B------:R-:W-:Y:S01]  /*9cf0*/  @!P0 IADD3 R3, PT, PT, -R3, RZ, RZ ;  /* 0x000000ff03038210 */ /* 0x000fe20007ffe1ff */
[----:B------:R-:W-:Y:S02]  /*9d00*/  IMAD.MOV R12, RZ, RZ, -R12 ;  /* 0x000000ffff0c7224 */ /* 0x000fe400078e0a0c */
[----:B------:R-:W-:Y:S02]  /*9d10*/  @!P1 IMAD.IADD R11, R11, 0x1, -R59 ;  /* 0x000000010b0b9824 */ /* 0x000fe400078e0a3b */
[----:B------:R-:W-:Y:S01]  /*9d20*/  IMAD R2, R59, R12, R0 ;  /* 0x0000000c3b027224 */ /* 0x000fe200078e0200 */
[----:B------:R0:W-:Y:S01]  /*9d30*/  STL [R1+0x2b0], R3 ;  /* 0x0002b00301007387 */ /* 0x0001e20000100800 */
[----:B------:R-:W-:Y:S02]  /*9d40*/  IMAD.MOV.U32 R0, RZ, RZ, R5 ;  /* 0x000000ffff007224 */ /* 0x000fe400078e0005 */
[----:B------:R-:W-:Y:S01]  /*9d50*/  @!P3 IMAD.IADD R6, R6, 0x1, -R59 ;  /* 0x000000010606b824 */ /* 0x000fe200078e0a3b */
[----:B------:R-:W-:Y:S01]  /*9d60*/  ISETP.GE.AND P3, PT, R24, RZ, PT ;  /* 0x000000ff1800720c */ /* 0x000fe20003f66270 */
[----:B------:R-:W-:-:S02]  /*9d70*/  @!P2 IMAD.MOV R0, RZ, RZ, -R0 ;  /* 0x000000ffff00a224 */ /* 0x000fc400078e0a00 */
[----:B0-----:R-:W-:Y:S01]  /*9d80*/  IMAD.MOV.U32 R3, RZ, RZ, R10 ;  /* 0x000000ffff037224 */ /* 0x001fe200078e000a */
[----:B------:R-:W-:-:S03]  /*9d90*/  @!P4 IADD3 R11, PT, PT, -R11, RZ, RZ ;  /* 0x000000ff0b0bc210 */ /* 0x000fc60007ffe1ff */
[----:B------:R-:W-:Y:S01]  /*9da0*/  @!P5 IMAD.MOV R3, RZ, RZ, -R3 ;  /* 0x000000ffff03d224 */ /* 0x000fe200078e0a03 */
[----:B------:R-:W-:Y:S04]  /*9db0*/  STL [R1+0x2ac], R0 ;  /* 0x0002ac0001007387 */ /* 0x000fe80000100800 */
[----:B------:R0:W-:Y:S04]  /*9dc0*/  STL [R1+0x2a8], R3 ;  /* 0x0002a80301007387 */ /* 0x0001e80000100800 */
[----:B------:R-:W-:Y:S01]  /*9dd0*/  STL [R1+0x2a4], R11 ;  /* 0x0002a40b01007387 */ /* 0x000fe20000100800 */
[----:B--2---:R-:W-:-:S02]  /*9de0*/  IMAD.MOV.U32 R24, RZ, RZ, R27 ;  /* 0x000000ffff187224 */ /* 0x004fc400078e001b */
[----:B------:R-:W-:Y:S02]  /*9df0*/  IMAD.MOV.U32 R27, RZ, RZ, R28 ;  /* 0x000000ffff1b7224 */ /* 0x000fe400078e001c */
[----:B------:R-:W-:Y:S02]  /*9e00*/  IMAD.MOV.U32 R28, RZ, RZ, R29 ;  /* 0x000000ffff1c7224 */ /* 0x000fe400078e001d */
[----:B------:R-:W-:Y:S02]  /*9e10*/  IMAD.MOV.U32 R29, RZ, RZ, R30 ;  /* 0x000000ffff1d7224 */ /* 0x000fe400078e001e */
[----:B------:R-:W-:Y:S02]  /*9e20*/  IMAD.MOV.U32 R30, RZ, RZ, R31 ;  /* 0x000000ffff1e7224 */ /* 0x000fe400078e001f */
[----:B------:R-:W-:Y:S02]  /*9e30*/  IMAD.MOV.U32 R31, RZ, RZ, R32 ;  /* 0x000000ffff1f7224 */ /* 0x000fe400078e0020 */
[----:B------:R-:W-:-:S02]  /*9e40*/  IMAD.MOV.U32 R32, RZ, RZ, R33 ;  /* 0x000000ffff207224 */ /* 0x000fc400078e0021 */
[----:B------:R-:W-:Y:S02]  /*9e50*/  IMAD.MOV.U32 R33, RZ, RZ, R36 ;  /* 0x000000ffff217224 */ /* 0x000fe400078e0024 */
[----:B------:R-:W2:Y:S01]  /*9e60*/  LDL.LU R36, [R1+0x4d4] ;  /* 0x0004d40001247983 */ /* 0x000ea20000300800 */
[----:B------:R-:W-:Y:S02]  /*9e70*/  IABS R4, R20 ;  /* 0x0000001400047213 */ /* 0x000fe40000000000 */
[----:B------:R-:W-:-:S03]  /*9e80*/  ISETP.GT.U32.AND P0, PT, R59, R9, PT ;  /* 0x000000093b00720c */ /* 0x000fc60003f04070 */
[----:B------:R-:W-:-:S04]  /*9e90*/  IMAD.HI.U32 R13, R34, R4, RZ ;  /* 0x00000004220d7227 */ /* 0x000fc800078e00ff */
[----:B------:R-:W-:-:S04]  /*9ea0*/  IMAD.MOV R13, RZ, RZ, -R13 ;  /* 0x000000ffff0d7224 */ /* 0x000fc800078e0a0d */
[----:B------:R-:W-:Y:S02]  /*9eb0*/  IMAD R4, R59, R13, R4 ;  /* 0x0000000d3b047224 */ /* 0x000fe400078e0204 */
[----:B------:R-:W-:-:S03]  /*9ec0*/  @!P0 IMAD.IADD R9, R9, 0x1, -R59 ;  /* 0x0000000109098824 */ /* 0x000fc600078e0a3b */
[----:B------:R-:W-:Y:S02]  /*9ed0*/  ISETP.GT.U32.AND P1, PT, R59, R4, PT ;  /* 0x000000043b00720c */ /* 0x000fe40003f24070 */
[----:B------:R-:W-:Y:S01]  /*9ee0*/  ISETP.GE.AND P0, PT, R18, RZ, PT ;  /* 0x000000ff1200720c */ /* 0x000fe20003f06270 */
[----:B0-----:R-:W-:-:S10]  /*9ef0*/  IMAD.MOV.U32 R3, RZ, RZ, R9 ;  /* 0x000000ffff037224 */ /* 0x001fd400078e0009 */
[----:B------:R-:W-:Y:S01]  /*9f00*/  @!P1 IMAD.IADD R4, R4, 0x1, -R59 ;  /* 0x0000000104049824 */ /* 0x000fe200078e0a3b */
[----:B------:R-:W-:Y:S01]  /*9f10*/  ISETP.GE.AND P1, PT, R26, RZ, PT ;  /* 0x000000ff1a00720c */ /* 0x000fe20003f26270 */
[----:B------:R-:W-:Y:S02]  /*9f20*/  IMAD.MOV.U32 R26, RZ, RZ, R27 ;  /* 0x000000ffff1a7224 */ /* 0x000fe400078e001b */
[----:B------:R-:W-:Y:S02]  /*9f30*/  @!P0 IMAD.MOV R3, RZ, RZ, -R3 ;  /* 0x000000ffff038224 */ /* 0x000fe400078e0a03 */
[----:B------:R-:W-:Y:S02]  /*9f40*/  IMAD.MOV.U32 R27, RZ, RZ, R28 ;  /* 0x000000ffff1b7224 */ /* 0x000fe400078e001c */
[----:B------:R-:W-:Y:S02]  /*9f50*/  IMAD.MOV.U32 R28, RZ, RZ, R29 ;  /* 0x000000ffff1c7224 */ /* 0x000fe400078e001d */
[----:B------:R-:W-:-:S02]  /*9f60*/  IMAD.MOV.U32 R29, RZ, RZ, R30 ;  /* 0x000000ffff1d7224 */ /* 0x000fc400078e001e */
[----:B------:R-:W-:Y:S01]  /*9f70*/  IMAD.MOV.U32 R30, RZ, RZ, R32 ;  /* 0x000000ffff1e7224 */ /* 0x000fe200078e0020 */
[----:B------:R0:W-:Y:S01]  /*9f80*/  STL [R1+0x2a0], R3 ;  /* 0x0002a00301007387 */ /* 0x0001e20000100800 */
[----:B------:R-:W-:Y:S01]  /*9f90*/  IMAD.MOV.U32 R32, RZ, RZ, R33 ;  /* 0x000000ffff207224 */ /* 0x000fe200078e0021 */
[----:B------:R-:W-:Y:S01]  /*9fa0*/  ISETP.GT.U32.AND P6, PT, R59, R7, PT ;  /* 0x000000073b00720c */ /* 0x000fe20003fc4070 */
[----:B--2---:R-:W-:Y:S02]  /*9fb0*/  IMAD.MOV.U32 R33, RZ, RZ, R36 ;  /* 0x000000ffff217224 */ /* 0x004fe400078e0024 */
[----:B------:R-:W2:Y:S10]  /*9fc0*/  LDL.LU R36, [R1+0x4c4] ;  /* 0x0004c40001247983 */ /* 0x000eb40000300800 */
[----:B------:R-:W-:Y:S01]  /*9fd0*/  @!P6 IMAD.IADD R7, R7, 0x1, -R59 ;  /* 0x000000010707e824 */ /* 0x000fe200078e0a3b */
[----:B------:R-:W-:-:S02]  /*9fe0*/  ISETP.GT.U32.AND P6, PT, R59, R8, PT ;  /* 0x000000083b00720c */ /* 0x000fc40003fc4070 */
[----:B------:R-:W-:Y:S02]  /*9ff0*/  IABS R5, R22 ;  /* 0x0000001600057213 */ /* 0x000fe40000000000 */
[----:B------:R-:W-:-:S03]  /*a000*/  ISETP.GT.U32.AND P2, PT, R59, R7, PT ;  /* 0x000000073b00720c */ /* 0x000fc60003f44070 */
[----:B------:R-:W-:-:S06]  /*a010*/  IMAD.HI.U32 R13, R34, R5, RZ ;  /* 0x00000005220d7227 */ /* 0x000fcc00078e00ff */
[----:B------:R-:W-:Y:S01]  /*a020*/  @!P6 IMAD.IADD R8, R8, 0x1, -R59 ;  /* 0x000000010808e824 */ /* 0x000fe200078e0a3b */
[----:B------:R-:W-:Y:S01]  /*a030*/  ISETP.GT.U32.AND P6, PT, R59, R2, PT ;  /* 0x000000023b00720c */ /* 0x000fe20003fc4070 */
[----:B------:R-:W-:Y:S01]  /*a040*/  IMAD.MOV R13, RZ, RZ, -R13 ;  /* 0x000000ffff0d7224 */ /* 0x000fe200078e0a0d */
[----:B------:R-:W-:Y:S01]  /*a050*/  IABS R0, R23 ;  /* 0x0000001700007213 */ /* 0x000fe20000000000 */
[----:B------:R-:W-:Y:S01]  /*a060*/  @!P2 IMAD.IADD R7, R7, 0x1, -R59 ;  /* 0x000000010707a824 */ /* 0x000fe200078e0a3b */
[----:B------:R-:W-:Y:S01]  /*a070*/  ISETP.GE.AND P2, PT, R19, RZ, PT ;  /* 0x000000ff1300720c */ /* 0x000fe20003f46270 */
[C---:B------:R-:W-:Y:S01]  /*a080*/  IMAD R5, R59.reuse, R13, R5 ;  /* 0x0000000d3b057224 */ /* 0x040fe200078e0205 */
[----:B------:R-:W-:Y:S01]  /*a090*/  ISETP.GT.U32.AND P5, PT, R59, R4, PT ;  /* 0x000000043b00720c */ /* 0x000fe20003fa4070 */
[----:B------:R-:W-:-:S03]  /*a0a0*/  IMAD.HI.U32 R12, R34, R0, RZ ;  /* 0x00000000220c7227 */ /* 0x000fc600078e00ff */
[C---:B------:R-:W-:Y:S01]  /*a0b0*/  ISETP.GT.U32.AND P0, PT, R59.reuse, R5, PT ;  /* 0x000000053b00720c */ /* 0x040fe20003f04070 */
[----:B------:R-:W-:Y:S02]  /*a0c0*/  IMAD.MOV R14, RZ, RZ, -R12 ;  /* 0x000000ffff0e7224 */ /* 0x000fe400078e0a0c */
[----:B------:R-:W-:Y:S01]  /*a0d0*/  @!P6 IMAD.IADD R2, R2, 0x1, -R59 ;  /* 0x000000010202e824 */ /* 0x000fe200078e0a3b */
[C---:B------:R-:W-:Y:S01]  /*a0e0*/  ISETP.GT.U32.AND P6, PT, R59.reuse, R6, PT ;  /* 0x000000063b00720c */ /* 0x040fe20003fc4070 */
[C---:B------:R-:W-:Y:S02]  /*a0f0*/  IMAD R0, R59.reuse, R14, R0 ;  /* 0x0000000e3b007224 */ /* 0x040fe400078e0200 */
[----:B0-----:R-:W-:Y:S01]  /*a100*/  IMAD.MOV.U32 R3, RZ, RZ, R7 ;  /* 0x000000ffff037224 */ /* 0x001fe200078e0007 */
[----:B------:R-:W-:Y:S01]  /*a110*/  ISETP.GT.U32.AND P4, PT, R59, R2, PT ;  /* 0x000000023b00720c */ /* 0x000fe20003f84070 */
[----:B------:R-:W-:Y:S01]  /*a120*/  @!P5 IMAD.IADD R4, R4, 0x1, -R59 ;  /* 0x000000010404d824 */ /* 0x000fe200078e0a3b */
[----:B------:R-:W-:-:S02]  /*a130*/  @!P2 IADD3 R8, PT, PT, -R8, RZ, RZ ;  /* 0x000000ff0808a210 */ /* 0x000fc40007ffe1ff */
[----:B------:R-:W-:Y:S02]  /*a140*/  ISETP.GE.AND P2, PT, R20, RZ, PT ;  /* 0x000000ff1400720c */ /* 0x000fe40003f46270 */
[----:B------:R-:W-:Y:S01]  /*a150*/  ISETP.GE.AND P5, PT, R22, RZ, PT ;  /* 0x000000ff1600720c */ /* 0x000fe20003fa6270 */
[----:B------:R-:W-:Y:S02]  /*a160*/  IMAD.MOV.U32 R22, RZ, RZ, R27 ;  /* 0x000000ffff167224 */ /* 0x000fe400078e001b */
[----:B------:R-:W-:Y:S01]  /*a170*/  @!P3 IMAD.MOV R3, RZ, RZ, -R3 ;  /* 0x000000ffff03b224 */ /* 0x000fe200078e0a03 */
[----:B------:R-:W-:Y:S01]  /*a180*/  ISETP.GT.U32.AND P3, PT, R59, R0, PT ;  /* 0x000000003b00720c */ /* 0x000fe20003f64070 */
[----:B------:R-:W-:Y:S02]  /*a190*/  IMAD.MOV.U32 R27, RZ, RZ, R28 ;  /* 0x000000ffff1b7224 */ /* 0x000fe400078e001c */
[----:B------:R-:W-:Y:S01]  /*a1a0*/  IMAD.MOV.U32 R28, RZ, RZ, R29 ;  /* 0x000000ffff1c7224 */ /* 0x000fe200078e001d */
[----:B------:R-:W-:Y:S01]  /*a1b0*/  IABS R12, R25 ;  /* 0x00000019000c7213 */ /* 0x000fe20000000000 */
[----:B------:R-:W-:-:S02]  /*a1c0*/  IMAD.MOV.U32 R29, RZ, RZ, R32 ;  /* 0x000000ffff1d7224 */ /* 0x000fc400078e0020 */
[----:B------:R-:W-:Y:S01]  /*a1d0*/  @!P0 IMAD.IADD R5, R5, 0x1, -R59 ;  /* 0x0000000105058824 */ /* 0x000fe200078e0a3b */
[----:B------:R-:W-:Y:S01]  /*a1e0*/  ISETP.GE.AND P0, PT, R25, RZ, PT ;  /* 0x000000ff1900720c */ /* 0x000fe20003f06270 */
[----:B------:R-:W-:Y:S01]  /*a1f0*/  IMAD.MOV.U32 R32, RZ, RZ, R33 ;  /* 0x000000ffff207224 */ /* 0x000fe200078e0021 */
[----:B------:R-:W-:Y:S01]  /*a200*/  STL [R1+0x29c], R8 ;  /* 0x00029c0801007387 */ /* 0x000fe20000100800 */
[----:B------:R-:W-:Y:S01]  /*a210*/  IMAD.MOV.U32 R25, RZ, RZ, R27 ;  /* 0x000000ffff197224 */ /* 0x000fe200078e001b */
[----:B------:R-:W-:Y:S01]  /*a220*/  MOV R27, R28 ;  /* 0x0000001c001b7202 */ /* 0x000fe20000000f00 */
[----:B------:R-:W-:Y:S01]  /*a230*/  @!P6 IMAD.IADD R6, R6, 0x1, -R59 ;  /* 0x000000010606e824 */ /* 0x000fe200078e0a3b */
[----:B------:R0:W-:Y:S01]  /*a240*/  STL [R1+0x298], R3 ;  /* 0x0002980301007387 */ /* 0x0001e20000100800 */
[----:B------:R-:W-:Y:S01]  /*a250*/  ISETP.GE.AND P6, PT, R21, RZ, PT ;  /* 0x000000ff1500720c */ /* 0x000fe20003fc6270 */
[----:B------:R-:W-:Y:S02]  /*a260*/  IMAD.MOV.U32 R28, RZ, RZ, R29 ;  /* 0x000000ffff1c7224 */ /* 0x000fe400078e001d */
[----:B------:R-:W-:Y:S01]  /*a270*/  @!P4 IMAD.IADD R2, R2, 0x1, -R59 ;  /* 0x000000010202c824 */ /* 0x000fe200078e0a3b */
[----:B------:R-:W-:Y:S01]  /*a280*/  ISETP.GE.AND P4, PT, R23, RZ, PT ;  /* 0x000000ff1700720c */ /* 0x000fe20003f86270 */
[----:B------:R-:W-:-:S02]  /*a290*/  @!P1 IMAD.MOV R6, RZ, RZ, -R6 ;  /* 0x000000ffff069224 */ /* 0x000fc400078e0a06 */
[----:B0-----:R-:W-:Y:S02]  /*a2a0*/  IMAD.MOV.U32 R3, RZ, RZ, R4 ;  /* 0x000000ffff037224 */ /* 0x001fe400078e0004 */
[----:B------:R-:W-:Y:S02]  /*a2b0*/  IMAD.MOV.U32 R23, RZ, RZ, R27 ;  /* 0x000000ffff177224 */ /* 0x000fe400078e001b */
[----:B------:R-:W-:Y:S02]  /*a2c0*/  @!P2 IMAD.MOV R3, RZ, RZ, -R3 ;  /* 0x000000ffff03a224 */ /* 0x000fe400078e0a03 */
[----:B------:R-:W-:Y:S01]  /*a2d0*/  IMAD.MOV.U32 R27, RZ, RZ, R28 ;  /* 0x000000ffff1b7224 */ /* 0x000fe200078e001c */
[----:B------:R-:W-:Y:S01]  /*a2e0*/  IABS R4, R25 ;  /* 0x0000001900047213 */ /* 0x000fe20000000000 */
[----:B------:R-:W-:Y:S01]  /*a2f0*/  @!P3 IMAD.IADD R0, R0, 0x1, -R59 ;  /* 0x000000010000b824 */ /* 0x000fe200078e0a3b */
[----:B------:R-:W-:Y:S01]  /*a300*/  ISETP.GE.AND P3, PT, R25, RZ, PT ;  /* 0x000000ff1900720c */ /* 0x000fe20003f66270 */
[----:B------:R-:W-:-:S02]  /*a310*/  IMAD.MOV.U32 R25, RZ, RZ, R27 ;  /* 0x000000ffff197224 */ /* 0x000fc400078e001b */
[----:B--2---:R-:W-:Y:S02]  /*a320*/  IMAD.MOV.U32 R33, RZ, RZ, R36 ;  /* 0x000000ffff217224 */ /* 0x004fe400078e0024 */
[----:B------:R-:W2:Y:S02]  /*a330*/  LDL.LU R36, [R1+0x518] ;  /* 0x0005180001247983 */ /* 0x000ea40000300800 */
[----:B------:R-:W-:Y:S02]  /*a340*/  IMAD.MOV.U32 R29, RZ, RZ, R33 ;  /* 0x000000ffff1d7224 */ /* 0x000fe400078e0021 */
[----:B------:R-:W-:Y:S02]  /*a350*/  STL [R1+0x294], R6 ;  /* 0x0002940601007387 */ /* 0x000fe40000100800 */
[----:B------:R-:W-:Y:S02]  /*a360*/  IMAD.MOV.U32 R28, RZ, RZ, R29 ;  /* 0x000000ffff1c7224 */ /* 0x000fe400078e001d */
[----:B------:R-:W-:Y:S01]  /*a370*/  IMAD.MOV.U32 R29, RZ, RZ, R58 ;  /* 0x000000ffff1d7224 */ /* 0x000fe200078e003a */
[----:B------:R0:W-:Y:S01]  /*a380*/  STL [R1+0x290], R3 ;  /* 0x0002900301007387 */ /* 0x0001e20000100800 */
[----:B------:R-:W-:-:S02]  /*a390*/  IMAD.MOV.U32 R27, RZ, RZ, R28 ;  /* 0x000000ffff1b7224 */ /* 0x000fc400078e001c */
[----:B------:R-:W-:Y:S02]  /*a3a0*/  IMAD.MOV.U32 R28, RZ, RZ, R29 ;  /* 0x000000ffff1c7224 */ /* 0x000fe400078e001d */
[----:B------:R-:W-:Y:S02]  /*a3b0*/  IMAD.MOV.U32 R29, RZ, RZ, R30 ;  /* 0x000000ffff1d7224 */ /* 0x000fe400078e001e */
[----:B0-----:R-:W-:Y:S01]  /*a3c0*/  IMAD.MOV.U32 R3, RZ, RZ, R2 ;  /* 0x000000ffff037224 */ /* 0x001fe200078e0002 */
[----:B------:R-:W-:Y:S01]  /*a3d0*/  MOV R20, R27 ;  /* 0x0000001b00147202 */ /* 0x000fe20000000f00 */
[----:B------:R-:W-:Y:S02]  /*a3e0*/  IMAD.MOV.U32 R30, RZ, RZ, R31 ;  /* 0x000000ffff1e7224 */ /* 0x000fe400078e001f */
[----:B------:R-:W-:Y:S02]  /*a3f0*/  @!P6 IMAD.MOV R3, RZ, RZ, -R3 ;  /* 0x000000ffff03e224 */ /* 0x000fe400078e0a03 */
[----:B------:R-:W-:-:S02]  /*a400*/  IMAD.MOV.U32 R31, RZ, RZ, R49 ;  /* 0x000000ffff1f7224 */ /* 0x000fc400078e0031 */
[----:B------:R-:W-:Y:S02]  /*a410*/  IMAD.MOV.U32 R33, RZ, RZ, R38 ;  /* 0x000000ffff217224 */ /* 0x000fe400078e0026 */
[----:B------:R-:W-:Y:S01]  /*a420*/  IMAD.MOV.U32 R27, RZ, RZ, R28 ;  /* 0x000000ffff1b7224 */ /* 0x000fe200078e001c */
[----:B------:R-:W4:Y:S01]  /*a430*/  LDL.LU R38, [R1+0x52c] ;  /* 0x00052c0001267983 */ /* 0x000f220000300800 */
[----:B------:R-:W-:Y:S02]  /*a440*/  IMAD.MOV.U32 R28, RZ, RZ, R29 ;  /* 0x000000ffff1c7224 */ /* 0x000fe400078e001d */
[----:B------:R-:W-:Y:S01]  /*a450*/  IMAD.MOV.U32 R29, RZ, RZ, R30 ;  /* 0x000000ffff1d7224 */ /* 0x000fe200078e001e */
[----:B------:R-:W2:Y:S01]  /*a460*/  LDL.LU R58, [R1+0x550] ;  /* 0x00055000013a7983 */ /* 0x000ea20000300800 */
[----:B------:R-:W-:Y:S02]  /*a470*/  IMAD.MOV.U32 R30, RZ, RZ, R31 ;  /* 0x000000ffff1e7224 */ /* 0x000fe400078e001f */
[----:B------:R-:W-:Y:S01]  /*a480*/  IMAD.MOV.U32 R31, RZ, RZ, R32 ;  /* 0x000000ffff1f7224 */ /* 0x000fe200078e0020 */
[----:B------:R0:W-:Y:S04]  /*a490*/  STL [R1+0x28c], R3 ;  /* 0x00028c0301007387 */ /* 0x0001e80000100800 */
[----:B------:R-:W2:Y:S04]  /*a4a0*/  LDL.LU R49, [R1+0x520] ;  /* 0x0005200001317983 */ /* 0x000ea80000300800 */
[----:B------:R-:W2:Y:S01]  /*a4b0*/  LDL.LU R32, [R1+0x4d8] ;  /* 0x0004d80001207983 */ /* 0x000ea20000300800 */
[----:B------:R-:W-:Y:S01]  /*a4c0*/  ISETP.GT.U32.AND P1, PT, R59, R5, PT ;  /* 0x000000053b00720c */ /* 0x000fe20003f24070 */
[----:B------:R-:W-:-:S02]  /*a4d0*/  IMAD.MOV.U32 R21, RZ, RZ, R27 ;  /* 0x000000ffff157224 */ /* 0x000fc400078e001b */
[----:B------:R-:W-:Y:S02]  /*a4e0*/  IMAD.MOV.U32 R27, RZ, RZ, R28 ;  /* 0x000000ffff1b7224 */ /* 0x000fe400078e001c */
[----:B------:R-:W-:-:S08]  /*a4f0*/  IMAD.MOV.U32 R28, RZ, RZ, R29 ;  /* 0x000000ffff1c7224 */ /* 0x000fd000078e001d */
[----:B------:R-:W-:-:S04]  /*a500*/  @!P1 IMAD.IADD R5, R5, 0x1, -R59 ;  /* 0x0000000105059824 */ /* 0x000fc800078e0a3b */
[----:B0-----:R-:W-:Y:S02]  /*a510*/  IMAD.MOV.U32 R3, RZ, RZ, R5 ;  /* 0x000000ffff037224 */ /* 0x001fe400078e0005 */
[----:B------:R-:W-:Y:S02]  /*a520*/  IMAD.MOV.U32 R29, RZ, RZ, R30 ;  /* 0x000000ffff1d7224 */ /* 0x000fe400078e001e */
[----:B------:R-:W-:Y:S02]  /*a530*/  @!P5 IMAD.MOV R3, RZ, RZ, -R3 ;  /* 0x000000ffff03d224 */ /* 0x000fe400078e0a03 */
[----:B------:R-:W-:-:S03]  /*a540*/  IMAD.MOV.U32 R30, RZ, RZ, R31 ;  /* 0x000000ffff1e7224 */ /* 0x000fc600078e001f */
[----:B------:R0:W-:Y:S01]  /*a550*/  STL [R1+0x288], R3 ;  /* 0x0002880301007387 */ /* 0x0001e20000100800 */
[----:B------:R-:W-:-:S04]  /*a560*/  IMAD.MOV.U32 R10, RZ, RZ, R12 ;  /* 0x000000ffff0a7224 */ /* 0x000fc800078e000c */
[----:B------:R-:W-:-:S04]  /*a570*/  IMAD.HI.U32 R7, R34, R10, RZ ;  /* 0x0000000a22077227 */ /* 0x000fc800078e00ff */
[----:B------:R-:W-:-:S04]  /*a580*/  IMAD.MOV R7, RZ, RZ, -R7 ;  /* 0x000000ffff077224 */ /* 0x000fc800078e0a07 */
[----:B------:R-:W-:Y:S02]  /*a590*/  IMAD R10, R59, R7, R10 ;  /* 0x000000073b0a7224 */ /* 0x000fe400078e020a */
[----:B------:R-:W-:-:S03]  /*a5a0*/  IMAD.MOV.U32 R2, RZ, RZ, R4 ;  /* 0x000000ffff027224 */ /* 0x000fc600078e0004 */
[C---:B------:R-:W-:Y:S01]  /*a5b0*/  ISETP.GT.U32.AND P6, PT, R59.reuse, R10, PT ;  /* 0x0000000a3b00720c */ /* 0x040fe20003fc4070 */
[C---:B------:R-:W-:Y:S01]  /*a5c0*/  IMAD.HI.U32 R4, R34.reuse, R2, RZ ;  /* 0x0000000222047227 */ /* 0x040fe200078e00ff */
[----:B------:R-:W-:Y:S02]  /*a5d0*/  IABS R11, R24 ;  /* 0x00000018000b7213 */ /* 0x000fe40000000000 */
[----:B------:R-:W-:Y:S01]  /*a5e0*/  ISETP.GT.U32.AND P2, PT, R59, R0, PT ;  /* 0x000000003b00720c */ /* 0x000fe20003f44070 */
[----:B------:R-:W-:Y:S01]  /*a5f0*/  IMAD.MOV R4, RZ, RZ, -R4 ;  /* 0x000000ffff047224 */ /* 0x000fe200078e0a04 */
[----:B--2---:R-:W-:Y:S01]  /*a600*/  MOV R31, R32 ;  /* 0x00000020001f7202 */ /* 0x004fe20000000f00 */
[----:B------:R-:W-:Y:S02]  /*a610*/  IMAD.MOV.U32 R32, RZ, RZ, R33 ;  /* 0x000000ffff207224 */ /* 0x000fe400078e0021 */
[----:B------:R-:W-:Y:S02]  /*a620*/  IMAD.MOV.U32 R33, RZ, RZ, R41 ;  /* 0x000000ffff217224 */ /* 0x000fe400078e0029 */
[----:B------:R-:W2:Y:S01]  /*a630*/  LDL.LU R41, [R1+0x500] ;  /* 0x0005000001297983 */ /* 0x000ea20000300800 */
[----:B------:R-:W-:Y:S01]  /*a640*/  IMAD.HI.U32 R7, R34, R11, RZ ;  /* 0x0000000b22077227 */ /* 0x000fe200078e00ff */
[----:B------:R-:W-:-:S03]  /*a650*/  IABS R9, R26 ;  /* 0x0000001a00097213 */ /* 0x000fc60000000000 */
[----:B------:R-:W-:Y:S02]  /*a660*/  IMAD.MOV R7, RZ, RZ, -R7 ;  /* 0x000000ffff077224 */ /* 0x000fe400078e0a07 */
[C---:B------:R-:W-:Y:S02]  /*a670*/  IMAD R2, R59.reuse, R4, R2 ;  /* 0x000000043b027224 */ /* 0x040fe400078e0202 */
[--C-:B------:R-:W-:Y:S02]  /*a680*/  @!P6 IMAD.IADD R10, R10, 0x1, -R59.reuse ;  /* 0x000000010a0ae824 */ /* 0x100fe400078e0a3b */
[----:B------:R-:W-:Y:S01]  /*a690*/  @!P2 IMAD.IADD R0, R0, 0x1, -R59 ;  /* 0x000000010000a824 */ /* 0x000fe200078e0a3b */
[C---:B------:R-:W-:Y:S01]  /*a6a0*/  ISETP.GT.U32.AND P5, PT, R59.reuse, R2, PT ;  /* 0x000000023b00720c */ /* 0x040fe20003fa4070 */
[C---:B------:R-:W-:Y:S01]  /*a6b0*/  IMAD R11, R59.reuse, R7, R11 ;  /* 0x000000073b0b7224 */ /* 0x040fe200078e020b */
[----:B------:R-:W-:Y:S01]  /*a6c0*/  ISETP.GT.U32.AND P6, PT, R59, R10, PT ;  /* 0x0000000a3b00720c */ /* 0x000fe20003fc4070 */
[----:B------:R-:W-:Y:S01]  /*a6d0*/  IMAD.HI.U32 R8, R34, R9, RZ ;  /* 0x0000000922087227 */ /* 0x000fe200078e00ff */
[----:B------:R-:W-:-:S03]  /*a6e0*/  IABS R6, R22 ;  /* 0x0000001600067213 */ /* 0x000fc60000000000 */
[----:B------:R-:W-:Y:S01]  /*a6f0*/  @!P4 IMAD.MOV R0, RZ, RZ, -R0 ;  /* 0x000000ffff00c224 */ /* 0x000fe200078e0a00 */
[----:B------:R-:W-:Y:S01]  /*a700*/  ISETP.GT.U32.AND P4, PT, R59, R11, PT ;  /* 0x0000000b3b00720c */ /* 0x000fe20003f84070 */
[----:B------:R-:W-:-:S04]  /*a710*/  IMAD.MOV R4, RZ, RZ, -R8 ;  /* 0x000000ffff047224 */ /* 0x000fc800078e0a08 */
[----:B------:R-:W-:Y:S02]  /*a720*/  IMAD R9, R59, R4, R9 ;  /* 0x000000043b097224 */ /* 0x000fe400078e0209 */
[----:B------:R-:W-:Y:S01]  /*a730*/  IMAD.HI.U32 R4, R34, R6, RZ ;  /* 0x0000000622047227 */ /* 0x000fe200078e00ff */
[----:B------:R-:W-:-:S03]  /*a740*/  IABS R7, R23 ;  /* 0x0000001700077213 */ /* 0x000fc60000000000 */
[--C-:B------:R-:W-:Y:S02]  /*a750*/  @!P5 IMAD.IADD R2, R2, 0x1, -R59.reuse ;  /* 0x000000010202d824 */ /* 0x100fe400078e0a3b */
[----:B------:R-:W-:Y:S02]  /*a760*/  IMAD.MOV R4, RZ, RZ, -R4 ;  /* 0x000000ffff047224 */ /* 0x000fe400078e0a04 */
[--C-:B------:R-:W-:Y:S01]  /*a770*/  @!P6 IMAD.IADD R10, R10, 0x1, -R59.reuse ;  /* 0x000000010a0ae824 */ /* 0x100fe200078e0a3b */
[----:B------:R-:W-:Y:S01]  /*a780*/  ISETP.GT.U32.AND P6, PT, R59, R9, PT ;  /* 0x000000093b00720c */ /* 0x000fe20003fc4070 */
[----:B------:R-:W-:Y:S01]  /*a790*/  @!P4 IMAD.IADD R11, R11, 0x1, -R59 ;  /* 0x000000010b0bc824 */ /* 0x000fe200078e0a3b */
[C---:B------:R-:W-:Y:S01]  /*a7a0*/  ISETP.GT.U32.AND P4, PT, R59.reuse, R2, PT ;  /* 0x000000023b00720c */ /* 0x040fe20003f84070 */
[----:B------:R-:W-:Y:S02]  /*a7b0*/  IMAD R6, R59, R4, R6 ;  /* 0x000000043b067224 */ /* 0x000fe400078e0206 */
[----:B------:R-:W-:-:S04]  /*a7c0*/  IMAD.HI.U32 R4, R34, R7, RZ ;  /* 0x0000000722047227 */ /* 0x000fc800078e00ff */
[----:B------:R-:W-:-:S04]  /*a7d0*/  IMAD.MOV R4, RZ, RZ, -R4 ;  /* 0x000000ffff047224 */ /* 0x000fc800078e0a04 */
[----:B------:R-:W-:Y:S02]  /*a7e0*/  IMAD R7, R59, R4, R7 ;  /* 0x000000043b077224 */ /* 0x000fe400078e0207 */
[--C-:B------:R-:W-:Y:S02]  /*a7f0*/  @!P6 IMAD.IADD R9, R9, 0x1, -R59.reuse ;  /* 0x000000010909e824 */ /* 0x100fe400078e0a3b */
[----:B------:R-:W-:Y:S01]  /*a800*/  @!P4 IMAD.IADD R2, R2, 0x1, -R59 ;  /* 0x000000010202c824 */ /* 0x000fe200078e0a3b */
[C---:B------:R-:W-:Y:S02]  /*a810*/  ISETP.GT.U32.AND P4, PT, R59.reuse, R7, PT ;  /* 0x000000073b00720c */ /* 0x040fe40003f84070 */
[----:B------:R-:W-:Y:S01]  /*a820*/  ISETP.GT.U32.AND P6, PT, R59, R9, PT ;  /* 0x000000093b00720c */ /* 0x000fe20003fc4070 */
[----:B0-----:R-:W-:Y:S01]  /*a830*/  IMAD.MOV.U32 R3, RZ, RZ, R10 ;  /* 0x000000ffff037224 */ /* 0x001fe200078e000a */
[----:B------:R-:W-:Y:S01]  /*a840*/  ISETP.GE.AND P2, PT, R26, RZ, PT ;  /* 0x000000ff1a00720c */ /* 0x000fe20003f46270 */
[----:B------:R-:W-:Y:S01]  /*a850*/  IMAD.MOV.U32 R26, RZ, RZ, R28 ;  /* 0x000000ffff1a7224 */ /* 0x000fe200078e001c */
[----:B------:R-:W-:Y:S01]  /*a860*/  ISETP.GE.AND P1, PT, R24, RZ, PT ;  /* 0x000000ff1800720c */ /* 0x000fe20003f26270 */
[----:B------:R-:W-:-:S02]  /*a870*/  IMAD.MOV.U32 R24, RZ, RZ, R27 ;  /* 0x000000ffff187224 */ /* 0x000fc400078e001b */
[----:B------:R-:W-:Y:S02]  /*a880*/  IMAD.MOV.U32 R28, RZ, RZ, R30 ;  /* 0x000000ffff1c7224 */ /* 0x000fe400078e001e */
[----:B------:R-:W-:Y:S02]  /*a890*/  IMAD.MOV.U32 R27, RZ, RZ, R31 ;  /* 0x000000ffff1b7224 */ /* 0x000fe400078e001f */
[----:B------:R-:W-:Y:S02]  /*a8a0*/  IMAD.MOV.U32 R30, RZ, RZ, R32 ;  /* 0x000000ffff1e7224 */ /* 0x000fe400078e0020 */
[----:B------:R-:W-:Y:S01]  /*a8b0*/  @!P0 IMAD.MOV R3, RZ, RZ, -R3 ;  /* 0x000000ffff038224 */ /* 0x000fe200078e0a03 */
[----:B------:R0:W-:Y:S01]  /*a8c0*/  STL [R1+0x284], R0 ;  /* 0x0002840001007387 */ /* 0x0001e20000100800 */
[----:B------:R-:W-:Y:S01]  /*a8d0*/  @!P4 IMAD.IADD R7, R7, 0x1, -R59 ;  /* 0x000000010707c824 */ /* 0x000fe200078e0a3b */
[----:B------:R-:W-:Y:S01]  /*a8e0*/  ISETP.GE.AND P4, PT, R23, RZ, PT ;  /* 0x000000ff1700720c */ /* 0x000fe20003f86270 */
[----:B------:R-:W-:-:S02]  /*a8f0*/  IMAD.MOV.U32 R31, RZ, RZ, R33 ;  /* 0x000000ffff1f7224 */ /* 0x000fc400078e0021 */
[----:B------:R-:W-:Y:S01]  /*a900*/  @!P6 IMAD.IADD R9, R9, 0x1, -R59 ;  /* 0x000000010909e824 */ /* 0x000fe200078e0a3b */
[----:B------:R-:W-:Y:S01]  /*a910*/  ISETP.GE.AND P6, PT, R22, RZ, PT ;  /* 0x000000ff1600720c */ /* 0x000fe20003fc6270 */
[----:B------:R-:W-:Y:S02]  /*a920*/  IMAD.MOV.U32 R23, RZ, RZ, R27 ;  /* 0x000000ffff177224 */ /* 0x000fe400078e001b */
[----:B------:R-:W-:Y:S02]  /*a930*/  IMAD.MOV.U32 R22, RZ, RZ, R28 ;  /* 0x000000ffff167224 */ /* 0x000fe400078e001c */
[----:B------:R-:W-:Y:S02]  /*a940*/  IMAD.MOV.U32 R27, RZ, RZ, R29 ;  /* 0x000000ffff1b7224 */ /* 0x000fe400078e001d */
[----:B------:R-:W-:Y:S02]  /*a950*/  IMAD.MOV.U32 R28, RZ, RZ, R40 ;  /* 0x000000ffff1c7224 */ /* 0x000fe400078e0028 */
[----:B--2---:R-:W-:-:S02]  /*a960*/  IMAD.MOV.U32 R32, RZ, RZ, R41 ;  /* 0x000000ffff207224 */ /* 0x004fc400078e0029 */
[----:B------:R-:W-:Y:S02]  /*a970*/  IMAD.MOV.U32 R41, RZ, RZ, R58 ;  /* 0x000000ffff297224 */ /* 0x000fe400078e003a */
[----:B------:R-:W2:Y:S04]  /*a980*/  LDL.LU R58, [R1+0x5ec] ;  /* 0x0005ec00013a7983 */ /* 0x000ea80000300800 */
[----:B------:R-:W2:Y:S04]  /*a990*/  LDL.LU R33, [R1+0x51c] ;  /* 0x00051c0001217983 */ /* 0x000ea80000300800 */
[----:B------:R1:W-:Y:S04]  /*a9a0*/  STL [R1+0x280], R3 ;  /* 0x0002800301007387 */ /* 0x0003e80000100800 */
[----:B------:R-:W2:Y:S04]  /*a9b0*/  LDL.LU R29, [R1+0x4f8] ;  /* 0x0004f800011d7983 */ /* 0x000ea80000300800 */
[----:B------:R-:W3:Y:S01]  /*a9c0*/  LDL.LU R40, [R1+0x4fc] ;  /* 0x0004fc0001287983 */ /* 0x000ee20000300800 */
[----:B------:R-:W-:-:S02]  /*a9d0*/  ISETP.GT.U32.AND P5, PT, R59, R6, PT ;  /* 0x000000063b00720c */ /* 0x000fc40003fa4070 */
[----:B0-----:R-:W-:-:S05]  /*a9e0*/  IABS R0, R25 ;  /* 0x0000001900007213 */ /* 0x001fca0000000000 */
[----:B------:R-:W-:Y:S01]  /*a9f0*/  IMAD.HI.U32 R5, R34, R0, RZ ;  /* 0x0000000022057227 */ /* 0x000fe200078e00ff */
[----:B------:R-:W-:-:S04]  /*aa00*/  IABS R8, R20 ;  /* 0x0000001400087213 */ /* 0x000fc80000000000 */
[----:B------:R-:W-:Y:S01]  /*aa10*/  IADD3 R10, PT, PT, -R5, RZ, RZ ;  /* 0x000000ff050a7210 */ /* 0x000fe20007ffe1ff */
[----:B------:R-:W-:Y:S01]  /*aa20*/  @!P5 IMAD.IADD R6, R6, 0x1, -R59 ;  /* 0x000000010606d824 */ /* 0x000fe200078e0a3b */
[----:B------:R-:W-:-:S03]  /*aa30*/  ISETP.GT.U32.AND P0, PT, R59, R11, PT ;  /* 0x0000000b3b00720c */ /* 0x000fc60003f04070 */
[C---:B------:R-:W-:Y:S01]  /*aa40*/  IMAD R10, R59.reuse, R10, R0 ;  /* 0x0000000a3b0a7224 */ /* 0x040fe200078e0200 */
[----:B------:R-:W-:Y:S01]  /*aa50*/  ISETP.GT.U32.AND P5, PT, R59, R6, PT ;  /* 0x000000063b00720c */ /* 0x000fe20003fa4070 */
[----:B------:R-:W-:-:S04]  /*aa60*/  IMAD.HI.U32 R0, R34, R8, RZ ;  /* 0x0000000822007227 */ /* 0x000fc800078e00ff */
[----:B------:R-:W-:-:S04]  /*aa70*/  IMAD.MOV R0, RZ, RZ, -R0 ;  /* 0x000000ffff007224 */ /* 0x000fc800078e0a00 */
[----:B------:R-:W-:-:S04]  /*aa80*/  IMAD R8, R59, R0, R8 ;  /* 0x000000003b087224 */ /* 0x000fc800078e0208 */
[--C-:B------:R-:W-:Y:S01]  /*aa90*/  @!P5 IMAD.IADD R6, R6, 0x1, -R59.reuse ;  /* 0x000000010606d824 */ /* 0x100fe200078e0a3b */
[----:B------:R-:W-:Y:S01]  /*aaa0*/  ISETP.GT.U32.AND P5, PT, R59, R8, PT ;  /* 0x000000083b00720c */ /* 0x000fe20003fa4070 */
[----:B------:R-:W-:Y:S01]  /*aab0*/  @!P0 IMAD.IADD R11, R11, 0x1, -R59 ;  /* 0x000000010b0b8824 */ /* 0x000fe200078e0a3b */
[----:B------:R-:W-:-:S03]  /*aac0*/  ISETP.GT.U32.AND P0, PT, R59, R10, PT ;  /* 0x0000000a3b00720c */ /* 0x000fc60003f04070 */
[----:B-1----:R-:W-:Y:S02]  /*aad0*/  IMAD.MOV.U32 R3, RZ, RZ, R11 ;  /* 0x000000ffff037224 */ /* 0x002fe400078e000b */
[----:B------:R-:W-:Y:S02]  /*aae0*/  IMAD.MOV.U32 R12, RZ, RZ, R2 ;  /* 0x000000ffff0c7224 */ /* 0x000fe400078e0002 */
[----:B------:R-:W-:-:S04]  /*aaf0*/  @!P1 IMAD.MOV R3, RZ, RZ, -R3 ;  /* 0x000000ffff039224 */ /* 0x000fc800078e0a03 */
[--C-:B------:R-:W-:Y:S02]  /*ab00*/  @!P5 IMAD.IADD R8, R8, 0x1, -R59.reuse ;  /* 0x000000010808d824 */ /* 0x100fe400078e0a3b */
[----:B------:R-:W-:Y:S01]  /*ab10*/  @!P0 IMAD.IADD R10, R10, 0x1, -R59 ;  /* 0x000000010a0a8824 */ /* 0x000fe200078e0a3b */
[----:B------:R-:W-:Y:S01]  /*ab20*/  ISETP.GE.AND P0, PT, R25, RZ, PT ;  /* 0x000000ff1900720c */ /* 0x000fe20003f06270 */
[----:B------:R-:W-:Y:S01]  /*ab30*/  IMAD.MOV.U32 R25, RZ, RZ, R27 ;  /* 0x000000ffff197224 */ /* 0x000fe200078e001b */
[----:B------:R-:W-:Y:S01]  /*ab40*/  ISETP.GT.U32.AND P1, PT, R59, R8, PT ;  /* 0x000000083b00720c */ /* 0x000fe20003f24070 */
[----:B------:R-:W-:Y:S02]  /*ab50*/  IMAD.MOV.U32 R27, RZ, RZ, R28 ;  /* 0x000000ffff1b7224 */ /* 0x000fe400078e001c */
[----:B------:R-:W-:Y:S02]  /*ab60*/  @!P3 IMAD.MOV R12, RZ, RZ, -R12 ;  /* 0x000000ffff0cb224 */ /* 0x000fe400078e0a0c */
[----:B------:R-:W-:Y:S01]  /*ab70*/  @!P2 IMAD.MOV R9, RZ, RZ, -R9 ;  /* 0x000000ffff09a224 */ /* 0x000fe200078e0a09 */
[----:B------:R-:W-:-:S07]  /*ab80*/  IABS R0, R26 ;  /* 0x0000001a00007213 */ /* 0x000fce0000000000 */
[----:B------:R-:W-:Y:S01]  /*ab90*/  @!P1 IMAD.IADD R8, R8, 0x1, -R59 ;  /* 0x0000000108089824 */ /* 0x000fe200078e0a3b */
[----:B------:R-:W-:Y:S01]  /*aba0*/  ISETP.GE.AND P1, PT, R26, RZ, PT ;  /* 0x000000ff1a00720c */ /* 0x000fe20003f26270 */
[----:B------:R-:W-:Y:S01]  /*abb0*/  IMAD.MOV.U32 R26, RZ, RZ, R27 ;  /* 0x000000ffff1a7224 */ /* 0x000fe200078e001b */
[----:B--2---:R-:W-:Y:S01]  /*abc0*/  MOV R28, R29 ;  /* 0x0000001d001c7202 */ /* 0x004fe20000000f00 */
[----:B---3--:R-:W-:Y:S02]  /*abd0*/  IMAD.MOV.U32 R29, RZ, RZ, R40 ;  /* 0x000000ffff1d7224 */ /* 0x008fe400078e0028 */
[----:B------:R-:W-:Y:S02]  /*abe0*/  IMAD.MOV.U32 R40, RZ, RZ, R49 ;  /* 0x000000ffff287224 */ /* 0x000fe400078e0031 */
[----:B------:R-:W-:Y:S02]  /*abf0*/  IMAD.MOV.U32 R49, RZ, RZ, R50 ;  /* 0x000000ffff317224 */ /* 0x000fe400078e0032 */
[----:B------:R-:W2:Y:S04]  /*ac00*/  LDL.LU R50, [R1+0x5dc] ;  /* 0x0005dc0001327983 */ /* 0x000ea80000300800 */
[----:B------:R-:W-:Y:S04]  /*ac10*/  STL [R1+0x27c], R12 ;  /* 0x00027c0c01007387 */ /* 0x000fe80000100800 */
[----:B------:R0:W-:Y:S01]  /*ac20*/  STL [R1+0x278], R3 ;  /* 0x0002780301007387 */ /* 0x0001e20000100800 */
[----:B------:R-:W-:Y:S01]  /*ac30*/  MOV R27, R29 ;  /* 0x0000001d001b7202 */ /* 0x000fe20000000f00 */
[----:B------:R-:W-:-:S02]  /*ac40*/  IMAD.MOV.U32 R29, RZ, RZ, R30 ;  /* 0x000000ffff1d7224 */ /* 0x000fc400078e001e */
[----:B0-----:R-:W-:-:S04]  /*ac50*/  IMAD.MOV.U32 R3, RZ, RZ, R6 ;  /* 0x000000ffff037224 */ /* 0x001fc800078e0006 */
[----:B------:R-:W-:Y:S01]  /*ac60*/  @!P6 IMAD.MOV R3, RZ, RZ, -R3 ;  /* 0x000000ffff03e224 */ /* 0x000fe200078e0a03 */
[----:B------:R-:W-:Y:S01]  /*ac70*/  STL [R1+0x274], R9 ;  /* 0x0002740901007387 */ /* 0x000fe20000100800 */
[----:B------:R-:W-:-:S03]  /*ac80*/  IMAD.MOV.U32 R30, RZ, RZ, R32 ;  /* 0x000000ffff1e7224 */ /* 0x000fc600078e0020 */
[----:B------:R0:W-:Y:S04]  /*ac90*/  STL [R1+0x270], R3 ;  /* 0x0002700301007387 */ /* 0x0001e80000100800 */
[----:B------:R-:W3:Y:S01]  /*aca0*/  LDL.LU R32, [R1+0x504] ;  /* 0x0005040001207983 */ /* 0x000ee20000300800 */
[----:B------:R-:W-:-:S05]  /*acb0*/  IABS R4, R21 ;  /* 0x0000001500047213 */ /* 0x000fca0000000000 */
[----:B------:R-:W-:-:S04]  /*acc0*/  IMAD.HI.U32 R5, R34, R4, RZ ;  /* 0x0000000422057227 */ /* 0x000fc800078e00ff */
[----:B------:R-:W-:Y:S01]  /*acd0*/  IMAD.MOV R5, RZ, RZ, -R5 ;  /* 0x000000ffff057224 */ /* 0x000fe200078e0a05 */
[----:B------:R-:W-:Y:S02]  /*ace0*/  IABS R15, R24 ;  /* 0x00000018000f7213 */ /* 0x000fe40000000000 */
[C---:B------:R-:W-:Y:S01]  /*acf0*/  ISETP.GT.U32.AND P5, PT, R59.reuse, R10, PT ;  /* 0x0000000a3b00720c */ /* 0x040fe20003fa4070 */
[----:B------:R-:W-:Y:S02]  /*ad00*/  IMAD R4, R59, R5, R4 ;  /* 0x000000053b047224 */ /* 0x000fe400078e0204 */
[----:B------:R-:W-:-:S03]  /*ad10*/  IMAD.HI.U32 R5, R34, R0, RZ ;  /* 0x0000000022057227 */ /* 0x000fc600078e00ff */
[----:B------:R-:W-:Y:S01]  /*ad20*/  ISETP.GT.U32.AND P6, PT, R59, R4, PT ;  /* 0x000000043b00720c */ /* 0x000fe20003fc4070 */
[----:B------:R-:W-:-:S04]  /*ad30*/  IMAD.HI.U32 R2, R34, R15, RZ ;  /* 0x0000000f22027227 */ /* 0x000fc800078e00ff */
[----:B------:R-:W-:Y:S02]  /*ad40*/  IMAD.MOV R5, RZ, RZ, -R5 ;  /* 0x000000ffff057224 */ /* 0x000fe400078e0a05 */
[----:B------:R-:W-:Y:S02]  /*ad50*/  IMAD.MOV R2, RZ, RZ, -R2 ;  /* 0x000000ffff027224 */ /* 0x000fe400078e0a02 */
[C---:B------:R-:W-:Y:S01]  /*ad60*/  IMAD R0, R59.reuse, R5, R0 ;  /* 0x000000053b007224 */ /* 0x040fe200078e0200 */
[C---:B------:R-:W-:Y:S01]  /*ad70*/  ISETP.GT.U32.AND P3, PT, R59.reuse, R7, PT ;  /* 0x000000073b00720c */ /* 0x040fe20003f64070 */
[C---:B------:R-:W-:Y:S02]  /*ad80*/  IMAD R15, R59.reuse, R2, R15 ;  /* 0x000000023b0f7224 */ /* 0x040fe400078e020f */
[--C-:B------:R-:W-:Y:S01]  /*ad90*/  @!P5 IMAD.IADD R10, R10, 0x1, -R59.reuse ;  /* 0x000000010a0ad824 */ /* 0x100fe200078e0a3b */
[C---:B------:R-:W-:Y:S01]  /*ada0*/  ISETP.GT.U32.AND P5, PT, R59.reuse, R0, PT ;  /* 0x000000003b00720c */ /* 0x040fe20003fa4070 */
[----:B------:R-:W-:Y:S01]  /*adb0*/  @!P6 IMAD.IADD R4, R4, 0x1, -R59 ;  /* 0x000000010404e824 */ /* 0x000fe200078e0a3b */
[----:B------:R-:W-:-:S07]  /*adc0*/  ISETP.GT.U32.AND P6, PT, R59, R15, PT ;  /* 0x0000000f3b00720c */ /* 0x000fce0003fc4070 */
[----:B------:R-:W-:-:S04]  /*add0*/  @!P3 IMAD.IADD R7, R7, 0x1, -R59 ;  /* 0x000000010707b824 */ /* 0x000fc800078e0a3b */
[----:B------:R-:W-:Y:S02]  /*ade0*/  @!P5 IMAD.IADD R0, R0, 0x1, -R59 ;  /* 0x000000010000d824 */ /* 0x000fe400078e0a3b */
[----:B0-----:R-:W-:Y:S02]  /*adf0*/  IMAD.MOV.U32 R3, RZ, RZ, R7 ;  /* 0x000000ffff037224 */ /* 0x001fe400078e0007 */
[----:B------:R-:W-:Y:S01]  /*ae00*/  @!P6 IMAD.IADD R15, R15, 0x1, -R59 ;  /* 0x000000010f0fe824 */ /* 0x000fe200078e0a3b */
[C---:B------:R-:W-:Y:S01]  /*ae10*/  ISETP.GT.U32.AND P6, PT, R59.reuse, R0, PT ;  /* 0x000000003b00720c */ /* 0x040fe20003fc4070 */
[----:B------:R-:W-:Y:S01]  /*ae20*/  @!P4 IMAD.MOV R3, RZ, RZ, -R3 ;  /* 0x000000ffff03c224 */ /* 0x000fe200078e0a03 */
[----:B------:R-:W-:Y:S02]  /*ae30*/  ISETP.GT.U32.AND P4, PT, R59, R4, PT ;  /* 0x000000043b00720c */ /* 0x000fe40003f84070 */
[----:B------:R-:W-:Y:S02]  /*ae40*/  ISETP.GE.AND P2, PT, R20, RZ, PT ;  /* 0x000000ff1400720c */ /* 0x000fe40003f46270 */
[----:B------:R-:W-:Y:S01]  /*ae50*/  ISETP.GE.AND P3, PT, R21, RZ, PT ;  /* 0x000000ff1500720c */ /* 0x000fe20003f66270 */
[----:B------:R0:W-:Y:S01]  /*ae60*/  STL [R1+0x26c], R3 ;  /* 0x00026c0301007387 */ /* 0x0001e20000100800 */
[----:B------:R-:W-:-:S05]  /*ae70*/  IABS R2, R25 ;  /* 0x0000001900027213 */ /* 0x000fca0000000000 */
[--C-:B------:R-:W-:Y:S02]  /*ae80*/  @!P6 IMAD.IADD R0, R0, 0x1, -R59.reuse ;  /* 0x000000010000e824 */ /* 0x100fe400078e0a3b */
[----:B------:R-:W-:Y:S02]  /*ae90*/  @!P4 IMAD.IADD R4, R4, 0x1, -R59 ;  /* 0x000000010404c824 */ /* 0x000fe400078e0a3b */
[----:B0-----:R-:W-:Y:S02]  /*aea0*/  IMAD.MOV.U32 R3, RZ, RZ, R10 ;  /* 0x000000ffff037224 */ /* 0x001fe400078e000a */
[----:B------:R-:W-:Y:S01]  /*aeb0*/  @!P1 IMAD.MOV R0, RZ, RZ, -R0 ;  /* 0x000000ffff009224 */ /* 0x000fe200078e0a00 */
[----:B------:R-:W-:Y:S01]  /*aec0*/  ISETP.GE.AND P1, PT, R25, RZ, PT ;  /* 0x000000ff1900720c */ /* 0x000fe20003f26270 */
[----:B------:R-:W-:Y:S02]  /*aed0*/  @!P0 IMAD.MOV R3, RZ, RZ, -R3 ;  /* 0x000000ffff038224 */ /* 0x000fe400078e0a03 */
[----:B------:R-:W-:-:S02]  /*aee0*/  IMAD.MOV.U32 R10, RZ, RZ, R4 ;  /* 0x000000ffff0a7224 */ /* 0x000fc400078e0004 */
[----:B------:R-:W-:Y:S02]  /*aef0*/  IMAD.MOV.U32 R25, RZ, RZ, R27 ;  /* 0x000000ffff197224 */ /* 0x000fe400078e001b */
[----:B------:R-:W-:Y:S02]  /*af00*/  IMAD.MOV.U32 R27, RZ, RZ, R28 ;  /* 0x000000ffff1b7224 */ /* 0x000fe400078e001c */
[----:B------:R-:W-:Y:S01]  /*af10*/  IMAD.MOV.U32 R28, RZ, RZ, R29 ;  /* 0x000000ffff1c7224 */ /* 0x000fe200078e001d */
[----:B------:R-:W-:Y:S01]  /*af20*/  ISETP.GE.AND P5, PT, R24, RZ, PT ;  /* 0x000000ff1800720c */ /* 0x000fe20003fa6270 */
[----:B------:R-:W-:Y:S01]  /*af30*/  @!P2 IMAD.MOV R8, RZ, RZ, -R8 ;  /* 0x000000ffff08a224 */ /* 0x000fe200078e0a08 */
[----:B------:R0:W-:Y:S01]  /*af40*/  STL [R1+0x268], R3 ;  /* 0x0002680301007387 */ /* 0x0001e20000100800 */
[----:B------:R-:W-:Y:S02]  /*af50*/  IMAD.MOV.U32 R29, RZ, RZ, R30 ;  /* 0x000000ffff1d7224 */ /* 0x000fe400078e001e */
[----:B------:R-:W-:Y:S01]  /*af60*/  @!P3 IMAD.MOV R10, RZ, RZ, -R10 ;  /* 0x000000ffff0ab224 */ /* 0x000fe200078e0a0a */
[----:B------:R-:W2:Y:S01]  /*af70*/  LDL.LU R24, [R1+0x4e4] ;  /* 0x0004e40001187983 */ /* 0x000ea20000300800 */
[----:B------:R-:W-:-:S03]  /*af80*/  IMAD.MOV.U32 R30, RZ, RZ, R31 ;  /* 0x000000ffff1e7224 */ /* 0x000fc600078e001f */
[----:B------:R-:W2:Y:S01]  /*af90*/  LDL.LU R60, [R1+0x4e8] ;  /* 0x0004e800013c7983 */ /* 0x000ea20000300800 */
[----:B------:R-:W-:-:S03]  /*afa0*/  IMAD.MOV.U32 R21, RZ, RZ, R25 ;  /* 0x000000ffff157224 */ /* 0x000fc600078e0019 */
[----:B0-----:R-:W2:Y:S01]  /*afb0*/  LDL.LU R3, [R1+0x4ec] ;  /* 0x0004ec0001037983 */ /* 0x001ea20000300800 */
[----:B------:R-:W-:-:S03]  /*afc0*/  IMAD.MOV.U32 R25, RZ, RZ, R28 ;  /* 0x000000ffff197224 */ /* 0x000fc600078e001c */
[----:B------:R-:W-:Y:S01]  /*afd0*/  STL [R1+0x264], R8 ;  /* 0x0002640801007387 */ /* 0x000fe20000100800 */
[----:B------:R-:W-:-:S03]  /*afe0*/  IMAD.MOV.U32 R28, RZ, RZ, R30 ;  /* 0x000000ffff1c7224 */ /* 0x000fc600078e001e */
[----:B------:R-:W-:Y:S04]  /*aff0*/  STL [R1+0x260], R10 ;  /* 0x0002600a01007387 */ /* 0x000fe80000100800 */
[----:B------:R0:W-:Y:S01]  /*b000*/  STL [R1+0x254], R0 ;  /* 0x0002540001007387 */ /* 0x0001e20000100800 */
[----:B---3--:R-:W-:Y:S02]  /*b010*/  IMAD.MOV.U32 R31, RZ, RZ, R32 ;  /* 0x000000ffff1f7224 */ /* 0x008fe400078e0020 */
[----:B------:R-:W-:Y:S02]  /*b020*/  IMAD.MOV.U32 R32, RZ, RZ, R33 ;  /* 0x000000ffff207224 */ /* 0x000fe400078e0021 */
[----:B------:R-:W-:Y:S02]  /*b030*/  IMAD.MOV.U32 R33, RZ, RZ, R40 ;  /* 0x000000ffff217224 */ /* 0x000fe400078e0028 */
[----:B------:R-:W-:-:S02]  /*b040*/  IMAD.MOV.U32 R40, RZ, RZ, R49 ;  /* 0x000000ffff287224 */ /* 0x000fc400078e0031 */
[----:B------:R-:W3:Y:S01]  /*b050*/  LDL.LU R49, [R1+0x5ac] ;  /* 0x0005ac0001317983 */ /* 0x000ee20000300800 */
[----:B------:R-:W-:-:S03]  /*b060*/  MOV R30, R33 ;  /* 0x00000021001e7202 */ /* 0x000fc60000000f00 */
[----:B------:R-:W2:Y:S04]  /*b070*/  LDL.LU R19, [R1+0x4f0] ;  /* 0x0004f00001137983 */ /* 0x000ea80000300800 */
[----:B------:R-:W2:Y:S01]  /*b080*/  LDL.LU R33, [R1+0x514] ;  /* 0x0005140001217983 */ /* 0x000ea20000300800 */
[----:B------:R-:W-:-:S05]  /*b090*/  IABS R6, R22 ;  /* 0x0000001600067213 */ /* 0x000fca0000000000 */
[----:B------:R-:W-:-:S04]  /*b0a0*/  IMAD.HI.U32 R7, R34, R6, RZ ;  /* 0x0000000622077227 */ /* 0x000fc800078e00ff */
[----:B------:R-:W-:-:S04]  /*b0b0*/  IMAD.MOV R7, RZ, RZ, -R7 ;  /* 0x000000ffff077224 */ /* 0x000fc800078e0a07 */
[----:B------:R-:W-:-:S05]  /*b0c0*/  IMAD R6, R59, R7, R6 ;  /* 0x000000073b067224 */ /* 0x000fca00078e0206 */
[----:B------:R-:W-:-:S13]  /*b0d0*/  ISETP.GT.U32.AND P4, PT, R59, R6, PT ;  /* 0x000000063b00720c */ /* 0x000fda0003f84070 */
[----:B------:R-:W-:-:S05]  /*b0e0*/  @!P4 IMAD.IADD R6, R6, 0x1, -R59 ;  /* 0x000000010606c824 */ /* 0x000fca00078e0a3b */
[----:B------:R-:W-:Y:S01]  /*b0f0*/  ISETP.GT.U32.AND P4, PT, R59, R6, PT ;  /* 0x000000063b00720c */ /* 0x000fe20003f84070 */
[----:B------:R-:W-:Y:S02]  /*b100*/  IMAD.MOV.U32 R20, RZ, RZ, R27 ;  /* 0x000000ffff147224 */ /* 0x000fe400078e001b */
[----:B------:R-:W-:Y:S01]  /*b110*/  IMAD.MOV.U32 R27, RZ, RZ, R29 ;  /* 0x000000ffff1b7224 */ /* 0x000fe200078e001d */
[----:B------:R-:W-:Y:S01]  /*b120*/  ISETP.GE.AND P2, PT, R22, RZ, PT ;  /* 0x000000ff1600720c */ /* 0x000fe20003f46270 */
[----:B------:R-:W-:Y:S01]  /*b130*/  IMAD.MOV.U32 R29, RZ, RZ, R31 ;  /* 0x000000ffff1d7224 */ /* 0x000fe200078e001f */
[----:B------:R-:W-:Y:S01]  /*b140*/  IABS R13, R26 ;  /* 0x0000001a000d7213 */ /* 0x000fe20000000000 */
[----:B------:R-:W-:Y:S02]  /*b150*/  IMAD.MOV.U32 R31, RZ, RZ, R40 ;  /* 0x000000ffff1f7224 */ /* 0x000fe400078e0028 */
[----:B------:R-:W-:Y:S01]  /*b160*/  IMAD.MOV.U32 R22, RZ, RZ, R27 ;  /* 0x000000ffff167224 */ /* 0x000fe200078e001b */
[----:B------:R-:W-:Y:S01]  /*b170*/  IABS R5, R23 ;  /* 0x0000001700057213 */ /* 0x000fe20000000000 */
[----:B------:R-:W-:-:S02]  /*b180*/  IMAD.MOV.U32 R27, RZ, RZ, R37 ;  /* 0x000000ffff1b7224 */ /* 0x000fc400078e0025 */
[----:B------:R-:W-:Y:S01]  /*b190*/  @!P4 IMAD.IADD R6, R6, 0x1, -R59 ;  /* 0x000000010606c824 */ /* 0x000fe200078e0a3b */
[----:B------:R-:W-:Y:S01]  /*b1a0*/  ISETP.GE.AND P4, PT, R26, RZ, PT ;  /* 0x000000ff1a00720c */ /* 0x000fe20003f86270 */
[----:B------:R-:W-:Y:S01]  /*b1b0*/  IMAD.MOV.U32 R26, RZ, RZ, R28 ;  /* 0x000000ffff1a7224 */ /* 0x000fe200078e001c */
[----:B------:R-:W-:Y:S01]  /*b1c0*/  ISETP.GE.AND P3, PT, R23, RZ, PT ;  /* 0x000000ff1700720c */ /* 0x000fe20003f66270 */
[----:B------:R-:W-:Y:S02]  /*b1d0*/  IMAD.MOV.U32 R28, RZ, RZ, R30 ;  /* 0x000000ffff1c7224 */ /* 0x000fe400078e001e */
[----:B----4-:R-:W-:Y:S02]  /*b1e0*/  IMAD.MOV.U32 R37, RZ, RZ, R38 ;  /* 0x000000ffff257224 */ /* 0x010fe400078e0026 */
[----:B------:R-:W-:Y:S02]  /*b1f0*/  IMAD.MOV.U32 R23, RZ, RZ, R29 ;  /* 0x000000ffff177224 */ /* 0x000fe400078e001d */
[----:B------:R-:W-:Y:S01]  /*b200*/  IMAD.MOV.U32 R38, RZ, RZ, R39 ;  /* 0x000000ffff267224 */ /* 0x000fe200078e0027 */
[----:B------:R-:W-:Y:S01]  /*b210*/  MOV R39, R57 ;  /* 0x0000003900277202 */ /* 0x000fe20000000f00 */
[----:B------:R-:W-:-:S02]  /*b220*/  IMAD.MOV.U32 R29, RZ, RZ, R31 ;  /* 0x000000ffff1d7224 */ /* 0x000fc400078e001f */
[----:B------:R-:W-:Y:S02]  /*b230*/  IMAD.MOV.U32 R31, RZ, RZ, R36 ;  /* 0x000000ffff1f7224 */ /* 0x000fe400078e0024 */
[----:B------:R-:W-:-:S04]  /*b240*/  IMAD.HI.U32 R9, R34, R5, RZ ;  /* 0x0000000522097227 */ /* 0x000fc800078e00ff */
[----:B------:R-:W-:-:S04]  /*b250*/  IMAD.MOV R9, RZ, RZ, -R9 ;  /* 0x000000ffff097224 */ /* 0x000fc800078e0a09 */
[C---:B------:R-:W-:Y:S01]  /*b260*/  IMAD R5, R59.reuse, R9, R5 ;  /* 0x000000093b057224 */ /* 0x040fe200078e0205 */
[----:B------:R-:W-:Y:S01]  /*b270*/  ISETP.GT.U32.AND P0, PT, R59, R15, PT ;  /* 0x0000000f3b00720c */ /* 0x000fe20003f04070 */
[----:B------:R-:W-:-:S03]  /*b280*/  IMAD.HI.U32 R7, R34, R2, RZ ;  /* 0x0000000222077227 */ /* 0x000fc600078e00ff */
[----:B------:R-:W-:Y:S01]  /*b290*/  ISETP.GT.U32.AND P6, PT, R59, R5, PT ;  /* 0x000000053b00720c */ /* 0x000fe20003fc4070 */
[----:B------:R-:W-:Y:S02]  /*b2a0*/  IMAD.MOV R7, RZ, RZ, -R7 ;  /* 0x000000ffff077224 */ /* 0x000fe400078e0a07 */
[----:B---3--:R-:W-:Y:S02]  /*b2b0*/  IMAD.MOV.U32 R40, RZ, RZ, R49 ;  /* 0x000000ffff287224 */ /* 0x008fe400078e0031 */
[----:B------:R-:W-:Y:S02]  /*b2c0*/  IMAD.MOV.U32 R49, RZ, RZ, R55 ;  /* 0x000000ffff317224 */ /* 0x000fe400078e0037 */
[----:B------:R-:W3:Y:S01]  /*b2d0*/  LDL.LU R55, [R1+0x648] ;  /* 0x0006480001377983 */ /* 0x000ee20000300800 */
[----:B--2---:R-:W-:-:S03]  /*b2e0*/  IMAD.MOV.U32 R30, RZ, RZ, R33 ;  /* 0x000000ffff1e7224 */ /* 0x004fc600078e0021 */
[----:B------:R-:W2:Y:S04]  /*b2f0*/  LDL.LU R33, [R1+0x534] ;  /* 0x0005340001217983 */ /* 0x000ea80000300800 */
[----:B------:R-:W4:Y:S04]  /*b300*/  LDL.LU R57, [R1+0x664] ;  /* 0x0006640001397983 */ /* 0x000f280000300800 */
[----:B------:R-:W2:Y:S01]  /*b310*/  LDL.LU R36, [R1+0x510] ;  /* 0x0005100001247983 */ /* 0x000ea20000300800 */
[----:B------:R-:W-:Y:S02]  /*b320*/  IMAD R2, R59, R7, R2 ;  /* 0x000000073b027224 */ /* 0x000fe400078e0202 */
[----:B------:R-:W-:Y:S01]  /*b330*/  @!P6 IMAD.IADD R5, R5, 0x1, -R59 ;  /* 0x000000010505e824 */ /* 0x000fe200078e0a3b */
[----:B------:R-:W-:-:S02]  /*b340*/  @!P0 IADD3 R15, PT, PT, R15, -R59, RZ ;  /* 0x8000003b0f0f8210 */ /* 0x000fc40007ffe0ff */
[C---:B------:R-:W-:Y:S01]  /*b350*/  ISETP.GT.U32.AND P0, PT, R59.reuse, R2, PT ;  /* 0x000000023b00720c */ /* 0x040fe20003f04070 */
[----:B0-----:R-:W-:Y:S01]  /*b360*/  IMAD.HI.U32 R0, R34, R13, RZ ;  /* 0x0000000d22007227 */ /* 0x001fe200078e00ff */
[----:B------:R-:W-:-:S03]  /*b370*/  ISETP.GT.U32.AND P6, PT, R59, R5, PT ;  /* 0x000000053b00720c */ /* 0x000fc60003fc4070 */
[----:B------:R-:W-:Y:S01]  /*b380*/  IMAD.MOV R0, RZ, RZ, -R0 ;  /* 0x000000ffff007224 */ /* 0x000fe200078e0a00 */
[----:B------:R-:W-:Y:S02]  /*b390*/  IABS R12, R24 ;  /* 0x00000018000c7213 */ /* 0x000fe40000000000 */
[----:B------:R-:W-:Y:S01]  /*b3a0*/  IABS R11, R60 ;  /* 0x0000003c000b7213 */ /* 0x000fe20000000000 */
[----:B------:R-:W-:-:S04]  /*b3b0*/  IMAD R13, R59, R0, R13 ;  /* 0x000000003b0d7224 */ /* 0x000fc800078e020d */
[--C-:B------:R-:W-:Y:S02]  /*b3c0*/  @!P0 IMAD.IADD R2, R2, 0x1, -R59.reuse ;  /* 0x0000000102028824 */ /* 0x100fe400078e0a3b */
[----:B------:R-:W-:Y:S01]  /*b3d0*/  @!P6 IMAD.IADD R5, R5, 0x1, -R59 ;  /* 0x000000010505e824 */ /* 0x000fe200078e0a3b */
[C---:B------:R-:W-:Y:S01]  /*b3e0*/  ISETP.GT.U32.AND P6, PT, R59.reuse, R13, PT ;  /* 0x0000000d3b00720c */ /* 0x040fe20003fc4070 */
[C---:B------:R-:W-:Y:S01]  /*b3f0*/  IMAD.HI.U32 R4, R34.reuse, R12, RZ ;  /* 0x0000000c22047227 */ /* 0x040fe200078e00ff */
[----:B------:R-:W-:Y:S02]  /*b400*/  IABS R10, R3 ;  /* 0x00000003000a7213 */ /* 0x000fe40000000000 */
[----:B------:R-:W-:Y:S01]  /*b410*/  ISETP.GT.U32.AND P0, PT, R59, R2, PT ;  /* 0x000000023b00720c */ /* 0x000fe20003f04070 */
[----:B------:R-:W-:-:S04]  /*b420*/  IMAD.HI.U32 R7, R34, R11, RZ ;  /* 0x0000000b22077227 */ /* 0x000fc800078e00ff */
[----:B------:R-:W-:Y:S02]  /*b430*/  IMAD.MOV R4, RZ, RZ, -R4 ;  /* 0x000000ffff047224 */ /* 0x000fe400078e0a04 */
[----:B------:R-:W-:Y:S02]  /*b440*/  IMAD.MOV R7, RZ, RZ, -R7 ;  /* 0x000000ffff077224 */ /* 0x000fe400078e0a07 */
[----:B------:R-:W-:-:S04]  /*b450*/  IMAD.HI.U32 R0, R34, R10, RZ ;  /* 0x0000000a22007227 */ /* 0x000fc800078e00ff */
[C---:B------:R-:W-:Y:S01]  /*b460*/  IMAD R12, R59.reuse, R4, R12 ;  /* 0x000000043b0c7224 */ /* 0x040fe200078e020c */
[----:B------:R-:W-:Y:S01]  /*b470*/  IABS R4, R19 ;  /* 0x0000001300047213 */ /* 0x000fe20000000000 */
[----:B------:R-:W-:Y:S02]  /*b480*/  IMAD R11, R59, R7, R11 ;  /* 0x000000073b0b7224 */ /* 0x000fe400078e020b */
[----:B------:R-:W-:Y:S02]  /*b490*/  IMAD.MOV R0, RZ, RZ, -R0 ;  /* 0x000000ffff007224 */ /* 0x000fe400078e0a00 */
[--C-:B------:R-:W-:Y:S01]  /*b4a0*/  @!P6 IMAD.IADD R13, R13, 0x1, -R59.reuse ;  /* 0x000000010d0de824 */ /* 0x100fe200078e0a3b */
[C---:B------:R-:W-:Y:S01]  /*b4b0*/  ISETP.GT.U32.AND P6, PT, R59.reuse, R11, PT ;  /* 0x0000000b3b00720c */ /* 0x040fe20003fc4070 */
[C---:B------:R-:W-:Y:S02]  /*b4c0*/  IMAD R10, R59.reuse, R0, R10 ;  /* 0x000000003b0a7224 */ /* 0x040fe400078e020a */
[----:B------:R-:W-:Y:S01]  /*b4d0*/  @!P0 IMAD.IADD R2, R2, 0x1, -R59 ;  /* 0x0000000102028824 */ /* 0x000fe200078e0a3b */
[----:B------:R-:W-:Y:S01]  /*b4e0*/  ISETP.GT.U32.AND P0, PT, R59, R12, PT ;  /* 0x0000000c3b00720c */ /* 0x000fe20003f04070 */
[----:B------:R-:W-:-:S04]  /*b4f0*/  IMAD.HI.U32 R0, R34, R4, RZ ;  /* 0x0000000422007227 */ /* 0x000fc800078e00ff */
[----:B------:R-:W-:-:S04]  /*b500*/  IMAD.MOV R0, RZ, RZ, -R0 ;  /* 0x000000ffff007224 */ /* 0x000fc800078e0a00 */
[----:B------:R-:W-:Y:S01]  /*b510*/  IMAD R4, R59, R0, R4 ;  /* 0x000000003b047224 */ /* 0x000fe200078e0204 */
[----:B------:R-:W-:Y:S01]  /*b520*/  IABS R9, R25 ;  /* 0x0000001900097213 */ /* 0x000fe20000000000 */
[--C-:B------:R-:W-:Y:S02]  /*b530*/  @!P6 IMAD.IADD R11, R11, 0x1, -R59.reuse ;  /* 0x000000010b0be824 */ /* 0x100fe400078e0a3b */
[----:B------:R-:W-:Y:S01]  /*b540*/  @!P0 IMAD.IADD R12, R12, 0x1, -R59 ;  /* 0x000000010c0c8824 */ /* 0x000fe200078e0a3b */
[C---:B------:R-:W-:Y:S01]  /*b550*/  ISETP.GT.U32.AND P6, PT, R59.reuse, R4, PT ;  /* 0x000000043b00720c */ /* 0x040fe20003fc4070 */
[----:B------:R-:W-:Y:S01]  /*b560*/  @!P5 IMAD.MOV R15, RZ, RZ, -R15 ;  /* 0x000000ffff0fd224 */ /* 0x000fe200078e0a0f */
[C---:B------:R-:W-:Y:S01]  /*b570*/  ISETP.GT.U32.AND P0, PT, R59.reuse, R10, PT ;  /* 0x0000000a3b00720c */ /* 0x040fe20003f04070 */
[----:B------:R-:W-:Y:S01]  /*b580*/  IMAD.HI.U32 R18, R34, R9, RZ ;  /* 0x0000000922127227 */ /* 0x000fe200078e00ff */
[----:B------:R-:W-:-:S03]  /*b590*/  ISETP.GT.U32.AND P5, PT, R59, R13, PT ;  /* 0x0000000d3b00720c */ /* 0x000fc60003fa4070 */
[----:B------:R-:W-:Y:S01]  /*b5a0*/  IMAD.MOV R18, RZ, RZ, -R18 ;  /* 0x000000ffff127224 */ /* 0x000fe200078e0a12 */
[----:B------:R-:W-:Y:S02]  /*b5b0*/  IABS R7, R20 ;  /* 0x0000001400077213 */ /* 0x000fe40000000000 */
[----:B------:R-:W-:Y:S01]  /*b5c0*/  IABS R8, R21 ;  /* 0x0000001500087213 */ /* 0x000fe20000000000 */
[----:B------:R-:W-:Y:S01]  /*b5d0*/  IMAD R9, R59, R18, R9 ;  /* 0x000000123b097224 */ /* 0x000fe200078e0209 */
[----:B------:R-:W-:Y:S01]  /*b5e0*/  IABS R0, R22 ;  /* 0x0000001600007213 */ /* 0x000fe20000000000 */
[--C-:B------:R-:W-:Y:S01]  /*b5f0*/  @!P6 IMAD.IADD R4, R4, 0x1, -R59.reuse ;  /* 0x000000010404e824 */ /* 0x100fe200078e0a3b */
[----:B------:R-:W-:Y:S01]  /*b600*/  @!P3 IADD3 R5, PT, PT, -R5, RZ, RZ ;  /* 0x000000ff0505b210 */ /* 0x000fe20007ffe1ff */
[--C-:B------:R-:W-:Y:S02]  /*b610*/  @!P0 IMAD.IADD R10, R10, 0x1, -R59.reuse ;  /* 0x000000010a0a8824 */ /* 0x100fe400078e0a3b */
[----:B------:R-:W-:Y:S01]  /*b620*/  @!P2 IMAD.MOV R6, RZ, RZ, -R6 ;  /* 0x000000ffff06a224 */ /* 0x000fe200078e0a06 */
[----:B------:R-:W-:Y:S01]  /*b630*/  ISETP.GT.U32.AND P2, PT, R59, R12, PT ;  /* 0x0000000c3b00720c */ /* 0x000fe20003f44070 */
[----:B------:R-:W-:Y:S01]  /*b640*/  @!P5 IMAD.IADD R13, R13, 0x1, -R59 ;  /* 0x000000010d0dd824 */ /* 0x000fe200078e0a3b */
[C---:B------:R-:W-:Y:S01]  /*b650*/  ISETP.GT.U32.AND P3, PT, R59.reuse, R11, PT ;  /* 0x0000000b3b00720c */ /* 0x040fe20003f64070 */
[----:B------:R-:W-:Y:S01]  /*b660*/  IMAD.HI.U32 R17, R34, R7, RZ ;  /* 0x0000000722117227 */ /* 0x000fe200078e00ff */
[----:B------:R-:W-:-:S02]  /*b670*/  ISETP.GT.U32.AND P5, PT, R59, R9, PT ;  /* 0x000000093b00720c */ /* 0x000fc40003fa4070 */
[----:B------:R-:W-:Y:S01]  /*b680*/  ISETP.GT.U32.AND P6, PT, R59, R4, PT ;  /* 0x000000043b00720c */ /* 0x000fe20003fc4070 */
[----:B------:R-:W-:-:S04]  /*b690*/  IMAD.HI.U32 R16, R34, R8, RZ ;  /* 0x0000000822107227 */ /* 0x000fc800078e00ff */
[----:B------:R-:W-:-:S04]  /*b6a0*/  IMAD.HI.U32 R14, R34, R0, RZ ;  /* 0x00000000220e7227 */ /* 0x000fc800078e00ff */
[----:B------:R-:W-:Y:S01]  /*b6b0*/  @!P1 IMAD.MOV R2, RZ, RZ, -R2 ;  /* 0x000000ffff029224 */ /* 0x000fe200078e0a02 */
[C---:B------:R-:W-:Y:S01]  /*b6c0*/  ISETP.GT.U32.AND P1, PT, R59.reuse, R10, PT ;  /* 0x0000000a3b00720c */ /* 0x040fe20003f24070 */
[----:B------:R-:W-:Y:S02]  /*b6d0*/  IMAD.MOV R17, RZ, RZ, -R17 ;  /* 0x000000ffff117224 */ /* 0x000fe400078e0a11 */
[----:B------:R-:W-:Y:S01]  /*b6e0*/  IMAD.MOV R16, RZ, RZ, -R16 ;  /* 0x000000ffff107224 */ /* 0x000fe200078e0a10 */
[----:B------:R-:W-:Y:S01]  /*b6f0*/  STL [R1+0x250], R15 ;  /* 0x0002500f01007387 */ /* 0x000fe20000100800 */
[----:B------:R-:W-:Y:S02]  /*b700*/  IMAD.MOV R14, RZ, RZ, -R14 ;  /* 0x000000ffff0e7224 */ /* 0x000fe400078e0a0e */
[C---:B------:R-:W-:Y:S01]  /*b710*/  IMAD R7, R59.reuse, R17, R7 ;  /* 0x000000113b077224 */ /* 0x040fe200078e0207 */
[----:B------:R-:W-:Y:S01]  /*b720*/  STL [R1+0x24c], R6 ;  /* 0x00024c0601007387 */ /* 0x000fe20000100800 */
[----:B------:R-:W-:-:S02]  /*b730*/  IMAD R8, R59, R16, R8 ;  /* 0x000000103b087224 */ /* 0x000fc400078e0208 */
[C---:B------:R-:W-:Y:S01]  /*b740*/  IMAD R0, R59.reuse, R14, R0 ;  /* 0x0000000e3b007224 */ /* 0x040fe200078e0200 */
[----:B------:R0:W-:Y:S01]  /*b750*/  STL [R1+0x248], R5 ;  /* 0x0002480501007387 */ /* 0x0001e20000100800 */
[--C-:B------:R-:W-:Y:S01]  /*b760*/  @!P2 IMAD.IADD R12, R12, 0x1, -R59.reuse ;  /* 0x000000010c0ca824 */ /* 0x100fe200078e0a3b */
[----:B------:R-:W-:Y:S01]  /*b770*/  ISETP.GT.U32.AND P2, PT, R59, R7, PT ;  /* 0x000000073b00720c */ /* 0x000fe20003f44070 */
[--C-:B------:R-:W-:Y:S01]  /*b780*/  @!P3 IMAD.IADD R11, R11, 0x1, -R59.reuse ;  /* 0x000000010b0bb824 */ /* 0x100fe200078e0a3b */
[----:B------:R-:W-:Y:S01]  /*b790*/  ISETP.GT.U32.AND P3, PT, R59, R8, PT ;  /* 0x000000083b00720c */ /* 0x000fe20003f64070 */
[--C-:B------:R-:W-:Y:S01]  /*b7a0*/  @!P5 IMAD.IADD R9, R9, 0x1, -R59.reuse ;  /* 0x000000010909d824 */ /* 0x100fe200078e0a3b */
[----:B------:R-:W-:Y:S02]  /*b7b0*/  ISETP.GE.AND P5, PT, R3, RZ, PT ;  /* 0x000000ff0300720c */ /* 0x000fe40003fa6270 */
[----:B0-----:R-:W-:Y:S01]  /*b7c0*/  IABS R5, R23 ;  /* 0x0000001700057213 */ /* 0x001fe20000000000 */
[--C-:B------:R-:W-:Y:S01]  /*b7d0*/  @!P6 IMAD.IADD R4, R4, 0x1, -R59.reuse ;  /* 0x000000010404e824 */ /* 0x100fe200078e0a3b */
[----:B------:R-:W-:Y:S01]  /*b7e0*/  ISETP.GT.U32.AND P6, PT, R59, R0, PT ;  /* 0x000000003b00720c */ /* 0x000fe20003fc4070 */
[----:B------:R-:W-:Y:S01]  /*b7f0*/  @!P1 IMAD.IADD R10, R10, 0x1, -R59 ;  /* 0x000000010a0a9824 */ /* 0x000fe200078e0a3b */
[----:B------:R-:W-:Y:S01]  /*b800*/  ISETP.GE.AND P0, PT, R24, RZ, PT ;  /* 0x000000ff1800720c */ /* 0x000fe20003f06270 */
[----:B------:R-:W-:Y:S01]  /*b810*/  IMAD.HI.U32 R14, R34, R5, RZ ;  /* 0x00000005220e7227 */ /* 0x000fe200078e00ff */
[----:B------:R-:W-:-:S03]  /*b820*/  ISETP.GE.AND P1, PT, R60, RZ, PT ;  /* 0x000000ff3c00720c */ /* 0x000fc60003f26270 */
[----:B------:R-:W-:Y:S02]  /*b830*/  IMAD.MOV R14, RZ, RZ, -R14 ;  /* 0x000000ffff0e7224 */ /* 0x000fe400078e0a0e */
[----:B------:R-:W-:Y:S02]  /*b840*/  IMAD.MOV.U32 R24, RZ, RZ, R27 ;  /* 0x000000ffff187224 */ /* 0x000fe400078e001b */
[----:B------:R-:W-:Y:S02]  /*b850*/  IMAD R5, R59, R14, R5 ;  /* 0x0000000e3b057224 */ /* 0x000fe400078e0205 */
[----:B------:R-:W-:Y:S01]  /*b860*/  @!P2 IMAD.IADD R7, R7, 0x1, -R59 ;  /* 0x000000010707a824 */ /* 0x000fe200078e0a3b */
[----:B------:R-:W-:Y:S01]  /*b870*/  ISETP.GE.AND P2, PT, R19, RZ, PT ;  /* 0x000000ff1300720c */ /* 0x000fe20003f46270 */
[----:B------:R-:W-:Y:S02]  /*b880*/  IMAD.MOV.U32 R3, RZ, RZ, R11 ;  /* 0x000000ffff037224 */ /* 0x000fe400078e000b */
[--C-:B------:R-:W-:Y:S01]  /*b890*/  @!P3 IMAD.IADD R8, R8, 0x1, -R59.reuse ;  /* 0x000000010808b824 */ /* 0x100fe200078e0a3b */
[----:B------:R-:W-:Y:S01]  /*b8a0*/  ISETP.GE.AND P3, PT, R25, RZ, PT ;  /* 0x000000ff1900720c */ /* 0x000fe20003f66270 */
[----:B------:R-:W-:Y:S01]  /*b8b0*/  @!P5 IMAD.MOV R10, RZ, RZ, -R10 ;  /* 0x000000ffff0ad224 */ /* 0x000fe200078e0a0a */
[C---:B------:R-:W-:Y:S01]  /*b8c0*/  ISETP.GT.U32.AND P5, PT, R59.reuse, R5, PT ;  /* 0x000000053b00720c */ /* 0x040fe20003fa4070 */
[----:B------:R-:W-:Y:S01]  /*b8d0*/  @!P6 IMAD.IADD R0, R0, 0x1, -R59 ;  /* 0x000000010000e824 */ /* 0x000fe200078e0a3b */
[----:B------:R-:W-:Y:S01]  /*b8e0*/  ISETP.GT.U32.AND P6, PT, R59, R9, PT ;  /* 0x000000093b00720c */ /* 0x000fe20003fc4070 */
[----:B------:R-:W-:Y:S01]  /*b8f0*/  @!P4 IMAD.MOV R13, RZ, RZ, -R13 ;  /* 0x000000ffff0dc224 */ /* 0x000fe200078e0a0d */
[----:B------:R-:W-:Y:S01]  /*b900*/  STL [R1+0x244], R2 ;  /* 0x0002440201007387 */ /* 0x000fe20000100800 */
[----:B------:R-:W-:-:S02]  /*b910*/  @!P0 IMAD.MOV R12, RZ, RZ, -R12 ;  /* 0x000000ffff0c8224 */ /* 0x000fc400078e0a0c */
[----:B------:R-:W-:Y:S01]  /*b920*/  @!P1 IMAD.MOV R3, RZ, RZ, -R3 ;  /* 0x000000ffff039224 */ /* 0x000fe200078e0a03 */
[----:B------:R-:W-:Y:S02]  /*b930*/  ISETP.GT.U32.AND P4, PT, R59, R0, PT ;  /* 0x000000003b00720c */ /* 0x000fe40003f84070 */
[----:B------:R-:W-:-:S03]  /*b940*/  IABS R6, R26 ;  /* 0x0000001a00067213 */ /* 0x000fc60000000000 */
[--C-:B------:R-:W-:Y:S01]  /*b950*/  @!P5 IMAD.IADD R5, R5, 0x1, -R59.reuse ;  /* 0x000000010505d824 */ /* 0x100fe200078e0a3b */
[----:B------:R-:W-:Y:S01]  /*b960*/  ISETP.GE.AND P5, PT, R26, RZ, PT ;  /* 0x000000ff1a00720c */ /* 0x000fe20003fa6270 */
[----:B------:R-:W-:-:S06]  /*b970*/  @!P6 IMAD.IADD R9, R9, 0x1, -R59 ;  /* 0x000000010909e824 */ /* 0x000fcc00078e0a3b */
[----:B------:R-:W-:Y:S01]  /*b980*/  @!P4 IMAD.IADD R0, R0, 0x1, -R59 ;  /* 0x000000010000c824 */ /* 0x000fe200078e0a3b */
[----:B------:R-:W-:Y:S01]  /*b990*/  ISETP.GE.AND P4, PT, R23, RZ, PT ;  /* 0x000000ff1700720c */ /* 0x000fe20003f86270 */
[----:B--2---:R-:W-:Y:S02]  /*b9a0*/  IMAD.MOV.U32 R27, RZ, RZ, R36 ;  /* 0x000000ffff1b7224 */ /* 0x004fe400078e0024 */
[----:B------:R-:W-:Y:S02]  /*b9b0*/  IMAD.MOV.U32 R36, RZ, RZ, R37 ;  /* 0x000000ffff247224 */ /* 0x000fe400078e0025 */
[----:B------:R-:W-:Y:S02]  /*b9c0*/  IMAD.MOV.U32 R25, RZ, RZ, R27 ;  /* 0x000000ffff197224 */ /* 0x000fe400078e001b */
[----:B------:R-:W-:Y:S02]  /*b9d0*/  IMAD.MOV.U32 R37, RZ, RZ, R42 ;  /* 0x000000ffff257224 */ /* 0x000fe400078e002a */
[----:B------:R-:W-:Y:S01]  /*b9e0*/  IMAD.MOV.U32 R27, RZ, RZ, R32 ;  /* 0x000000ffff1b7224 */ /* 0x000fe200078e0020 */
[----:B------:R-:W2:Y:S01]  /*b9f0*/  LDL.LU R42, [R1+0x5f0] ;  /* 0x0005f000012a7983 */ /* 0x000ea20000300800 */
[----:B------:R-:W-:-:S03]  /*ba00*/  MOV R32, R39 ;  /* 0x0000002700207202 */ /* 0x000fc60000000f00 */
[----:B------:R-:W2:Y:S04]  /*ba10*/  LDL.LU R39, [R1+0x574] ;  /* 0x0005740001277983 */ /* 0x000ea80000300800 */
[----:B------:R-:W-:Y:S04]  /*ba20*/  STL [R1+0x240], R13 ;  /* 0x0002400d01007387 */ /* 0x000fe80000100800 */
[----:B------:R-:W-:Y:S04]  /*ba30*/  STL [R1+0x23c], R12 ;  /* 0x00023c0c01007387 */ /* 0x000fe80000100800 */
[----:B------:R0:W-:Y:S01]  /*ba40*/  STL [R1+0x238], R3 ;  /* 0x0002380301007387 */ /* 0x0001e20000100800 */
[----:B------:R-:W-:-:S02]  /*ba50*/  IMAD.MOV.U32 R26, RZ, RZ, R27 ;  /* 0x000000ffff1a7224 */ /* 0x000fc400078e001b */
[----:B0-----:R-:W-:-:S04]  /*ba60*/  IMAD.MOV.U32 R3, RZ, RZ, R4 ;  /* 0x000000ffff037224 */ /* 0x001fc800078e0004 */
[----:B------:R-:W-:Y:S01]  /*ba70*/  @!P2 IMAD.MOV R3, RZ, RZ, -R3 ;  /* 0x000000ffff03a224 */ /* 0x000fe200078e0a03 */
[----:B------:R-:W-:Y:S01]  /*ba80*/  STL [R1+0x234], R10 ;  /* 0x0002340a01007387 */ /* 0x000fe20000100800 */
[----:B------:R-:W-:Y:S02]  /*ba90*/  IMAD.MOV.U32 R27, RZ, RZ, R28 ;  /* 0x000000ffff1b7224 */ /* 0x000fe400078e001c */
[----:B------:R-:W-:Y:S01]  /*baa0*/  IMAD.MOV.U32 R28, RZ, RZ, R29 ;  /* 0x000000ffff1c7224 */ /* 0x000fe200078e001d */
[----:B------:R0:W-:Y:S01]  /*bab0*/  STL [R1+0x230], R3 ;  /* 0x0002300301007387 */ /* 0x0001e20000100800 */
[----:B------:R-:W-:Y:S01]  /*bac0*/  MOV R29, R30 ;  /* 0x0000001e001d7202 */ /* 0x000fe20000000f00 */
[----:B------:R-:W-:Y:S02]  /*bad0*/  IMAD.MOV.U32 R30, RZ, RZ, R31 ;  /* 0x000000ffff1e7224 */ /* 0x000fe400078e001f */
[----:B------:R-:W-:Y:S02]  /*bae0*/  IMAD.MOV.U32 R31, RZ, RZ, R44 ;  /* 0x000000ffff1f7224 */ /* 0x000fe400078e002c */
[----:B------:R-:W-:Y:S01]  /*baf0*/  IMAD.MOV.U32 R23, RZ, RZ, R27 ;  /* 0x000000ffff177224 */ /* 0x000fe200078e001b */
[----:B------:R-:W2:Y:S01]  /*bb00*/  LDL.LU R44, [R1+0x548] ;  /* 0x00054800012c7983 */ /* 0x000ea20000300800 */
[----:B0-----:R-:W-:-:S02]  /*bb10*/  IMAD.MOV.U32 R3, RZ, RZ, R9 ;  /* 0x000000ffff037224 */ /* 0x001fc400078e0009 */
[----:B------:R-:W-:Y:S02]  /*bb20*/  IMAD.MOV.U32 R27, RZ, RZ, R28 ;  /* 0x000000ffff1b7224 */ /* 0x000fe400078e001c */
[----:B------:R-:W-:Y:S02]  /*bb30*/  @!P3 IMAD.MOV R3, RZ, RZ, -R3 ;  /* 0x000000ffff03b224 */ /* 0x000fe400078e0a03 */
[----:B------:R-:W-:Y:S02]  /*bb40*/  IMAD.MOV.U32 R28, RZ, RZ, R29 ;  /* 0x000000ffff1c7224 */ /* 0x000fe400078e001d */
[----:B------:R-:W-:Y:S02]  /*bb50*/  IMAD.MOV.U32 R29, RZ, RZ, R30 ;  /* 0x000000ffff1d7224 */ /* 0x000fe400078e001e */
[----:B------:R-:W-:Y:S01]  /*bb60*/  IMAD.MOV.U32 R30, RZ, RZ, R31 ;  /* 0x000000ffff1e7224 */ /* 0x000fe200078e001f */
[----:B------:R0:W-:Y:S01]  /*bb70*/  STL [R1+0x22c], R3 ;  /* 0x00022c0301007387 */ /* 0x0001e20000100800 */
[----:B------:R-:W-:-:S02]  /*bb80*/  IMAD.MOV.U32 R31, RZ, RZ, R32 ;  /* 0x000000ffff1f7224 */ /* 0x000fc400078e0020 */
[----:B------:R-:W-:Y:S02]  /*bb90*/  IMAD.MOV.U32 R32, RZ, RZ, R33 ;  /* 0x000000ffff207224 */ /* 0x000fe400078e0021 */
[----:B------:R-:W2:Y:S01]  /*bba0*/  LDL.LU R33, [R1+0x530] ;  /* 0x0005300001217983 */ /* 0x000ea20000300800 */
[C---:B------:R-:W-:Y:S02]  /*bbb0*/  ISETP.GT.U32.AND P0, PT, R59.reuse, R7, PT ;  /* 0x000000073b00720c */ /* 0x040fe40003f04070 */
[----:B------:R-:W-:Y:S02]  /*bbc0*/  ISETP.GT.U32.AND P1, PT, R59, R8, PT ;  /* 0x000000083b00720c */ /* 0x000fe40003f24070 */
[----:B------:R-:W-:-:S09]  /*bbd0*/  ISETP.GE.AND P2, PT, R20, RZ, PT ;  /* 0x000000ff1400720c */ /* 0x000fd20003f46270 */
[--C-:B------:R-:W-:Y:S01]  /*bbe0*/  @!P0 IMAD.IADD R7, R7, 0x1, -R59.reuse ;  /* 0x0000000107078824 */ /* 0x100fe200078e0a3b */
[----:B------:R-:W-:Y:S01]  /*bbf0*/  ISETP.GE.AND P0, PT, R21, RZ, PT ;  /* 0x000000ff1500720c */ /* 0x000fe20003f06270 */
[----:B------:R-:W-:Y:S01]  /*bc00*/  @!P1 IMAD.IADD R8, R8, 0x1, -R59 ;  /* 0x0000000108089824 */ /* 0x000fe200078e0a3b */
[----:B------:R-:W-:Y:S01]  /*bc10*/  ISETP.GE.AND P1, PT, R22, RZ, PT ;  /* 0x000000ff1600720c */ /* 0x000fe20003f26270 */
[----:B------:R-:W-:Y:S02]  /*bc20*/  IMAD.MOV.U32 R11, RZ, RZ, R7 ;  /* 0x000000ffff0b7224 */ /* 0x000fe400078e0007 */
[----:B0-----:R-:W-:Y:S02]  /*bc30*/  IMAD.MOV.U32 R3, RZ, RZ, R8 ;  /* 0x000000ffff037224 */ /* 0x001fe400078e0008 */
[----:B------:R-:W-:Y:S01]  /*bc40*/  @!P2 IMAD.MOV R11, RZ, RZ, -R11 ;  /* 0x000000ffff0ba224 */ /* 0x000fe200078e0a0b */
[----:B------:R-:W-:Y:S01]  /*bc50*/  IABS R4, R25 ;  /* 0x0000001900047213 */ /* 0x000fe20000000000 */
[----:B------:R-:W-:-:S04]  /*bc60*/  IMAD.MOV.U32 R19, RZ, RZ, R27 ;  /* 0x000000ffff137224 */ /* 0x000fc800078e001b */
[----:B------:R-:W-:Y:S02]  /*bc70*/  @!P0 IMAD.MOV R3, RZ, RZ, -R3 ;  /* 0x000000ffff038224 */ /* 0x000fe400078e0a03 */
[----:B------:R-:W-:Y:S02]  /*bc80*/  @!P1 IADD3 R0, PT, PT, -R0, RZ, RZ ;  /* 0x000000ff00009210 */ /* 0x000fe40007ffe1ff */
[----:B------:R-:W-:Y:S01]  /*bc90*/  ISETP.GE.AND P1, PT, R25, RZ, PT ;  /* 0x000000ff1900720c */ /* 0x000fe20003f26270 */
[----:B------:R-:W-:Y:S01]  /*bca0*/  IMAD.MOV.U32 R25, RZ, RZ, R28 ;  /* 0x000000ffff197224 */ /* 0x000fe200078e001c */
[----:B------:R-:W-:Y:S01]  /*bcb0*/  STL [R1+0x228], R11 ;  /* 0x0002280b01007387 */ /* 0x000fe20000100800 */
[----:B------:R-:W-:Y:S02]  /*bcc0*/  IMAD.MOV.U32 R28, RZ, RZ, R30 ;  /* 0x000000ffff1c7224 */ /* 0x000fe400078e001e */
[----:B------:R-:W-:Y:S01]  /*bcd0*/  IMAD.MOV.U32 R27, RZ, RZ, R29 ;  /* 0x000000ffff1b7224 */ /* 0x000fe200078e001d */
[----:B------:R-:W-:Y:S01]  /*bce0*/  STL [R1+0x224], R3 ;  /* 0x0002240301007387 */ /* 0x000fe20000100800 */
[----:B------:R-:W-:-:S02]  /*bcf0*/  IMAD.MOV.U32 R30, RZ, RZ, R32 ;  /* 0x000000ffff1e7224 */ /* 0x000fc400078e0020 */
[----:B------:R-:W-:Y:S01]  /*bd00*/  IMAD.MOV.U32 R29, RZ, RZ, R31 ;  /* 0x000000ffff1d7224 */ /* 0x000fe200078e001f */
[----:B------:R0:W-:Y:S01]  /*bd10*/  STL [R1+0x220], R0 ;  /* 0x0002200001007387 */ /* 0x0001e20000100800 */
[----:B------:R-:W-:Y:S02]  /*bd20*/  IMAD.MOV.U32 R32, RZ, RZ, R36 ;  /* 0x000000ffff207224 */ /* 0x000fe400078e0024 */
[----:B------:R-:W-:Y:S02]  /*bd30*/  IMAD.MOV.U32 R36, RZ, RZ, R52 ;  /* 0x000000ffff247224 */ /* 0x000fe400078e0034 */
[----:B------:R-:W3:Y:S01]  /*bd40*/  LDL.LU R52, [R1+0x5c4] ;  /* 0x0005c40001347983 */ /* 0x000ee20000300800 */
[----:B--2---:R-:W-:Y:S02]  /*bd50*/  IMAD.MOV.U32 R31, RZ, RZ, R33 ;  /* 0x000000ffff1f7224 */ /* 0x004fe400078e0021 */
[----:B------:R-:W-:Y:S02]  /*bd60*/  IMAD.MOV.U32 R33, RZ, RZ, R37 ;  /* 0x000000ffff217224 */ /* 0x000fe400078e0025 */
[----:B------:R-:W2:Y:S01]  /*bd70*/  LDL.LU R37, [R1+0x54c] ;  /* 0x00054c0001257983 */ /* 0x000ea20000300800 */
[----:B------:R-:W-:-:S04]  /*bd80*/  IMAD.HI.U32 R2, R34, R6, RZ ;  /* 0x0000000622027227 */ /* 0x000fc800078e00ff */
[----:B------:R-:W-:-:S04]  /*bd90*/  IMAD.MOV R2, RZ, RZ, -R2 ;  /* 0x000000ffff027224 */ /* 0x000fc800078e0a02 */
[C---:B------:R-:W-:Y:S01]  /*bda0*/  IMAD R6, R59.reuse, R2, R6 ;  /* 0x000000023b067224 */ /* 0x040fe200078e0206 */
[----:B------:R-:W-:-:S04]  /*bdb0*/  ISETP.GT.U32.AND P3, PT, R59, R5, PT ;  /* 0x000000053b00720c */ /* 0x000fc80003f64070 */
[----:B------:R-:W-:Y:S02]  /*bdc0*/  ISETP.GT.U32.AND P6, PT, R59, R6, PT ;  /* 0x000000063b00720c */ /* 0x000fe40003fc4070 */
[----:B0-----:R-:W-:-:S07]  /*bdd0*/  IABS R0, R25 ;  /* 0x0000001900007213 */ /* 0x001fce0000000000 */
[----:B------:R-:W-:-:S04]  /*bde0*/  @!P3 IMAD.IADD R5, R5, 0x1, -R59 ;  /* 0x000000010505b824 */ /* 0x000fc800078e0a3b */
[----:B------:R-:W-:Y:S01]  /*bdf0*/  @!P6 IMAD.IADD R6, R6, 0x1, -R59 ;  /* 0x000000010606e824 */ /* 0x000fe200078e0a3b */
[----:B------:R-:W-:Y:S01]  /*be00*/  ISETP.GE.AND P3, PT, R25, RZ, PT ;  /* 0x000000ff1900720c */ /* 0x000fe20003f66270 */
[----:B------:R-:W-:-:S03]  /*be10*/  IMAD.MOV.U32 R25, RZ, RZ, R27 ;  /* 0x000000ffff197224 */ /* 0x000fc600078e001b */
[----:B------:R-:W-:Y:S01]  /*be20*/  ISETP.GT.U32.AND P2, PT, R59, R6, PT ;  /* 0x000000063b00720c */ /* 0x000fe20003f44070 */
[----:B------:R-:W-:Y:S02]  /*be30*/  IMAD.MOV.U32 R27, RZ, RZ, R28 ;  /* 0x000000ffff1b7224 */ /* 0x000fe400078e001c */
[----:B------:R-:W-:Y:S02]  /*be40*/  IMAD.MOV.U32 R28, RZ, RZ, R29 ;  /* 0x000000ffff1c7224 */ /* 0x000fe400078e001d */
[----:B------:R-:W-:Y:S01]  /*be50*/  IMAD.MOV.U32 R29, RZ, RZ, R30 ;  /* 0x000000ffff1d7224 */ /* 0x000fe200078e001e */
[----:B------:R-:W-:Y:S01]  /*be60*/  IABS R2, R24 ;  /* 0x0000001800027213 */ /* 0x000fe20000000000 */
[----:B------:R-:W-:Y:S01]  /*be70*/  IMAD.MOV.U32 R30, RZ, RZ, R31 ;  /* 0x000000ffff1e7224 */ /* 0x000fe200078e001f */
[----:B------:R-:W-:Y:S01]  /*be80*/  ISETP.GE.AND P0, PT, R24, RZ, PT ;  /* 0x000000ff1800720c */ /* 0x000fe20003f06270 */
[----:B------:R-:W-:Y:S01]  /*be90*/  IMAD.MOV.U32 R31, RZ, RZ, R32 ;  /* 0x000000ffff1f7224 */ /* 0x000fe200078e0020 */
[----:B------:R-:W-:Y:S01]  /*bea0*/  MOV R32, R36 ;  /* 0x0000002400207202 */ /* 0x000fe20000000f00 */
[----:B------:R-:W-:-:S02]  /*beb0*/  IMAD.MOV.U32 R3, RZ, RZ, R5 ;  /* 0x000000ffff037224 */ /* 0x000fc400078e0005 */
[----:B------:R-:W-:Y:S02]  /*bec0*/  IMAD.MOV.U32 R24, RZ, RZ, R27 ;  /* 0x000000ffff187224 */ /* 0x000fe400078e001b */
[----:B------:R-:W-:Y:S02]  /*bed0*/  IMAD.MOV.U32 R27, RZ, RZ, R28 ;  /* 0x000000ffff1b7224 */ /* 0x000fe400078e001c */
[----:B------:R-:W-:Y:S02]  /*bee0*/  IMAD.MOV.U32 R28, RZ, RZ, R29 ;  /* 0x000000ffff1c7224 */ /* 0x000fe400078e001d */
[----:B------:R-:W-:Y:S02]  /*bef0*/  IMAD.MOV.U32 R29, RZ, RZ, R30 ;  /* 0x000000ffff1d7224 */ /* 0x000fe400078e001e */
[----:B------:R-:W-:Y:S02]  /*bf00*/  IMAD.MOV.U32 R30, RZ, RZ, R31 ;  /* 0x000000ffff1e7224 */ /* 0x000fe400078e001f */
[----:B------:R-:W-:-:S02]  /*bf10*/  @!P4 IMAD.MOV R3, RZ, RZ, -R3 ;  /* 0x000000ffff03c224 */ /* 0x000fc400078e0a03 */
[----:B------:R-:W-:Y:S02]  /*bf20*/  @!P2 IMAD.IADD R6, R6, 0x1, -R59 ;  /* 0x000000010606a824 */ /* 0x000fe400078e0a3b */
[----:B------:R-:W-:-:S04]  /*bf30*/  IMAD.HI.U32 R10, R34, R2, RZ ;  /* 0x00000002220a7227 */ /* 0x000fc800078e00ff */
[----:B------:R-:W-:Y:S01]  /*bf40*/  IMAD.MOV R10, RZ, RZ, -R10 ;  /* 0x000000ffff0a7224 */ /* 0x000fe200078e0a0a */
[----:B------:R-:W-:-:S03]  /*bf50*/  ISETP.GE.AND P2, PT, R25, RZ, PT ;  /* 0x000000ff1900720c */ /* 0x000fc60003f46270 */
[----:B------:R-:W-:Y:S01]  /*bf60*/  IMAD R2, R59, R10, R2 ;  /* 0x0000000a3b027224 */ /* 0x000fe200078e0202 */
[----:B------:R-:W-:Y:S01]  /*bf70*/  IABS R10, R26 ;  /* 0x0000001a000a7213 */ /* 0x000fe20000000000 */
[----:B------:R-:W-:Y:S01]  /*bf80*/  IMAD.MOV.U32 R21, RZ, RZ, R27 ;  /* 0x000000ffff157224 */ /* 0x000fe200078e001b */
[----:B------:R-:W-:Y:S01]  /*bf90*/  IABS R11, R25 ;  /* 0x00000019000b7213 */ /* 0x000fe20000000000 */
[----:B------:R-:W-:Y:S01]  /*bfa0*/  IMAD.MOV.U32 R25, RZ, RZ, R30 ;  /* 0x000000ffff197224 */ /* 0x000fe200078e001e */
[----:B------:R-:W-:Y:S01]  /*bfb0*/  MOV R20, R28 ;  /* 0x0000001c00147202 */ /* 0x000fe20000000f00 */
[----:B------:R-:W-:Y:S02]  /*bfc0*/  IMAD.MOV.U32 R28, RZ, RZ, R45 ;  /* 0x000000ffff1c7224 */ /* 0x000fe400078e002d */
[----:B------:R-:W-:Y:S02]  /*bfd0*/  IMAD.MOV.U32 R27, RZ, RZ, R53 ;  /* 0x000000ffff1b7224 */ /* 0x000fe400078e0035 */
[----:B------:R-:W-:-:S04]  /*bfe0*/  IMAD.HI.U32 R7, R34, R4, RZ ;  /* 0x0000000422077227 */ /* 0x000fc800078e00ff */
[----:B--2---:R-:W-:Y:S02]  /*bff0*/  IMAD.MOV.U32 R36, RZ, RZ, R37 ;  /* 0x000000ffff247224 */ /* 0x004fe400078e0025 */
[----:B------:R-:W2:Y:S02]  /*c000*/  LDL.LU R37, [R1+0x564] ;  /* 0x0005640001257983 */ /* 0x000ea40000300800 */
[----:B------:R-:W-:Y:S02]  /*c010*/  IMAD.MOV.U32 R31, RZ, RZ, R36 ;  /* 0x000000ffff1f7224 */ /* 0x000fe400078e0024 */
[----:B------:R-:W-:Y:S02]  /*c020*/  IMAD.MOV.U32 R36, RZ, RZ, R43 ;  /* 0x000000ffff247224 */ /* 0x000fe400078e002b */
[----:B------:R-:W-:Y:S02]  /*c030*/  IMAD.MOV.U32 R43, RZ, RZ, R50 ;  /* 0x000000ffff2b7224 */ /* 0x000fe400078e0032 */
[----:B------:R-:W2:Y:S04]  /*c040*/  LDL.LU R50, [R1+0x5f8] ;  /* 0x0005f80001327983 */ /* 0x000ea80000300800 */
[----:B------:R0:W-:Y:S02]  /*c050*/  STL [R1+0x21c], R3 ;  /* 0x00021c0301007387 */ /* 0x0001e40000100800 */
[----:B0-----:R-:W-:-:S04]  /*c060*/  IMAD.MOV.U32 R3, RZ, RZ, R6 ;  /* 0x000000ffff037224 */ /* 0x001fc800078e0006 */
[----:B------:R-:W-:Y:S01]  /*c070*/  @!P5 IMAD.MOV R3, RZ, RZ, -R3 ;  /* 0x000000ffff03d224 */ /* 0x000fe200078e0a03 */
[----:B------:R-:W-:Y:S01]  /*c080*/  ISETP.GE.AND P5, PT, R26, RZ, PT ;  /* 0x000000ff1a00720c */ /* 0x000fe20003fa6270 */
[----:B------:R-:W-:Y:S02]  /*c090*/  IMAD.MOV.U32 R26, RZ, RZ, R29 ;  /* 0x000000ffff1a7224 */ /* 0x000fe400078e001d */
[----:B------:R-:W-:Y:S01]  /*c0a0*/  IMAD.MOV.U32 R29, RZ, RZ, R44 ;  /* 0x000000ffff1d7224 */ /* 0x000fe200078e002c */
[----:B------:R0:W-:Y:S01]  /*c0b0*/  STL [R1+0x218], R3 ;  /* 0x0002180301007387 */ /* 0x0001e20000100800 */
[----:B------:R-:W-:-:S03]  /*c0c0*/  IMAD.MOV.U32 R30, RZ, RZ, R36 ;  /* 0x000000ffff1e7224 */ /* 0x000fc600078e0024 */
[----:B------:R-:W2:Y:S01]  /*c0d0*/  LDL.LU R44, [R1+0x560] ;  /* 0x00056000012c7983 */ /* 0x000ea20000300800 */
[----:B------:R-:W-:-:S03]  /*c0e0*/  IMAD.MOV.U32 R36, RZ, RZ, R39 ;  /* 0x000000ffff247224 */ /* 0x000fc600078e0027 */
[----:B------:R-:W3:Y:S04]  /*c0f0*/  LDL.LU R45, [R1+0x60c] ;  /* 0x00060c00012d7983 */ /* 0x000ee80000300800 */
[----:B------:R-:W3:Y:S04]  /*c100*/  LDL.LU R53, [R1+0x5d0] ;  /* 0x0005d00001357983 */ /* 0x000ee80000300800 */
[----:B------:R-:W3:Y:S01]  /*c110*/  LDL.LU R39, [R1+0x558] ;  /* 0x0005580001277983 */ /* 0x000ee20000300800 */
[----:B------:R-:W-:Y:S01]  /*c120*/  IMAD.MOV R7, RZ, RZ, -R7 ;  /* 0x000000ffff077224 */ /* 0x000fe200078e0a07 */
[----:B------:R-:W-:-:S03]  /*c130*/  ISETP.GT.U32.AND P6, PT, R59, R2, PT ;  /* 0x000000023b00720c */ /* 0x000fc60003fc4070 */
[----:B------:R-:W-:-:S05]  /*c140*/  IMAD R4, R59, R7, R4 ;  /* 0x000000073b047224 */ /* 0x000fca00078e0204 */
[----:B------:R-:W-:Y:S01]  /*c150*/  ISETP.GT.U32.AND P4, PT, R59, R4, PT ;  /* 0x000000043b00720c */ /* 0x000fe20003f84070 */
[----:B------:R-:W-:-:S04]  /*c160*/  IMAD.HI.U32 R5, R34, R0, RZ ;  /* 0x0000000022057227 */ /* 0x000fc800078e00ff */
[----:B------:R-:W-:Y:S02]  /*c170*/  @!P6 IMAD.IADD R2, R2, 0x1, -R59 ;  /* 0x000000010202e824 */ /* 0x000fe400078e0a3b */
[----:B------:R-:W-:-:S03]  /*c180*/  IMAD.MOV R5, RZ, RZ, -R5 ;  /* 0x000000ffff057224 */ /* 0x000fc600078e0a05 */
[----:B------:R-:W-:-:S03]  /*c190*/  ISETP.GT.U32.AND P6, PT, R59, R2, PT ;  /* 0x000000023b00720c */ /* 0x000fc60003fc4070 */
[----:B------:R-:W-:Y:S02]  /*c1a0*/  @!P4 IMAD.IADD R4, R4, 0x1, -R59 ;  /* 0x000000010404c824 */ /* 0x000fe400078e0a3b */
[C---:B------:R-:W-:Y:S02]  /*c1b0*/  IMAD R0, R59.reuse, R5, R0 ;  /* 0x000000053b007224 */ /* 0x040fe400078e0200 */
[----:B------:R-:W-:Y:S01]  /*c1c0*/  IMAD.HI.U32 R5, R34, R11, RZ ;  /* 0x0000000b22057227 */ /* 0x000fe200078e00ff */
[----:B------:R-:W-:-:S03]  /*c1d0*/  ISETP.GT.U32.AND P4, PT, R59, R4, PT ;  /* 0x000000043b00720c */ /* 0x000fc60003f84070 */
[----:B------:R-:W-:Y:S02]  /*c1e0*/  IMAD.MOV R5, RZ, RZ, -R5 ;  /* 0x000000ffff057224 */ /* 0x000fe400078e0a05 */
[----:B------:R-:W-:Y:S01]  /*c1f0*/  IMAD.HI.U32 R12, R34, R10, RZ ;  /* 0x0000000a220c7227 */ /* 0x000fe200078e00ff */
[----:B------:R-:W-:-:S03]  /*c200*/  IABS R7, R23 ;  /* 0x0000001700077213 */ /* 0x000fc60000000000 */
[----:B------:R-:W-:Y:S01]  /*c210*/  @!P6 IMAD.IADD R2, R2, 0x1, -R59 ;  /* 0x000000010202e824 */ /* 0x000fe200078e0a3b */
[C---:B------:R-:W-:Y:S01]  /*c220*/  ISETP.GT.U32.AND P6, PT, R59.reuse, R0, PT ;  /* 0x000000003b00720c */ /* 0x040fe20003fc4070 */
[C---:B------:R-:W-:Y:S02]  /*c230*/  IMAD R11, R59.reuse, R5, R11 ;  /* 0x000000053b0b7224 */ /* 0x040fe400078e020b */
[----:B------:R-:W-:Y:S01]  /*c240*/  IMAD.MOV R12, RZ, RZ, -R12 ;  /* 0x000000ffff0c7224 */ /* 0x000fe200078e0a0c */
[----:B------:R-:W-:Y:S01]  /*c250*/  IABS R6, R19 ;  /* 0x0000001300067213 */ /* 0x000fe20000000000 */
[----:B------:R-:W-:Y:S02]  /*c260*/  IMAD.MOV.U32 R13, RZ, RZ, R2 ;  /* 0x000000ffff0d7224 */ /* 0x000fe400078e0002 */
[C---:B------:R-:W-:Y:S02]  /*c270*/  IMAD R10, R59.reuse, R12, R10 ;  /* 0x0000000c3b0a7224 */ /* 0x040fe400078e020a */
[----:B------:R-:W-:Y:S01]  /*c280*/  @!P4 IMAD.IADD R4, R4, 0x1, -R59 ;  /* 0x000000010404c824 */ /* 0x000fe200078e0a3b */
[----:B------:R-:W-:Y:S01]  /*c290*/  ISETP.GT.U32.AND P4, PT, R59, R11, PT ;  /* 0x0000000b3b00720c */ /* 0x000fe20003f84070 */
[----:B------:R-:W-:Y:S01]  /*c2a0*/  IMAD.HI.U32 R8, R34, R7, RZ ;  /* 0x0000000722087227 */ /* 0x000fe200078e00ff */
[----:B------:R-:W-:-:S02]  /*c2b0*/  @!P0 IADD3 R13, PT, PT, -R13, RZ, RZ ;  /* 0x000000ff0d0d8210 */ /* 0x000fc40007ffe1ff */
[----:B------:R-:W-:Y:S01]  /*c2c0*/  ISETP.GT.U32.AND P0, PT, R59, R10, PT ;  /* 0x0000000a3b00720c */ /* 0x000fe20003f04070 */
[----:B------:R-:W-:Y:S02]  /*c2d0*/  IMAD.MOV R8, RZ, RZ, -R8 ;  /* 0x000000ffff087224 */ /* 0x000fe400078e0a08 */
[----:B------:R-:W-:-:S04]  /*c2e0*/  IMAD.HI.U32 R5, R34, R6, RZ ;  /* 0x0000000622057227 */ /* 0x000fc800078e00ff */
[C---:B------:R-:W-:Y:S02]  /*c2f0*/  IMAD R7, R59.reuse, R8, R7 ;  /* 0x000000083b077224 */ /* 0x040fe400078e0207 */
[----:B------:R-:W-:Y:S02]  /*c300*/  IMAD.MOV R5, RZ, RZ, -R5 ;  /* 0x000000ffff057224 */ /* 0x000fe400078e0a05 */
[----:B0-----:R-:W-:Y:S02]  /*c310*/  IMAD.MOV.U32 R3, RZ, RZ, R4 ;  /* 0x000000ffff037224 */ /* 0x001fe400078e0004 */
[----:B------:R-:W-:Y:S02]  /*c320*/  @!P6 IMAD.IADD R0, R0, 0x1, -R59 ;  /* 0x000000010000e824 */ /* 0x000fe400078e0a3b */
[C---:B------:R-:W-:Y:S02]  /*c330*/  IMAD R6, R59.reuse, R5, R6 ;  /* 0x000000053b067224 */ /* 0x040fe400078e0206 */
[----:B------:R-:W-:Y:S01]  /*c340*/  @!P1 IMAD.MOV R3, RZ, RZ, -R3 ;  /* 0x000000ffff039224 */ /* 0x000fe200078e0a03 */
[----:B------:R-:W-:Y:S01]  /*c350*/  ISETP.GT.U32.AND P1, PT, R59, R7, PT ;  /* 0x000000073b00720c */ /* 0x000fe20003f24070 */
[----:B------:R-:W-:Y:S01]  /*c360*/  @!P4 IMAD.IADD R11, R11, 0x1, -R59 ;  /* 0x000000010b0bc824 */ /* 0x000fe200078e0a3b */
[----:B------:R-:W-:-:S02]  /*c370*/  IABS R9, R24 ;  /* 0x0000001800097213 */ /* 0x000fc40000000000 */
[C---:B------:R-:W-:Y:S01]  /*c380*/  ISETP.GT.U32.AND P6, PT, R59.reuse, R0, PT ;  /* 0x000000003b00720c */ /* 0x040fe20003fc4070 */
[----:B------:R-:W-:Y:S01]  /*c390*/  @!P0 IMAD.IADD R10, R10, 0x1, -R59 ;  /* 0x000000010a0a8824 */ /* 0x000fe200078e0a3b */
[C---:B------:R-:W-:Y:S01]  /*c3a0*/  ISETP.GT.U32.AND P4, PT, R59.reuse, R6, PT ;  /* 0x000000063b00720c */ /* 0x040fe20003f84070 */
[----:B------:R-:W-:Y:S01]  /*c3b0*/  IMAD.HI.U32 R2, R34, R9, RZ ;  /* 0x0000000922027227 */ /* 0x000fe200078e00ff */
[----:B------:R-:W-:-:S03]  /*c3c0*/  ISETP.GT.U32.AND P0, PT, R59, R11, PT ;  /* 0x0000000b3b00720c */ /* 0x000fc60003f04070 */
[----:B------:R-:W-:Y:S01]  /*c3d0*/  IMAD.MOV R2, RZ, RZ, -R2 ;  /* 0x000000ffff027224 */ /* 0x000fe200078e0a02 */
[----:B------:R-:W-:Y:S01]  /*c3e0*/  IABS R8, R25 ;  /* 0x0000001900087213 */ /* 0x000fe20000000000 */
[----:B------:R-:W-:Y:S02]  /*c3f0*/  @!P1 IMAD.IADD R7, R7, 0x1, -R59 ;  /* 0x0000000107079824 */ /* 0x000fe400078e0a3b */
[C---:B------:R-:W-:Y:S02]  /*c400*/  IMAD R9, R59.reuse, R2, R9 ;  /* 0x000000023b097224 */ /* 0x040fe400078e0209 */
[--C-:B------:R-:W-:Y:S01]  /*c410*/  @!P6 IMAD.IADD R0, R0, 0x1, -R59.reuse ;  /* 0x000000010000e824 */ /* 0x100fe200078e0a3b */
[----:B------:R-:W-:Y:S01]  /*c420*/  STL [R1+0x214], R13 ;  /* 0x0002140d01007387 */ /* 0x000fe20000100800 */
[--C-:B------:R-:W-:Y:S01]  /*c430*/  @!P4 IMAD.IADD R6, R6, 0x1, -R59.reuse ;  /* 0x000000010606c824 */ /* 0x100fe200078e0a3b */
[----:B------:R-:W-:Y:S01]  /*c440*/  ISETP.GT.U32.AND P4, PT, R59, R7, PT ;  /* 0x000000073b00720c */ /* 0x000fe20003f84070 */
[----:B------:R-:W-:Y:S01]  /*c450*/  @!P0 IMAD.IADD R11, R11, 0x1, -R59 ;  /* 0x000000010b0b8824 */ /* 0x000fe200078e0a3b */
[----:B------:R0:W-:Y:S01]  /*c460*/  STL [R1+0x210], R3 ;  /* 0x0002100301007387 */ /* 0x0001e20000100800 */
[----:B------:R-:W-:Y:S01]  /*c470*/  ISETP.GT.U32.AND P0, PT, R59, R9, PT ;  /* 0x000000093b00720c */ /* 0x000fe20003f04070 */
[----:B0-----:R-:W-:-:S02]  /*c480*/  IMAD.MOV.U32 R3, RZ, RZ, R0 ;  /* 0x000000ffff037224 */ /* 0x001fc400078e0000 */
[----:B------:R-:W-:-:S04]  /*c490*/  IMAD.HI.U32 R0, R34, R8, RZ ;  /* 0x0000000822007227 */ /* 0x000fc800078e00ff */
[----:B------:R-:W-:Y:S01]  /*c4a0*/  IMAD.MOV R0, RZ, RZ, -R0 ;  /* 0x000000ffff007224 */ /* 0x000fe200078e0a00 */
[----:B------:R-:W-:-:S03]  /*c4b0*/  IABS R2, R26 ;  /* 0x0000001a00027213 */ /* 0x000fc60000000000 */
[C---:B------:R-:W-:Y:S01]  /*c4c0*/  IMAD R8, R59.reuse, R0, R8 ;  /* 0x000000003b087224 */ /* 0x040fe200078e0208 */
[----:B------:R-:W-:Y:S02]  /*c4d0*/  ISETP.GT.U32.AND P1, PT, R59, R10, PT ;  /* 0x0000000a3b00720c */ /* 0x000fe40003f24070 */
[----:B------:R-:W-:Y:S01]  /*c4e0*/  @!P3 IADD3 R3, PT, PT, -R3, RZ, RZ ;  /* 0x000000ff0303b210 */ /* 0x000fe20007ffe1ff */
[----:B------:R-:W-:Y:S01]  /*c4f0*/  @!P4 IMAD.IADD R7, R7, 0x1, -R59 ;  /* 0x000000010707c824 */ /* 0x000fe200078e0a3b */
[----:B------:R-:W-:Y:S01]  /*c500*/  ISETP.GT.U32.AND P3, PT, R59, R6, PT ;  /* 0x000000063b00720c */ /* 0x000fe20003f64070 */
[----:B------:R-:W-:Y:S01]  /*c510*/  IMAD.MOV.U32 R14, RZ, RZ, R11 ;  /* 0x000000ffff0e7224 */ /* 0x000fe200078e000b */
[----:B------:R-:W-:Y:S01]  /*c520*/  IABS R5, R20 ;  /* 0x0000001400057213 */ /* 0x000fe20000000000 */
[----:B------:R-:W-:Y:S01]  /*c530*/  @!P0 IMAD.IADD R9, R9, 0x1, -R59 ;  /* 0x0000000109098824 */ /* 0x000fe200078e0a3b */
[----:B------:R-:W-:Y:S01]  /*c540*/  ISETP.GT.U32.AND P4, PT, R59, R8, PT ;  /* 0x000000083b00720c */ /* 0x000fe20003f84070 */
[----:B------:R-:W-:Y:S01]  /*c550*/  IMAD.HI.U32 R13, R34, R2, RZ ;  /* 0x00000002220d7227 */ /* 0x000fe200078e00ff */
[----:B------:R-:W-:-:S02]  /*c560*/  IABS R4, R21 ;  /* 0x0000001500047213 */ /* 0x000fc40000000000 */
[----:B------:R-:W-:Y:S01]  /*c570*/  ISETP.GE.AND P6, PT, R23, RZ, PT ;  /* 0x000000ff1700720c */ /* 0x000fe20003fc6270 */
[----:B------:R-:W-:Y:S01]  /*c580*/  IMAD.HI.U32 R12, R34, R5, RZ ;  /* 0x00000005220c7227 */ /* 0x000fe200078e00ff */
[----:B------:R-:W-:Y:S02]  /*c590*/  @!P2 IADD3 R14, PT, PT, -R14, RZ, RZ ;  /* 0x000000ff0e0ea210 */ /* 0x000fe40007ffe1ff */
[----:B------:R-:W-:Y:S01]  /*c5a0*/  ISETP.GT.U32.AND P2, PT, R59, R9, PT ;  /* 0x000000093b00720c */ /* 0x000fe20003f44070 */
[----:B------:R-:W-:Y:S02]  /*c5b0*/  IMAD.MOV R13, RZ, RZ, -R13 ;  /* 0x000000ffff0d7224 */ /* 0x000fe400078e0a0d */
[----:B------:R-:W-:-:S04]  /*c5c0*/  IMAD.HI.U32 R0, R34, R4, RZ ;  /* 0x0000000422007227 */ /* 0x000fc800078e00ff */
[----:B------:R-:W-:Y:S02]  /*c5d0*/  IMAD.MOV.U32 R23, RZ, RZ, R27 ;  /* 0x000000ffff177224 */ /* 0x000fe400078e001b */
[----:B------:R-:W-:Y:S02]  /*c5e0*/  IMAD.MOV.U32 R22, RZ, RZ, R28 ;  /* 0x000000ffff167224 */ /* 0x000fe400078e001c */
[----:B------:R-:W-:Y:S02]  /*c5f0*/  IMAD.MOV.U32 R28, RZ, RZ, R29 ;  /* 0x000000ffff1c7224 */ /* 0x000fe400078e001d */
[----:B------:R-:W-:Y:S02]  /*c600*/  IMAD.MOV.U32 R27, RZ, RZ, R30 ;  /* 0x000000ffff1b7224 */ /* 0x000fe400078e001e */
[----:B------:R-:W-:Y:S02]  /*c610*/  IMAD.MOV.U32 R29, RZ, RZ, R31 ;  /* 0x000000ffff1d7224 */ /* 0x000fe400078e001f */
[----:B------:R-:W-:-:S02]  /*c620*/  IMAD.MOV.U32 R30, RZ, RZ, R32 ;  /* 0x000000ffff1e7224 */ /* 0x000fc400078e0020 */
[----:B------:R-:W-:Y:S02]  /*c630*/  IMAD.MOV R12, RZ, RZ, -R12 ;  /* 0x000000ffff0c7224 */ /* 0x000fe400078e0a0c */
[----:B------:R-:W-:Y:S02]  /*c640*/  IMAD R2, R59, R13, R2 ;  /* 0x0000000d3b027224 */ /* 0x000fe400078e0202 */
[----:B------:R-:W-:Y:S02]  /*c650*/  IMAD.MOV.U32 R32, RZ, RZ, R33 ;  /* 0x000000ffff207224 */ /* 0x000fe400078e0021 */
[--C-:B------:R-:W-:Y:S02]  /*c660*/  @!P1 IMAD.IADD R10, R10, 0x1, -R59.reuse ;  /* 0x000000010a0a9824 */ /* 0x100fe400078e0a3b */
[----:B------:R-:W-:Y:S02]  /*c670*/  IMAD.MOV R0, RZ, RZ, -R0 ;  /* 0x000000ffff007224 */ /* 0x000fe400078e0a00 */
[----:B------:R-:W-:Y:S01]  /*c680*/  @!P3 IMAD.IADD R6, R6, 0x1, -R59 ;  /* 0x000000010606b824 */ /* 0x000fe200078e0a3b */
[----:B------:R-:W-:Y:S01]  /*c690*/  ISETP.GE.AND P3, PT, R24, RZ, PT ;  /* 0x000000ff1800720c */ /* 0x000fe20003f66270 */
[----:B------:R-:W-:-:S02]  /*c6a0*/  IMAD.MOV.U32 R24, RZ, RZ, R27 ;  /* 0x000000ffff187224 */ /* 0x000fc400078e001b */
[C---:B------:R-:W-:Y:S02]  /*c6b0*/  IMAD R5, R59.reuse, R12, R5 ;  /* 0x0000000c3b057224 */ /* 0x040fe400078e0205 */
[----:B------:R-:W-:Y:S01]  /*c6c0*/  @!P4 IMAD.IADD R8, R8, 0x1, -R59 ;  /* 0x000000010808c824 */ /* 0x000fe200078e0a3b */
[----:B------:R-:W-:Y:S01]  /*c6d0*/  ISETP.GT.U32.AND P4, PT, R59, R2, PT ;  /* 0x000000023b00720c */ /* 0x000fe20003f84070 */
[----:B------:R-:W-:Y:S01]  /*c6e0*/  IMAD.MOV.U32 R27, RZ, RZ, R28 ;  /* 0x000000ffff1b7224 */ /* 0x000fe200078e001c */
[----:B------:R-:W-:Y:S01]  /*c6f0*/  ISETP.GE.AND P1, PT, R19, RZ, PT ;  /* 0x000000ff1300720c */ /* 0x000fe20003f26270 */
[----:B------:R-:W-:Y:S02]  /*c700*/  IMAD R4, R59, R0, R4 ;  /* 0x000000003b047224 */ /* 0x000fe400078e0204 */
[----:B------:R-:W-:Y:S01]  /*c710*/  IMAD.MOV.U32 R28, RZ, RZ, R29 ;  /* 0x000000ffff1c7224 */ /* 0x000fe200078e001d */
[----:B------:R-:W-:Y:S01]  /*c720*/  ISETP.GE.AND P0, PT, R25, RZ, PT ;  /* 0x000000ff1900720c */ /* 0x000fe20003f06270 */
[----:B------:R-:W-:Y:S01]  /*c730*/  @!P6 IMAD.MOV R7, RZ, RZ, -R7 ;  /* 0x000000ffff07e224 */ /* 0x000fe200078e0a07 */
[----:B------:R-:W-:Y:S01]  /*c740*/  ISETP.GT.U32.AND P6, PT, R59, R5, PT ;  /* 0x000000053b00720c */ /* 0x000fe20003fc4070 */
[----:B------:R-:W-:-:S02]  /*c750*/  IMAD.MOV.U32 R25, RZ, RZ, R27 ;  /* 0x000000ffff197224 */ /* 0x000fc400078e001b */
[----:B------:R-:W-:Y:S01]  /*c760*/  @!P2 IMAD.IADD R9, R9, 0x1, -R59 ;  /* 0x000000010909a824 */ /* 0x000fe200078e0a3b */
[----:B------:R-:W-:Y:S01]  /*c770*/  ISETP.GT.U32.AND P2, PT, R59, R4, PT ;  /* 0x000000043b00720c */ /* 0x000fe20003f44070 */
[----:B------:R-:W-:Y:S02]  /*c780*/  IMAD.MOV.U32 R27, RZ, RZ, R28 ;  /* 0x000000ffff1b7224 */ /* 0x000fe400078e001c */
[----:B------:R-:W-:Y:S02]  /*c790*/  IMAD.MOV.U32 R28, RZ, RZ, R41 ;  /* 0x000000ffff1c7224 */ /* 0x000fe400078e0029 */
[----:B------:R-:W-:Y:S02]  /*c7a0*/  IMAD.MOV.U32 R41, RZ, RZ, R43 ;  /* 0x000000ffff297224 */ /* 0x000fe400078e002b */
[--C-:B------:R-:W-:Y:S02]  /*c7b0*/  @!P4 IMAD.IADD R2, R2, 0x1, -R59.reuse ;  /* 0x000000010202c824 */ /* 0x100fe400078e0a3b */
[----:B------:R-:W-:-:S03]  /*c7c0*/  @!P6 IMAD.IADD R5, R5, 0x1, -R59 ;  /* 0x000000010505e824 */ /* 0x000fc600078e0a3b */
[----:B------:R-:W-:Y:S01]  /*c7d0*/  ISETP.GT.U32.AND P6, PT, R59, R2, PT ;  /* 0x000000023b00720c */ /* 0x000fe20003fc4070 */
[----:B------:R-:W-:Y:S01]  /*c7e0*/  @!P2 IMAD.IADD R4, R4, 0x1, -R59 ;  /* 0x000000010404a824 */ /* 0x000fe200078e0a3b */
[----:B------:R-:W-:-:S04]  /*c7f0*/  ISETP.GE.AND P4, PT, R21, RZ, PT ;  /* 0x000000ff1500720c */ /* 0x000fc80003f86270 */
[----:B------:R-:W-:Y:S02]  /*c800*/  ISETP.GT.U32.AND P2, PT, R59, R4, PT ;  /* 0x000000043b00720c */ /* 0x000fe40003f44070 */
[----:B------:R-:W-:-:S05]  /*c810*/  IABS R0, R22 ;  /* 0x0000001600007213 */ /* 0x000fca0000000000 */
[----:B------:R-:W-:Y:S01]  /*c820*/  @!P6 IMAD.IADD R2, R2, 0x1, -R59 ;  /* 0x000000010202e824 */ /* 0x000fe200078e0a3b */
[----:B------:R-:W-:Y:S02]  /*c830*/  ISETP.GE.AND P6, PT, R22, RZ, PT ;  /* 0x000000ff1600720c */ /* 0x000fe40003fc6270 */
[----:B------:R-:W-:-:S03]  /*c840*/  IABS R11, R23 ;  /* 0x00000017000b7213 */ /* 0x000fc60000000000 */
[----:B------:R-:W-:Y:S01]  /*c850*/  @!P2 IMAD.IADD R4, R4, 0x1, -R59 ;  /* 0x000000010404a824 */ /* 0x000fe200078e0a3b */
[----:B------:R-:W-:Y:S01]  /*c860*/  ISETP.GE.AND P2, PT, R23, RZ, PT ;  /* 0x000000ff1700720c */ /* 0x000fe20003f46270 */
[----:B--2---:R-:W-:Y:S02]  /*c870*/  IMAD.MOV.U32 R31, RZ, RZ, R44 ;  /* 0x000000ffff1f7224 */ /* 0x004fe400078e002c */
[----:B------:R-:W2:Y:S02]  /*c880*/  LDL.LU R44, [R1+0x628] ;  /* 0x00062800012c7983 */ /* 0x000ea40000300800 */
[----:B------:R-:W-:Y:S02]  /*c890*/  IMAD.MOV.U32 R29, RZ, RZ, R31 ;  /* 0x000000ffff1d7224 */ /* 0x000fe400078e001f */
[----:B---3--:R-:W-:Y:S02]  /*c8a0*/  IMAD.MOV.U32 R33, RZ, RZ, R39 ;  /* 0x000000ffff217224 */ /* 0x008fe400078e0027 */
[----:B------:R-:W3:Y:S04]  /*c8b0*/  LDL.LU R39, [R1+0x5f4] ;  /* 0x0005f40001277983 */ /* 0x000ee80000300800 */
[----:B------:R0:W-:Y:S01]  /*c8c0*/  STL [R1+0x20c], R3 ;  /* 0x00020c0301007387 */ /* 0x0001e20000100800 */
[----:B------:R-:W-:-:S03]  /*c8d0*/  IMAD.MOV.U32 R31, RZ, RZ, R33 ;  /* 0x000000ffff1f7224 */ /* 0x000fc600078e0021 */
[----:B------:R-:W2:Y:S01]  /*c8e0*/  LDL.LU R33, [R1+0x590] ;  /* 0x0005900001217983 */ /* 0x000ea20000300800 */
[----:B0-----:R-:W-:-:S03]  /*c8f0*/  IMAD.MOV.U32 R3, RZ, RZ, R10 ;  /* 0x000000ffff037224 */ /* 0x001fc600078e000a */
[----:B------:R-:W-:Y:S01]  /*c900*/  STL [R1+0x208], R14 ;  /* 0x0002080e01007387 */ /* 0x000fe20000100800 */
[----:B------:R-:W-:-:S03]  /*c910*/  @!P5 IMAD.MOV R3, RZ, RZ, -R3 ;  /* 0x000000ffff03d224 */ /* 0x000fc600078e0a03 */
[----:B------:R-:W2:Y:S04]  /*c920*/  LDL.LU R43, [R1+0x588] ;  /* 0x00058800012b7983 */ /* 0x000ea80000300800 */
[----:B------:R0:W-:Y:S01]  /*c930*/  STL [R1+0x204], R3 ;  /* 0x0002040301007387 */ /* 0x0001e20000100800 */
[----:B------:R-:W-:Y:S01]  /*c940*/  ISETP.GT.U32.AND P5, PT, R59, R8, PT ;  /* 0x000000083b00720c */ /* 0x000fe20003fa4070 */
[----:B0-----:R-:W-:-:S04]  /*c950*/  IMAD.MOV.U32 R3, RZ, RZ, R6 ;  /* 0x000000ffff037224 */ /* 0x001fc800078e0006 */
[----:B------:R-:W-:Y:S01]  /*c960*/  @!P1 IMAD.MOV R3, RZ, RZ, -R3 ;  /* 0x000000ffff039224 */ /* 0x000fe200078e0a03 */
[----:B------:R-:W-:Y:S01]  /*c970*/  STL [R1+0x200], R7 ;  /* 0x0002000701007387 */ /* 0x000fe20000100800 */
[----:B------:R-:W-:-:S03]  /*c980*/  ISETP.GE.AND P1, PT, R26, RZ, PT ;  /* 0x000000ff1a00720c */ /* 0x000fc60003f26270 */
[----:B------:R0:W-:Y:S01]  /*c990*/  STL [R1+0x1fc], R3 ;  /* 0x0001fc0301007387 */ /* 0x0001e20000100800 */
[----:B------:R-:W-:Y:S02]  /*c9a0*/  IMAD.MOV.U32 R26, RZ, RZ, R27 ;  /* 0x000000ffff1a7224 */ /* 0x000fe400078e001b */
[----:B------:R-:W-:Y:S02]  /*c9b0*/  IMAD.MOV.U32 R27, RZ, RZ, R28 ;  /* 0x000000ffff1b7224 */ /* 0x000fe400078e001c */
[----:B------:R-:W-:Y:S01]  /*c9c0*/  IMAD.MOV.U32 R28, RZ, RZ, R30 ;  /* 0x000000ffff1c7224 */ /* 0x000fe200078e001e */
[----:B0-----:R-:W-:Y:S01]  /*c9d0*/  MOV R3, R9 ;  /* 0x0000000900037202 */ /* 0x001fe20000000f00 */
[----:B------:R-:W-:-:S04]  /*c9e0*/  @!P5 IMAD.IADD R8, R8, 0x1, -R59 ;  /* 0x000000010808d824 */ /* 0x000fc800078e0a3b */
[----:B------:R-:W-:Y:S02]  /*c9f0*/  @!P3 IMAD.MOV R3, RZ, RZ, -R3 ;  /* 0x000000ffff03b224 */ /* 0x000fe400078e0a03 */
[----:B------:R-:W-:Y:S02]  /*ca00*/  IMAD.MOV.U32 R30, RZ, RZ, R38 ;  /* 0x000000ffff1e7224 */ /* 0x000fe400078e0026 */
[----:B------:R-:W-:Y:S01]  /*ca10*/  IMAD.MOV.U32 R21, RZ, RZ, R27 ;  /* 0x000000ffff157224 */ /* 0x000fe200078e001b */
[----:B------:R-:W2:Y:S01]  /*ca20*/  LDL.LU R38, [R1+0x64c] ;  /* 0x00064c0001267983 */ /* 0x000ea20000300800 */
[----:B------:R-:W-:Y:S02]  /*ca30*/  IMAD.MOV.U32 R27, RZ, RZ, R28 ;  /* 0x000000ffff1b7224 */ /* 0x000fe400078e001c */
[----:B------:R-:W-:Y:S01]  /*ca40*/  IMAD.MOV.U32 R28, RZ, RZ, R31 ;  /* 0x000000ffff1c7224 */ /* 0x000fe200078e001f */
[----:B------:R0:W-:Y:S01]  /*ca50*/  STL [R1+0x1f8], R3 ;  /* 0x0001f80301007387 */ /* 0x0001e20000100800 */
[----:B------:R-:W-:-:S02]  /*ca60*/  IMAD.MOV.U32 R22, RZ, RZ, R27 ;  /* 0x000000ffff167224 */ /* 0x000fc400078e001b */
[----:B------:R-:W-:Y:S02]  /*ca70*/  IMAD.MOV.U32 R27, RZ, RZ, R28 ;  /* 0x000000ffff1b7224 */ /* 0x000fe400078e001c */
[----:B------:R-:W-:Y:S02]  /*ca80*/  IMAD.MOV.U32 R28, RZ, RZ, R32 ;  /* 0x000000ffff1c7224 */ /* 0x000fe400078e0020 */
[----:B0-----:R-:W-:Y:S02]  /*ca90*/  IMAD.MOV.U32 R3, RZ, RZ, R8 ;  /* 0x000000ffff037224 */ /* 0x001fe400078e0008 */
[----:B------:R-:W-:Y:S02]  /*caa0*/  IMAD.MOV.U32 R31, RZ, RZ, R37 ;  /* 0x000000ffff1f7224 */ /* 0x000fe400078e0025 */
[----:B------:R-:W-:Y:S02]  /*cab0*/  @!P0 IMAD.MOV R3, RZ, RZ, -R3 ;  /* 0x000000ffff038224 */ /* 0x000fe400078e0a03 */
[----:B------:R-:W-:-:S02]  /*cac0*/  IMAD.MOV.U32 R37, RZ, RZ, R53 ;  /* 0x000000ffff257224 */ /* 0x000fc400078e0035 */
[----:B------:R-:W-:Y:S01]  /*cad0*/  IMAD.MOV.U32 R23, RZ, RZ, R27 ;  /* 0x000000ffff177224 */ /* 0x000fe200078e001b */
[----:B------:R-:W2:Y:S01]  /*cae0*/  LDL.LU R53, [R1+0x58c] ;  /* 0x00058c0001357983 */ /* 0x000ea20000300800 */
[----:B------:R-:W-:Y:S02]  /*caf0*/  IMAD.MOV.U32 R27, RZ, RZ, R28 ;  /* 0x000000ffff1b7224 */ /* 0x000fe400078e001c */
[----:B------:R-:W-:Y:S01]  /*cb00*/  IMAD.MOV.U32 R32, RZ, RZ, R47 ;  /* 0x000000ffff207224 */ /* 0x000fe200078e002f */
[----:B------:R0:W-:Y:S01]  /*cb10*/  STL [R1+0x1f4], R3 ;  /* 0x0001f40301007387 */ /* 0x0001e20000100800 */
[----:B------:R-:W-:Y:S02]  /*cb20*/  IMAD.MOV.U32 R28, RZ, RZ, R29 ;  /* 0x000000ffff1c7224 */ /* 0x000fe400078e001d */
[----:B------:R-:W-:Y:S01]  /*cb30*/  IMAD.MOV.U32 R29, RZ, RZ, R30 ;  /* 0x000000ffff1d7224 */ /* 0x000fe200078e001e */
[----:B------:R-:W2:Y:S04]  /*cb40*/  LDL.LU R47, [R1+0x584] ;  /* 0x00058400012f7983 */ /* 0x000ea80000300800 */
[----:B------:R-:W2:Y:S01]  /*cb50*/  LDL.LU R30, [R1+0x568] ;  /* 0x00056800011e7983 */ /* 0x000ea20000300800 */
[----:B------:R-:W-:-:S04]  /*cb60*/  IMAD.HI.U32 R6, R34, R0, RZ ;  /* 0x0000000022067227 */ /* 0x000fc800078e00ff */
[----:B------:R-:W-:-:S04]  /*cb70*/  IMAD.MOV R6, RZ, RZ, -R6 ;  /* 0x000000ffff067224 */ /* 0x000fc800078e0a06 */
[C---:B------:R-:W-:Y:S01]  /*cb80*/  IMAD R0, R59.reuse, R6, R0 ;  /* 0x000000063b007224 */ /* 0x040fe200078e0200 */
[----:B------:R-:W-:-:S04]  /*cb90*/  ISETP.GT.U32.AND P3, PT, R59, R5, PT ;  /* 0x000000053b00720c */ /* 0x000fc80003f64070 */
[----:B------:R-:W-:Y:S02]  /*cba0*/  ISETP.GT.U32.AND P0, PT, R59, R0, PT ;  /* 0x000000003b00720c */ /* 0x000fe40003f04070 */
[----:B------:R-:W-:Y:S02]  /*cbb0*/  IABS R6, R24 ;  /* 0x0000001800067213 */ /* 0x000fe40000000000 */
[----:B------:R-:W-:-:S03]  /*cbc0*/  ISETP.GE.AND P5, PT, R20, RZ, PT ;  /* 0x000000ff1400720c */ /* 0x000fc60003fa6270 */
[----:B------:R-:W-:-:S04]  /*cbd0*/  IMAD.HI.U32 R8, R34, R6, RZ ;  /* 0x0000000622087227 */ /* 0x000fc800078e00ff */
[----:B------:R-:W-:Y:S01]  /*cbe0*/  IMAD.MOV.U32 R12, RZ, RZ, R2 ;  /* 0x000000ffff0c7224 */ /* 0x000fe200078e0002 */
[----:B------:R-:W-:Y:S01]  /*cbf0*/  IADD3 R8, PT, PT, -R8, RZ, RZ ;  /* 0x000000ff08087210 */ /* 0x000fe20007ffe1ff */
[--C-:B------:R-:W-:Y:S02]  /*cc00*/  @!P0 IMAD.IADD R0, R0, 0x1, -R59.reuse ;  /* 0x0000000100008824 */ /* 0x100fe400078e0a3b */
[----:B------:R-:W-:Y:S02]  /*cc10*/  @!P3 IMAD.IADD R5, R5, 0x1, -R59 ;  /* 0x000000010505b824 */ /* 0x000fe400078e0a3b */
[----:B------:R-:W-:Y:S01]  /*cc20*/  @!P1 IMAD.MOV R12, RZ, RZ, -R12 ;  /* 0x000000ffff0c9224 */ /* 0x000fe200078e0a0c */
[C---:B------:R-:W-:Y:S01]  /*cc30*/  ISETP.GT.U32.AND P1, PT, R59.reuse, R0, PT ;  /* 0x000000003b00720c */ /* 0x040fe20003f24070 */
[----:B------:R-:W-:Y:S02]  /*cc40*/  IMAD R6, R59, R8, R6 ;  /* 0x000000083b067224 */ /* 0x000fe400078e0206 */
[----:B0-----:R-:W-:Y:S01]  /*cc50*/  IMAD.MOV.U32 R3, RZ, RZ, R5 ;  /* 0x000000ffff037224 */ /* 0x001fe200078e0005 */
[----:B------:R-:W-:-:S03]  /*cc60*/  ISETP.GE.AND P0, PT, R24, RZ, PT ;  /* 0x000000ff1800720c */ /* 0x000fc60003f06270 */
[----:B------:R-:W-:Y:S01]  /*cc70*/  @!P5 IMAD.MOV R3, RZ, RZ, -R3 ;  /* 0x000000ffff03d224 */ /* 0x000fe200078e0a03 */
[----:B------:R-:W-:Y:S01]  /*cc80*/  ISETP.GT.U32.AND P5, PT, R59, R6, PT ;  /* 0x000000063b00720c */ /* 0x000fe20003fa4070 */
[----:B------:R-:W-:Y:S01]  /*cc90*/  IMAD.MOV.U32 R24, RZ, RZ, R27 ;  /* 0x000000ffff187224 */ /* 0x000fe200078e001b */
[----:B------:R-:W-:Y:S01]  /*cca0*/  STL [R1+0x1f0], R12 ;  /* 0x0001f00c01007387 */ /* 0x000fe20000100800 */
[----:B------:R-:W-:Y:S02]  /*ccb0*/  IMAD.MOV.U32 R27, RZ, RZ, R28 ;  /* 0x000000ffff1b7224 */ /* 0x000fe400078e001c */
[----:B------:R-:W-:Y:S01]  /*ccc0*/  IMAD.MOV.U32 R28, RZ, RZ, R29 ;  /* 0x000000ffff1c7224 */ /* 0x000fe200078e001d */
[----:B------:R0:W-:Y:S01]  /*ccd0*/  STL [R1+0x1ec], R3 ;  /* 0x0001ec0301007387 */ /* 0x0001e20000100800 */
[----:B------:R-:W-:Y:S01]  /*cce0*/  @!P1 IMAD.IADD R0, R0, 0x1, -R59 ;  /* 0x0000000100009824 */ /* 0x000fe200078e0a3b */
[----:B------:R-:W-:Y:S02]  /*ccf0*/  IABS R10, R25 ;  /* 0x00000019000a7213 */ /* 0x000fe40000000000 */
[----:B------:R-:W-:Y:S01]  /*cd00*/  ISETP.GE.AND P1, PT, R25, RZ, PT ;  /* 0x000000ff1900720c */ /* 0x000fe20003f26270 */
[----:B------:R-:W-:-:S02]  /*cd10*/  IMAD.MOV.U32 R25, RZ, RZ, R27 ;  /* 0x000000ffff197224 */ /* 0x000fc400078e001b */
[----:B0-----:R-:W-:Y:S02]  /*cd20*/  IMAD.MOV.U32 R3, RZ, RZ, R4 ;  /* 0x000000ffff037224 */ /* 0x001fe400078e0004 */
[----:B------:R-:W-:Y:S02]  /*cd30*/  @!P6 IMAD.MOV R0, RZ, RZ, -R0 ;  /* 0x000000ffff00e224 */ /* 0x000fe400078e0a00 */
[----:B------:R-:W-:Y:S01]  /*cd40*/  @!P4 IMAD.MOV R3, RZ, RZ, -R3 ;  /* 0x000000ffff03c224 */ /* 0x000fe200078e0a03 */
[----:B------:R-:W-:Y:S01]  /*cd50*/  IABS R9, R26 ;  /* 0x0000001a00097213 */ /* 0x000fe20000000000 */
[----:B------:R-:W-:Y:S01]  /*cd60*/  @!P5 IMAD.IADD R6, R6, 0x1, -R59 ;  /* 0x000000010606d824 */ /* 0x000fe200078e0a3b */
[----:B------:R-:W-:Y:S01]  /*cd70*/  ISETP.GE.AND P5, PT, R26, RZ, PT ;  /* 0x000000ff1a00720c */ /* 0x000fe20003fa6270 */
[----:B------:R-:W-:-:S04]  /*cd80*/  IMAD.HI.U32 R7, R34, R11, RZ ;  /* 0x0000000b22077227 */ /* 0x000fc800078e00ff */
[----:B------:R-:W-:-:S04]  /*cd90*/  IMAD.MOV R7, RZ, RZ, -R7 ;  /* 0x000000ffff077224 */ /* 0x000fc800078e0a07 */
[----:B------:R-:W-:-:S05]  /*cda0*/  IMAD R11, R59, R7, R11 ;  /* 0x000000073b0b7224 */ /* 0x000fca00078e020b */
[----:B------:R-:W-:Y:S01]  /*cdb0*/  ISETP.GT.U32.AND P3, PT, R59, R11, PT ;  /* 0x0000000b3b00720c */ /* 0x000fe20003f64070 */
[----:B--2---:R-:W-:Y:S02]  /*cdc0*/  IMAD.MOV.U32 R29, RZ, RZ, R30 ;  /* 0x000000ffff1d7224 */ /* 0x004fe400078e001e */
[----:B------:R-:W-:Y:S01]  /*cdd0*/  IMAD.MOV.U32 R30, RZ, RZ, R31 ;  /* 0x000000ffff1e7224 */ /* 0x000fe200078e001f */
[----:B------:R-:W-:Y:S01]  /*cde0*/  MOV R31, R36 ;  /* 0x00000024001f7202 */ /* 0x000fe20000000f00 */
[----:B------:R-:W-:Y:S02]  /*cdf0*/  IMAD.MOV.U32 R36, RZ, RZ, R48 ;  /* 0x000000ffff247224 */ /* 0x000fe400078e0030 */
[----:B------:R-:W-:Y:S01]  /*ce00*/  IMAD.MOV.U32 R27, RZ, RZ, R30 ;  /* 0x000000ffff1b7224 */ /* 0x000fe200078e001e */
[----:B------:R-:W2:Y:S01]  /*ce10*/  LDL.LU R48, [R1+0x5c8] ;  /* 0x0005c80001307983 */ /* 0x000ea20000300800 */
[----:B------:R-:W-:Y:S02]  /*ce20*/  IMAD.MOV.U32 R30, RZ, RZ, R31 ;  /* 0x000000ffff1e7224 */ /* 0x000fe400078e001f */
[----:B------:R-:W-:Y:S01]  /*ce30*/  IMAD.MOV.U32 R31, RZ, RZ, R43 ;  /* 0x000000ffff1f7224 */ /* 0x000fe200078e002b */
[----:B------:R0:W-:Y:S01]  /*ce40*/  STL [R1+0x1e8], R3 ;  /* 0x0001e80301007387 */ /* 0x0001e20000100800 */
[----:B------:R-:W-:-:S02]  /*ce50*/  IMAD.MOV.U32 R43, RZ, RZ, R47 ;  /* 0x000000ffff2b7224 */ /* 0x000fc400078e002f */
[----:B------:R-:W-:Y:S01]  /*ce60*/  IMAD.MOV.U32 R26, RZ, RZ, R27 ;  /* 0x000000ffff1a7224 */ /* 0x000fe200078e001b */
[----:B------:R-:W2:Y:S01]  /*ce70*/  LDL.LU R47, [R1+0x5a0] ;  /* 0x0005a000012f7983 */ /* 0x000ea20000300800 */
[----:B------:R-:W-:-:S03]  /*ce80*/  IMAD.MOV.U32 R27, RZ, RZ, R29 ;  /* 0x000000ffff1b7224 */ /* 0x000fc600078e001d */
[----:B------:R1:W-:Y:S04]  /*ce90*/  STL [R1+0x1e4], R0 ;  /* 0x0001e40001007387 */ /* 0x0003e80000100800 */
[----:B------:R-:W2:Y:S01]  /*cea0*/  LDL.LU R29, [R1+0x570] ;  /* 0x00057000011d7983 */ /* 0x000ea20000300800 */
[----:B------:R-:W-:-:S04]  /*ceb0*/  IMAD.HI.U32 R7, R34, R10, RZ ;  /* 0x0000000a22077227 */ /* 0x000fc800078e00ff */
[----:B------:R-:W-:Y:S02]  /*cec0*/  IMAD.MOV R7, RZ, RZ, -R7 ;  /* 0x000000ffff077224 */ /* 0x000fe400078e0a07 */
[----:B------:R-:W-:Y:S02]  /*ced0*/  @!P3 IMAD.IADD R11, R11, 0x1, -R59 ;  /* 0x000000010b0bb824 */ /* 0x000fe400078e0a3b */
[----:B------:R-:W-:-:S03]  /*cee0*/  IMAD R10, R59, R7, R10 ;  /* 0x000000073b0a7224 */ /* 0x000fc600078e020a */
[C---:B------:R-:W-:Y:S02]  /*cef0*/  ISETP.GT.U32.AND P3, PT, R59.reuse, R11, PT ;  /* 0x0000000b3b00720c */ /* 0x040fe40003f64070 */
[----:B------:R-:W-:Y:S01]  /*cf00*/  ISETP.GT.U32.AND P4, PT, R59, R10, PT ;  /* 0x0000000a3b00720c */ /* 0x000fe20003f84070 */
[----:B------:R-:W-:Y:S01]  /*cf10*/  IMAD.HI.U32 R2, R34, R9, RZ ;  /* 0x0000000922027227 */ /* 0x000fe200078e00ff */
[----:B------:R-:W-:-:S03]  /*cf20*/  IABS R8, R21 ;  /* 0x0000001500087213 */ /* 0x000fc60000000000 */
[----:B------:R-:W-:Y:S02]  /*cf30*/  IMAD.MOV R2, RZ, RZ, -R2 ;  /* 0x000000ffff027224 */ /* 0x000fe400078e0a02 */
[----:B------:R-:W-:Y:S01]  /*cf40*/  IMAD.HI.U32 R4, R34, R8, RZ ;  /* 0x0000000822047227 */ /* 0x000fe200078e00ff */
[----:B------:R-:W-:-:S03]  /*cf50*/  IABS R7, R22 ;  /* 0x0000001600077213 */ /* 0x000fc60000000000 */
[----:B------:R-:W-:Y:S02]  /*cf60*/  IMAD R9, R59, R2, R9 ;  /* 0x000000023b097224 */ /* 0x000fe400078e0209 */
[----:B------:R-:W-:Y:S02]  /*cf70*/  IMAD.MOV R4, RZ, RZ, -R4 ;  /* 0x000000ffff047224 */ /* 0x000fe400078e0a04 */
[--C-:B------:R-:W-:Y:S02]  /*cf80*/  @!P3 IMAD.IADD R11, R11, 0x1, -R59.reuse ;  /* 0x000000010b0bb824 */ /* 0x100fe400078e0a3b */
[----:B------:R-:W-:Y:S01]  /*cf90*/  @!P4 IMAD.IADD R10, R10, 0x1, -R59 ;  /* 0x000000010a0ac824 */ /* 0x000fe200078e0a3b */
[C---:B------:R-:W-:Y:S01]  /*cfa0*/  ISETP.GT.U32.AND P3, PT, R59.reuse, R9, PT ;  /* 0x000000093b00720c */ /* 0x040fe20003f64070 */
[C---:B------:R-:W-:Y:S01]  /*cfb0*/  IMAD R8, R59.reuse, R4, R8 ;  /* 0x000000043b087224 */ /* 0x040fe200078e0208 */
[----:B------:R-:W-:Y:S01]  /*cfc0*/  IABS R2, R23 ;  /* 0x0000001700027213 */ /* 0x000fe20000000000 */
[----:B0-----:R-:W-:Y:S01]  /*cfd0*/  IMAD.MOV.U32 R3, RZ, RZ, R11 ;  /* 0x000000ffff037224 */ /* 0x001fe200078e000b */
[C---:B------:R-:W-:Y:S01]  /*cfe0*/  ISETP.GT.U32.AND P6, PT, R59.reuse, R10, PT ;  /* 0x0000000a3b00720c */ /* 0x040fe20003fc4070 */
[----:B------:R-:W-:Y:S01]  /*cff0*/  IMAD.HI.U32 R5, R34, R7, RZ ;  /* 0x0000000722057227 */ /* 0x000fe200078e00ff */
[----:B------:R-:W-:-:S03]  /*d000*/  ISETP.GT.U32.AND P4, PT, R59, R6, PT ;  /* 0x000000063b00720c */ /* 0x000fc60003f84070 */
[----:B------:R-:W-:Y:S01]  /*d010*/  @!P2 IMAD.MOV R3, RZ, RZ, -R3 ;  /* 0x000000ffff03a224 */ /* 0x000fe200078e0a03 */
[----:B------:R-:W-:Y:S01]  /*d020*/  ISETP.GT.U32.AND P2, PT, R59, R8, PT ;  /* 0x000000083b00720c */ /* 0x000fe20003f44070 */
[----:B------:R-:W-:-:S04]  /*d030*/  IMAD.HI.U32 R4, R34, R2, RZ ;  /* 0x0000000222047227 */ /* 0x000fc800078e00ff */
[----:B------:R-:W-:Y:S02]  /*d040*/  IMAD.MOV R5, RZ, RZ, -R5 ;  /* 0x000000ffff057224 */ /* 0x000fe400078e0a05 */
[----:B------:R-:W-:Y:S02]  /*d050*/  IMAD.MOV R4, RZ, RZ, -R4 ;  /* 0x000000ffff047224 */ /* 0x000fe400078e0a04 */
[----:B------:R-:W-:Y:S01]  /*d060*/  IMAD R7, R59, R5, R7 ;  /* 0x000000053b077224 */ /* 0x000fe200078e0207 */
[----:B------:R-:W-:Y:S01]  /*d070*/  @!P3 IADD3 R9, PT, PT, R9, -R59, RZ ;  /* 0x8000003b0909b210 */ /* 0x000fe20007ffe0ff */
[C---:B------:R-:W-:Y:S02]  /*d080*/  IMAD R2, R59.reuse, R4, R2 ;  /* 0x000000043b027224 */ /* 0x040fe400078e0202 */
[--C-:B------:R-:W-:Y:S01]  /*d090*/  @!P6 IMAD.IADD R10, R10, 0x1, -R59.reuse ;  /* 0x000000010a0ae824 */ /* 0x100fe200078e0a3b */
[C---:B------:R-:W-:Y:S01]  /*d0a0*/  ISETP.GT.U32.AND P6, PT, R59.reuse, R7, PT ;  /* 0x000000073b00720c */ /* 0x040fe20003fc4070 */
[--C-:B------:R-:W-:Y:S01]  /*d0b0*/  @!P4 IMAD.IADD R6, R6, 0x1, -R59.reuse ;  /* 0x000000010606c824 */ /* 0x100fe200078e0a3b */
[C---:B------:R-:W-:Y:S01]  /*d0c0*/  ISETP.GT.U32.AND P3, PT, R59.reuse, R9, PT ;  /* 0x000000093b00720c */ /* 0x040fe20003f64070 */
[----:B------:R-:W-:Y:S01]  /*d0d0*/  @!P2 IMAD.IADD R8, R8, 0x1, -R59 ;  /* 0x000000010808a824 */ /* 0x000fe200078e0a3b */
[----:B------:R-:W-:Y:S01]  /*d0e0*/  ISETP.GT.U32.AND P2, PT, R59, R2, PT ;  /* 0x000000023b00720c */ /* 0x000fe20003f44070 */
[----:B------:R0:W-:Y:S01]  /*d0f0*/  STL [R1+0x1e0], R3 ;  /* 0x0001e00301007387 */ /* 0x0001e20000100800 */
[----:B-1----:R-:W-:Y:S01]  /*d100*/  IABS R0, R24 ;  /* 0x0000001800007213 */ /* 0x002fe20000000000 */
[----:B0-----:R-:W-:-:S04]  /*d110*/  IMAD.MOV.U32 R3, RZ, RZ, R6 ;  /* 0x000000ffff037224 */ /* 0x001fc800078e0006 */
[----:B------:R-:W-:-:S04]  /*d120*/  IMAD.HI.U32 R5, R34, R0, RZ ;  /* 0x0000000022057227 */ /* 0x000fc800078e00ff */
[----:B------:R-:W-:Y:S01]  /*d130*/  @!P0 IMAD.MOV R3, RZ, RZ, -R3 ;  /* 0x000000ffff038224 */ /* 0x000fe200078e0a03 */
[----:B------:R-:W-:Y:S01]  /*d140*/  ISETP.GT.U32.AND P0, PT, R59, R8, PT ;  /* 0x000000083b00720c */ /* 0x000fe20003f04070 */
[--C-:B------:R-:W-:Y:S01]  /*d150*/  @!P6 IMAD.IADD R7, R7, 0x1, -R59.reuse ;  /* 0x000000010707e824 */ /* 0x100fe200078e0a3b */
[----:B------:R-:W-:Y:S01]  /*d160*/  IABS R4, R25 ;  /* 0x0000001900047213 */ /* 0x000fe20000000000 */
[----:B------:R-:W-:Y:S02]  /*d170*/  @!P3 IMAD.IADD R9, R9, 0x1, -R59 ;  /* 0x000000010909b824 */ /* 0x000fe400078e0a3b */
[----:B------:R-:W-:Y:S02]  /*d180*/  IMAD.MOV R5, RZ, RZ, -R5 ;  /* 0x000000ffff057224 */ /* 0x000fe400078e0a05 */
[----:B------:R-:W-:Y:S01]  /*d190*/  @!P2 IMAD.IADD R2, R2, 0x1, -R59 ;  /* 0x000000010202a824 */ /* 0x000fe200078e0a3b */
[----:B------:R0:W-:Y:S01]  /*d1a0*/  STL [R1+0x1dc], R3 ;  /* 0x0001dc0301007387 */ /* 0x0001e20000100800 */
[C---:B------:R-:W-:Y:S01]  /*d1b0*/  IMAD R0, R59.reuse, R5, R0 ;  /* 0x000000053b007224 */ /* 0x040fe200078e0200 */
[----:B------:R-:W-:Y:S01]  /*d1c0*/  ISETP.GT.U32.AND P6, PT, R59, R7, PT ;  /* 0x000000073b00720c */ /* 0x000fe20003fc4070 */
[----:B------:R-:W-:Y:S01]  /*d1d0*/  IMAD.HI.U32 R5, R34, R4, RZ ;  /* 0x0000000422057227 */ /* 0x000fe200078e00ff */
[----:B------:R-:W-:-:S02]  /*d1e0*/  ISETP.GE.AND P4, PT, R21, RZ, PT ;  /* 0x000000ff1500720c */ /* 0x000fc40003f86270 */
[C---:B------:R-:W-:Y:S01]  /*d1f0*/  ISETP.GT.U32.AND P2, PT, R59.reuse, R2, PT ;  /* 0x000000023b00720c */ /* 0x040fe20003f44070 */
[----:B------:R-:W-:Y:S02]  /*d200*/  @!P1 IMAD.MOV R10, RZ, RZ, -R10 ;  /* 0x000000ffff0a9224 */ /* 0x000fe400078e0a0a */
[----:B0-----:R-:W-:Y:S02]  /*d210*/  IMAD.MOV.U32 R3, RZ, RZ, R9 ;  /* 0x000000ffff037224 */ /* 0x001fe400078e0009 */
[----:B------:R-:W-:Y:S02]  /*d220*/  IMAD.MOV R5, RZ, RZ, -R5 ;  /* 0x000000ffff057224 */ /* 0x000fe400078e0a05 */
[----:B------:R-:W-:Y:S02]  /*d230*/  @!P5 IMAD.MOV R3, RZ, RZ, -R3 ;  /* 0x000000ffff03d224 */ /* 0x000fe400078e0a03 */
[----:B------:R-:W-:Y:S01]  /*d240*/  @!P0 IMAD.IADD R8, R8, 0x1, -R59 ;  /* 0x0000000108088824 */ /* 0x000fe200078e0a3b */
[----:B------:R-:W-:Y:S01]  /*d250*/  ISETP.GE.AND P3, PT, R22, RZ, PT ;  /* 0x000000ff1600720c */ /* 0x000fe20003f66270 */
[----:B------:R-:W-:Y:S01]  /*d260*/  STL [R1+0x1d8], R10 ;  /* 0x0001d80a01007387 */ /* 0x000fe20000100800 */
[----:B------:R-:W-:-:S03]  /*d270*/  IMAD R4, R59, R5, R4 ;  /* 0x000000053b047224 */ /* 0x000fc600078e0204 */
[----:B------:R0:W-:Y:S01]  /*d280*/  STL [R1+0x1d4], R3 ;  /* 0x0001d40301007387 */ /* 0x0001e20000100800 */
[----:B------:R-:W-:Y:S01]  /*d290*/  ISETP.GE.AND P5, PT, R23, RZ, PT ;  /* 0x000000ff1700720c */ /* 0x000fe20003fa6270 */
[--C-:B------:R-:W-:Y:S01]  /*d2a0*/  @!P6 IMAD.IADD R7, R7, 0x1, -R59.reuse ;  /* 0x000000010707e824 */ /* 0x100fe200078e0a3b */
[----:B------:R-:W-:Y:S01]  /*d2b0*/  ISETP.GT.U32.AND P6, PT, R59, R4, PT ;  /* 0x000000043b00720c */ /* 0x000fe20003fc4070 */
[----:B------:R-:W-:Y:S01]  /*d2c0*/  @!P2 IMAD.IADD R2, R2, 0x1, -R59 ;  /* 0x000000010202a824 */ /* 0x000fe200078e0a3b */
[----:B0-----:R-:W-:Y:S02]  /*d2d0*/  MOV R3, R8 ;  /* 0x0000000800037202 */ /* 0x001fe40000000f00 */
[----:B------:R-:W-:Y:S02]  /*d2e0*/  IABS R6, R26 ;  /* 0x0000001a00067213 */ /* 0x000fe40000000000 */
[----:B------:R-:W-:Y:S01]  /*d2f0*/  ISETP.GE.AND P2, PT, R26, RZ, PT ;  /* 0x000000ff1a00720c */ /* 0x000fe20003f46270 */
[----:B------:R-:W-:-:S02]  /*d300*/  @!P4 IMAD.MOV R3, RZ, RZ, -R3 ;  /* 0x000000ffff03c224 */ /* 0x000fc400078e0a03 */
[----:B------:R-:W-:Y:S02]  /*d310*/  IMAD.MOV.U32 R26, RZ, RZ, R27 ;  /* 0x000000ffff1a7224 */ /* 0x000fe400078e001b */
[----:B------:R-:W-:Y:S01]  /*d320*/  IMAD.MOV.U32 R27, RZ, RZ, R28 ;  /* 0x000000ffff1b7224 */ /* 0x000fe200078e001c */
[----:B------:R0:W-:Y:S01]  /*d330*/  STL [R1+0x1d0], R3 ;  /* 0x0001d00301007387 */ /* 0x0001e20000100800 */
[----:B------:R-:W-:Y:S01]  /*d340*/  @!P3 IMAD.MOV R7, RZ, RZ, -R7 ;  /* 0x000000ffff07b224 */ /* 0x000fe200078e0a07 */
[----:B------:R-:W-:Y:S01]  /*d350*/  ISETP.GE.AND P3, PT, R26, RZ, PT ;  /* 0x000000ff1a00720c */ /* 0x000fe20003f66270 */
[----:B------:R-:W-:Y:S01]  /*d360*/  @!P6 IMAD.IADD R4, R4, 0x1, -R59 ;  /* 0x000000010404e824 */ /* 0x000fe200078e0a3b */
[----:B------:R-:W3:Y:S01]  /*d370*/  LDL.LU R61, [R1+0x578] ;  /* 0x00057800013d7983 */ /* 0x000ee20000300800 */
[----:B0-----:R-:W-:Y:S01]  /*d380*/  IMAD.MOV.U32 R3, RZ, RZ, R2 ;  /* 0x000000ffff037224 */ /* 0x001fe200078e0002 */
[----:B------:R-:W-:Y:S01]  /*d390*/  IABS R2, R26 ;  /* 0x0000001a00027213 */ /* 0x000fe20000000000 */
[----:B------:R-:W-:-:S02]  /*d3a0*/  IMAD.MOV.U32 R26, RZ, RZ, R27 ;  /* 0x000000ffff1a7224 */ /* 0x000fc400078e001b */
[----:B------:R-:W-:Y:S01]  /*d3b0*/  @!P5 IMAD.MOV R3, RZ, RZ, -R3 ;  /* 0x000000ffff03d224 */ /* 0x000fe200078e0a03 */
[----:B------:R-:W-:Y:S02]  /*d3c0*/  STL [R1+0x1cc], R7 ;  /* 0x0001cc0701007387 */ /* 0x000fe40000100800 */
[----:B------:R-:W-:Y:S02]  /*d3d0*/  ISETP.GE.AND P6, PT, R26, RZ, PT ;  /* 0x000000ff1a00720c */ /* 0x000fe40003fc6270 */
[----:B------:R-:W-:Y:S01]  /*d3e0*/  IABS R14, R26 ;  /* 0x0000001a000e7213 */ /* 0x000fe20000000000 */
[----:B--2---:R-:W-:Y:S02]  /*d3f0*/  IMAD.MOV.U32 R28, RZ, RZ, R29 ;  /* 0x000000ffff1c7224 */ /* 0x004fe400078e001d */
[----:B------:R-:W-:Y:S02]  /*d400*/  IMAD.MOV.U32 R29, RZ, RZ, R30 ;  /* 0x000000ffff1d7224 */ /* 0x000fe400078e001e */
[----:B------:R-:W-:-:S02]  /*d410*/  IMAD.MOV.U32 R30, RZ, RZ, R31 ;  /* 0x000000ffff1e7224 */ /* 0x000fc400078e001f */
[----:B------:R-:W-:Y:S02]  /*d420*/  IMAD.MOV.U32 R31, RZ, RZ, R43 ;  /* 0x000000ffff1f7224 */ /* 0x000fe400078e002b */
[----:B------:R-:W-:Y:S01]  /*d430*/  IMAD.MOV.U32 R27, RZ, RZ, R28 ;  /* 0x000000ffff1b7224 */ /* 0x000fe200078e001c */
[----:B------:R-:W-:Y:S01]  /*d440*/  MOV R28, R29 ;  /* 0x0000001d001c7202 */ /* 0x000fe20000000f00 */
        /* <DEDUP_REMOVED lines=8> */
[----:B------:R-:W-:Y:S02]  /*d4d0*/  IMAD.MOV.U32 R29, RZ, RZ, R30 ;  /* 0x000000ffff1d7224 */ /* 0x000fe400078e001e */
[----:B------:R-:W-:Y:S01]  /*d4e0*/  IMAD.MOV.U32 R30, RZ, RZ, R32 ;  /* 0x000000ffff1e7224 */ /* 0x000fe200078e0020 */
[----:B------:R-:W2:Y:S04]  /*d4f0*/  LDL R60, [R1+0x940] ;  /* 0x00094000013c7983 */ /* 0x000ea80000100800 */
[----:B0-----:R-:W2:Y:S04]  /*d500*/  LDL.LU R3, [R1+0x6e4] ;  /* 0x0006e40001037983 */ /* 0x001ea80000300800 */
[----:B------:R-:W2:Y:S01]  /*d510*/  LDL.LU R32, [R1+0x59c] ;  /* 0x00059c0001207983 */ /* 0x000ea20000300800 */
[----:B------:R-:W-:-:S02]  /*d520*/  ISETP.GT.U32.AND P1, PT, R59, R0, PT ;  /* 0x000000003b00720c */ /* 0x000fc40003f24070 */
[----:B------:R-:W-:-:S11]  /*d530*/  ISETP.GE.AND P0, PT, R24, RZ, PT ;  /* 0x000000ff1800720c */ /* 0x000fd60003f06270 */
[----:B------:R-:W-:-:S05]  /*d540*/  @!P1 IMAD.IADD R0, R0, 0x1, -R59 ;  /* 0x0000000100009824 */ /* 0x000fca00078e0a3b */
[----:B------:R-:W-:Y:S02]  /*d550*/  ISETP.GT.U32.AND P1, PT, R59, R0, PT ;  /* 0x000000003b00720c */ /* 0x000fe40003f24070 */
[----:B------:R-:W-:-:S11]  /*d560*/  IABS R13, R26 ;  /* 0x0000001a000d7213 */ /* 0x000fd60000000000 */
[----:B------:R-:W-:Y:S01]  /*d570*/  @!P1 IMAD.IADD R0, R0, 0x1, -R59 ;  /* 0x0000000100009824 */ /* 0x000fe200078e0a3b */
[----:B------:R-:W-:Y:S01]  /*d580*/  ISETP.GE.AND P1, PT, R26, RZ, PT ;  /* 0x000000ff1a00720c */ /* 0x000fe20003f26270 */
[----:B------:R-:W-:Y:S02]  /*d590*/  IMAD.MOV.U32 R26, RZ, RZ, R27 ;  /* 0x000000ffff1a7224 */ /* 0x000fe400078e001b */
[----:B------:R-:W-:Y:S02]  /*d5a0*/  @!P0 IMAD.MOV R0, RZ, RZ, -R0 ;  /* 0x000000ffff008224 */ /* 0x000fe400078e0a00 */
[----:B------:R-:W-:Y:S02]  /*d5b0*/  IMAD.MOV.U32 R27, RZ, RZ, R28 ;  /* 0x000000ffff1b7224 */ /* 0x000fe400078e001c */
[----:B------:R-:W-:Y:S01]  /*d5c0*/  IMAD.MOV.U32 R28, RZ, RZ, R29 ;  /* 0x000000ffff1c7224 */ /* 0x000fe200078e001d */
[----:B------:R0:W-:Y:S01]  /*d5d0*/  STL [R1+0x1c4], R0 ;  /* 0x0001c40001007387 */ /* 0x0001e20000100800 */
[----:B--2---:R-:W-:-:S02]  /*d5e0*/  IMAD.MOV.U32 R29, RZ, RZ, R32 ;  /* 0x000000ffff1d7224 */ /* 0x004fc400078e0020 */
[----:B------:R-:W-:Y:S02]  /*d5f0*/  IMAD.MOV.U32 R32, RZ, RZ, R33 ;  /* 0x000000ffff207224 */ /* 0x000fe400078e0021 */
[----:B------:R-:W-:Y:S02]  /*d600*/  IMAD.MOV.U32 R33, RZ, RZ, R36 ;  /* 0x000000ffff217224 */ /* 0x000fe400078e0024 */
[----:B------:R-:W-:Y:S02]  /*d610*/  IMAD.MOV.U32 R36, RZ, RZ, R37 ;  /* 0x000000ffff247224 */ /* 0x000fe400078e0025 */
[----:B------:R-:W2:Y:S01]  /*d620*/  LDL.LU R37, [R1+0x5a4] ;  /* 0x0005a40001257983 */ /* 0x000ea20000300800 */
[----:B------:R-:W-:Y:S01]  /*d630*/  ISETP.GT.U32.AND P5, PT, R59, R4, PT ;  /* 0x000000043b00720c */ /* 0x000fe20003fa4070 */
[----:B------:R-:W-:Y:S01]  /*d640*/  IMAD.HI.U32 R5, R34, R6, RZ ;  /* 0x0000000622057227 */ /* 0x000fe200078e00ff */
[----:B------:R-:W-:-:S03]  /*d650*/  ISETP.GE.AND P0, PT, R26, RZ, PT ;  /* 0x000000ff1a00720c */ /* 0x000fc60003f06270 */
[----:B------:R-:W-:Y:S01]  /*d660*/  IMAD.MOV R5, RZ, RZ, -R5 ;  /* 0x000000ffff057224 */ /* 0x000fe200078e0a05 */
[----:B------:R-:W-:Y:S02]  /*d670*/  IABS R12, R26 ;  /* 0x0000001a000c7213 */ /* 0x000fe40000000000 */
[----:B------:R-:W-:Y:S01]  /*d680*/  MOV R26, R27 ;  /* 0x0000001b001a7202 */ /* 0x000fe20000000f00 */
[----:B------:R-:W-:Y:S02]  /*d690*/  IMAD R6, R59, R5, R6 ;  /* 0x000000053b067224 */ /* 0x000fe400078e0206 */
[----:B------:R-:W-:Y:S02]  /*d6a0*/  IMAD.MOV.U32 R27, RZ, RZ, R28 ;  /* 0x000000ffff1b7224 */ /* 0x000fe400078e001c */
[----:B------:R-:W-:Y:S02]  /*d6b0*/  IMAD.MOV.U32 R28, RZ, RZ, R32 ;  /* 0x000000ffff1c7224 */ /* 0x000fe400078e0020 */
[----:B------:R-:W-:-:S02]  /*d6c0*/  IMAD.MOV.U32 R32, RZ, RZ, R33 ;  /* 0x000000ffff207224 */ /* 0x000fc400078e0021 */
[----:B------:R-:W-:Y:S02]  /*d6d0*/  IMAD.MOV.U32 R33, RZ, RZ, R36 ;  /* 0x000000ffff217224 */ /* 0x000fe400078e0024 */
[----:B------:R-:W-:Y:S01]  /*d6e0*/  @!P5 IMAD.IADD R4, R4, 0x1, -R59 ;  /* 0x000000010404d824 */ /* 0x000fe200078e0a3b */
[----:B------:R-:W-:Y:S02]  /*d6f0*/  ISETP.GT.U32.AND P5, PT, R59, R6, PT ;  /* 0x000000063b00720c */ /* 0x000fe40003fa4070 */
[----:B------:R-:W-:-:S11]  /*d700*/  ISETP.GE.AND P4, PT, R25, RZ, PT ;  /* 0x000000ff1900720c */ /* 0x000fd60003f86270 */
[----:B------:R-:W-:-:S05]  /*d710*/  @!P5 IMAD.IADD R6, R6, 0x1, -R59 ;  /* 0x000000010606d824 */ /* 0x000fca00078e0a3b */
[----:B------:R-:W-:Y:S01]  /*d720*/  ISETP.GT.U32.AND P5, PT, R59, R6, PT ;  /* 0x000000063b00720c */ /* 0x000fe20003fa4070 */
[----:B------:R-:W-:-:S04]  /*d730*/  IMAD.HI.U32 R7, R34, R2, RZ ;  /* 0x0000000222077227 */ /* 0x000fc800078e00ff */
[----:B------:R-:W-:Y:S02]  /*d740*/  IMAD.MOV.U32 R20, RZ, RZ, R26 ;  /* 0x000000ffff147224 */ /* 0x000fe400078e001a */
[----:B------:R-:W-:Y:S02]  /*d750*/  IMAD.MOV.U32 R19, RZ, RZ, R27 ;  /* 0x000000ffff137224 */ /* 0x000fe400078e001b */
[----:B------:R-:W-:Y:S02]  /*d760*/  IMAD.MOV.U32 R27, RZ, RZ, R32 ;  /* 0x000000ffff1b7224 */ /* 0x000fe400078e0020 */
[----:B------:R-:W-:Y:S02]  /*d770*/  IMAD.MOV R7, RZ, RZ, -R7 ;  /* 0x000000ffff077224 */ /* 0x000fe400078e0a07 */
[----:B------:R-:W-:Y:S02]  /*d780*/  @!P5 IMAD.IADD R6, R6, 0x1, -R59 ;  /* 0x000000010606d824 */ /* 0x000fe400078e0a3b */
[----:B------:R-:W-:-:S02]  /*d790*/  IMAD R2, R59, R7, R2 ;  /* 0x000000073b027224 */ /* 0x000fc400078e0202 */
[----:B------:R-:W-:Y:S02]  /*d7a0*/  IMAD.MOV.U32 R7, RZ, RZ, R6 ;  /* 0x000000ffff077224 */ /* 0x000fe400078e0006 */
[----:B------:R-:W-:Y:S02]  /*d7b0*/  IMAD.MOV.U32 R32, RZ, RZ, R33 ;  /* 0x000000ffff207224 */ /* 0x000fe400078e0021 */
[----:B------:R-:W-:Y:S02]  /*d7c0*/  @!P4 IMAD.MOV R4, RZ, RZ, -R4 ;  /* 0x000000ffff04c224 */ /* 0x000fe400078e0a04 */
[----:B------:R-:W-:Y:S02]  /*d7d0*/  @!P2 IMAD.MOV R7, RZ, RZ, -R7 ;  /* 0x000000ffff07a224 */ /* 0x000fe400078e0a07 */
[----:B--2---:R-:W-:Y:S02]  /*d7e0*/  IMAD.MOV.U32 R36, RZ, RZ, R37 ;  /* 0x000000ffff247224 */ /* 0x004fe400078e0025 */
[----:B------:R-:W-:-:S02]  /*d7f0*/  IMAD.MOV.U32 R37, RZ, RZ, R41 ;  /* 0x000000ffff257224 */ /* 0x000fc400078e0029 */
[----:B------:R-:W-:Y:S02]  /*d800*/  IMAD.MOV.U32 R41, RZ, RZ, R46 ;  /* 0x000000ffff297224 */ /* 0x000fe400078e002e */
[----:B------:R-:W-:Y:S02]  /*d810*/  IMAD.MOV.U32 R46, RZ, RZ, R53 ;  /* 0x000000ffff2e7224 */ /* 0x000fe400078e0035 */
[----:B----4-:R-:W-:Y:S02]  /*d820*/  IMAD.MOV.U32 R53, RZ, RZ, R57 ;  /* 0x000000ffff357224 */ /* 0x010fe400078e0039 */
[----:B------:R-:W2:Y:S04]  /*d830*/  LDL.LU R57, [R1+0x680] ;  /* 0x0006800001397983 */ /* 0x000ea80000300800 */
[----:B------:R-:W4:Y:S01]  /*d840*/  LDL.LU R35, [R1+0x57c] ;  /* 0x00057c0001237983 */ /* 0x000f220000300800 */
[----:B------:R-:W-:-:S03]  /*d850*/  IMAD.MOV.U32 R26, RZ, RZ, R46 ;  /* 0x000000ffff1a7224 */ /* 0x000fc600078e002e */
[----:B------:R-:W2:Y:S01]  /*d860*/  LDL.LU R46, [R1+0x654] ;  /* 0x00065400012e7983 */ /* 0x000ea20000300800 */
[----:B------:R-:W-:-:S03]  /*d870*/  IMAD.MOV.U32 R21, RZ, RZ, R26 ;  /* 0x000000ffff157224 */ /* 0x000fc600078e001a */
[----:B------:R-:W2:Y:S01]  /*d880*/  LDL.LU R24, [R1+0x580] ;  /* 0x0005800001187983 */ /* 0x000ea20000300800 */
[----:B------:R-:W-:Y:S02]  /*d890*/  IMAD.MOV.U32 R26, RZ, RZ, R27 ;  /* 0x000000ffff1a7224 */ /* 0x000fe400078e001b */
[----:B------:R-:W-:Y:S02]  /*d8a0*/  IMAD.MOV.U32 R27, RZ, RZ, R28 ;  /* 0x000000ffff1b7224 */ /* 0x000fe400078e001c */
[----:B------:R-:W-:Y:S02]  /*d8b0*/  IMAD.MOV.U32 R28, RZ, RZ, R29 ;  /* 0x000000ffff1c7224 */ /* 0x000fe400078e001d */
[----:B------:R-:W-:Y:S02]  /*d8c0*/  IMAD.MOV.U32 R29, RZ, RZ, R47 ;  /* 0x000000ffff1d7224 */ /* 0x000fe400078e002f */
[----:B------:R-:W-:Y:S02]  /*d8d0*/  IMAD.MOV.U32 R33, RZ, RZ, R36 ;  /* 0x000000ffff217224 */ /* 0x000fe400078e0024 */
[----:B------:R-:W-:-:S02]  /*d8e0*/  IMAD.MOV.U32 R22, RZ, RZ, R27 ;  /* 0x000000ffff167224 */ /* 0x000fc400078e001b */
[----:B------:R-:W-:Y:S01]  /*d8f0*/  IMAD.MOV.U32 R27, RZ, RZ, R28 ;  /* 0x000000ffff1b7224 */ /* 0x000fe200078e001c */
[----:B------:R-:W-:Y:S01]  /*d900*/  MOV R28, R29 ;  /* 0x0000001d001c7202 */ /* 0x000fe20000000f00 */
[----:B------:R-:W-:Y:S01]  /*d910*/  STL [R1+0x1c0], R4 ;  /* 0x0001c00401007387 */ /* 0x000fe20000100800 */
        /* <DEDUP_REMOVED lines=8> */
[----:B0-----:R-:W-:-:S05]  /*d9a0*/  IMAD.HI.U32 R0, R34, R13, RZ ;  /* 0x0000000d22007227 */ /* 0x001fca00078e00ff */
[----:B------:R-:W-:-:S05]  /*d9b0*/  IADD3 R0, PT, PT, -R0, RZ, RZ ;  /* 0x000000ff00007210 */ /* 0x000fca0007ffe1ff */
[C---:B------:R-:W-:Y:S01]  /*d9c0*/  IMAD R13, R59.reuse, R0, R13 ;  /* 0x000000003b0d7224 */ /* 0x040fe200078e020d */
[----:B------:R-:W-:Y:S01]  /*d9d0*/  ISETP.GT.U32.AND P4, PT, R59, R2, PT ;  /* 0x000000023b00720c */ /* 0x000fe20003f84070 */
[----:B------:R-:W-:-:S03]  /*d9e0*/  IMAD.HI.U32 R5, R34, R14, RZ ;  /* 0x0000000e22057227 */ /* 0x000fc600078e00ff */
[----:B------:R-:W-:Y:S02]  /*d9f0*/  ISETP.GT.U32.AND P2, PT, R59, R13, PT ;  /* 0x0000000d3b00720c */ /* 0x000fe40003f44070 */
[----:B---3--:R-:W-:Y:S01]  /*da00*/  IABS R11, R61 ;  /* 0x0000003d000b7213 */ /* 0x008fe20000000000 */
[----:B------:R-:W-:-:S04]  /*da10*/  IMAD.MOV R5, RZ, RZ, -R5 ;  /* 0x000000ffff057224 */ /* 0x000fc800078e0a05 */
[----:B------:R-:W-:Y:S01]  /*da20*/  IMAD.HI.U32 R0, R34, R11, RZ ;  /* 0x0000000b22007227 */ /* 0x000fe200078e00ff */
[----:B------:R-:W-:-:S03]  /*da30*/  IABS R9, R60 ;  /* 0x0000003c00097213 */ /* 0x000fc60000000000 */
[----:B------:R-:W-:Y:S02]  /*da40*/  IMAD R14, R59, R5, R14 ;  /* 0x000000053b0e7224 */ /* 0x000fe400078e020e */
[--C-:B------:R-:W-:Y:S02]  /*da50*/  @!P2 IMAD.IADD R13, R13, 0x1, -R59.reuse ;  /* 0x000000010d0da824 */ /* 0x100fe400078e0a3b */
[----:B------:R-:W-:Y:S02]  /*da60*/  IMAD.MOV R0, RZ, RZ, -R0 ;  /* 0x000000ffff007224 */ /* 0x000fe400078e0a00 */
[----:B------:R-:W-:Y:S01]  /*da70*/  @!P4 IMAD.IADD R2, R2, 0x1, -R59 ;  /* 0x000000010202c824 */ /* 0x000fe200078e0a3b */
[C---:B------:R-:W-:Y:S01]  /*da80*/  ISETP.GT.U32.AND P5, PT, R59.reuse, R14, PT ;  /* 0x0000000e3b00720c */ /* 0x040fe20003fa4070 */
[C---:B------:R-:W-:Y:S01]  /*da90*/  IMAD R11, R59.reuse, R0, R11 ;  /* 0x000000003b0b7224 */ /* 0x040fe200078e020b */
[C---:B------:R-:W-:Y:S01]  /*daa0*/  ISETP.GT.U32.AND P2, PT, R59.reuse, R13, PT ;  /* 0x0000000d3b00720c */ /* 0x040fe20003f44070 */
[----:B------:R-:W-:Y:S01]  /*dab0*/  IMAD.HI.U32 R0, R34, R9, RZ ;  /* 0x0000000922007227 */ /* 0x000fe200078e00ff */
[----:B------:R-:W-:-:S03]  /*dac0*/  ISETP.GT.U32.AND P4, PT, R59, R2, PT ;  /* 0x000000023b00720c */ /* 0x000fc60003f84070 */
[----:B------:R-:W-:-:S04]  /*dad0*/  IMAD.HI.U32 R5, R34, R12, RZ ;  /* 0x0000000c22057227 */ /* 0x000fc800078e00ff */
[----:B------:R-:W-:Y:S02]  /*dae0*/  IMAD.MOV R0, RZ, RZ, -R0 ;  /* 0x000000ffff007224 */ /* 0x000fe400078e0a00 */
[----:B------:R-:W-:Y:S01]  /*daf0*/  IMAD.MOV R5, RZ, RZ, -R5 ;  /* 0x000000ffff057224 */ /* 0x000fe200078e0a05 */
[----:B------:R-:W-:Y:S01]  /*db00*/  IABS R36, R3 ;  /* 0x0000000300247213 */ /* 0x000fe20000000000 */
[C---:B------:R-:W-:Y:S02]  /*db10*/  IMAD R9, R59.reuse, R0, R9 ;  /* 0x000000003b097224 */ /* 0x040fe400078e0209 */
[----:B------:R-:W-:Y:S02]  /*db20*/  IMAD R12, R59, R5, R12 ;  /* 0x000000053b0c7224 */ /* 0x000fe400078e020c */
[--C-:B------:R-:W-:Y:S02]  /*db30*/  @!P5 IMAD.IADD R14, R14, 0x1, -R59.reuse ;  /* 0x000000010e0ed824 */ /* 0x100fe400078e0a3b */
[--C-:B------:R-:W-:Y:S01]  /*db40*/  @!P2 IMAD.IADD R13, R13, 0x1, -R59.reuse ;  /* 0x000000010d0da824 */ /* 0x100fe200078e0a3b */
[C---:B------:R-:W-:Y:S01]  /*db50*/  ISETP.GT.U32.AND P2, PT, R59.reuse, R9, PT ;  /* 0x000000093b00720c */ /* 0x040fe20003f44070 */
[----:B------:R-:W-:Y:S01]  /*db60*/  @!P4 IMAD.IADD R2, R2, 0x1, -R59 ;  /* 0x000000010202c824 */ /* 0x000fe200078e0a3b */
[C---:B------:R-:W-:Y:S01]  /*db70*/  ISETP.GT.U32.AND P4, PT, R59.reuse, R12, PT ;  /* 0x0000000c3b00720c */ /* 0x040fe20003f84070 */
[----:B------:R-:W-:Y:S01]  /*db80*/  IMAD.HI.U32 R5, R34, R36, RZ ;  /* 0x0000002422057227 */ /* 0x000fe200078e00ff */
[----:B------:R-:W-:-:S03]  /*db90*/  ISETP.GT.U32.AND P5, PT, R59, R14, PT ;  /* 0x0000000e3b00720c */ /* 0x000fc60003fa4070 */
[----:B------:R-:W-:Y:S01]  /*dba0*/  IMAD.MOV R5, RZ, RZ, -R5 ;  /* 0x000000ffff057224 */ /* 0x000fe200078e0a05 */
[----:B------:R-:W-:-:S03]  /*dbb0*/  IABS R8, R20 ;  /* 0x0000001400087213 */ /* 0x000fc60000000000 */
[----:B------:R-:W-:Y:S02]  /*dbc0*/  IMAD R36, R59, R5, R36 ;  /* 0x000000053b247224 */ /* 0x000fe400078e0224 */
[--C-:B------:R-:W-:Y:S02]  /*dbd0*/  @!P2 IMAD.IADD R9, R9, 0x1, -R59.reuse ;  /* 0x000000010909a824 */ /* 0x100fe400078e0a3b */
[----:B------:R-:W-:Y:S01]  /*dbe0*/  @!P4 IMAD.IADD R12, R12, 0x1, -R59 ;  /* 0x000000010c0cc824 */ /* 0x000fe200078e0a3b */
[----:B------:R-:W-:Y:S01]  /*dbf0*/  ISETP.GT.U32.AND P2, PT, R59, R36, PT ;  /* 0x000000243b00720c */ /* 0x000fe20003f44070 */
[----:B------:R-:W-:-:S04]  /*dc00*/  IMAD.HI.U32 R5, R34, R8, RZ ;  /* 0x0000000822057227 */ /* 0x000fc800078e00ff */
[----:B------:R-:W-:Y:S01]  /*dc10*/  @!P5 IMAD.IADD R14, R14, 0x1, -R59 ;  /* 0x000000010e0ed824 */ /* 0x000fe200078e0a3b */
[C---:B------:R-:W-:Y:S01]  /*dc20*/  ISETP.GT.U32.AND P5, PT, R59.reuse, R11, PT ;  /* 0x0000000b3b00720c */ /* 0x040fe20003fa4070 */
[----:B------:R-:W-:Y:S02]  /*dc30*/  IMAD.MOV R5, RZ, RZ, -R5 ;  /* 0x000000ffff057224 */ /* 0x000fe400078e0a05 */
[----:B------:R-:W-:Y:S02]  /*dc40*/  IMAD.MOV.U32 R16, RZ, RZ, R2 ;  /* 0x000000ffff107224 */ /* 0x000fe400078e0002 */
[C---:B------:R-:W-:Y:S02]  /*dc50*/  IMAD R8, R59.reuse, R5, R8 ;  /* 0x000000053b087224 */ /* 0x040fe400078e0208 */
[----:B------:R-:W-:Y:S01]  /*dc60*/  @!P3 IMAD.MOV R16, RZ, RZ, -R16 ;  /* 0x000000ffff10b224 */ /* 0x000fe200078e0a10 */
[C---:B------:R-:W-:Y:S01]  /*dc70*/  ISETP.GT.U32.AND P3, PT, R59.reuse, R12, PT ;  /* 0x0000000c3b00720c */ /* 0x040fe20003f64070 */
[----:B------:R-:W-:Y:S01]  /*dc80*/  @!P2 IMAD.IADD R36, R36, 0x1, -R59 ;  /* 0x000000012424a824 */ /* 0x000fe200078e0a3b */
[----:B------:R-:W-:-:S02]  /*dc90*/  ISETP.GT.U32.AND P2, PT, R59, R8, PT ;  /* 0x000000083b00720c */ /* 0x000fc40003f44070 */
[----:B-1----:R-:W-:Y:S01]  /*dca0*/  IABS R7, R19 ;  /* 0x0000001300077213 */ /* 0x002fe20000000000 */
[--C-:B------:R-:W-:Y:S01]  /*dcb0*/  @!P5 IMAD.IADD R11, R11, 0x1, -R59.reuse ;  /* 0x000000010b0bd824 */ /* 0x100fe200078e0a3b */
[----:B------:R-:W-:Y:S01]  /*dcc0*/  IABS R5, R22 ;  /* 0x0000001600057213 */ /* 0x000fe20000000000 */
[----:B------:R-:W-:Y:S02]  /*dcd0*/  @!P6 IMAD.MOV R14, RZ, RZ, -R14 ;  /* 0x000000ffff0ee224 */ /* 0x000fe400078e0a0e */
[----:B------:R-:W-:Y:S01]  /*dce0*/  IMAD.HI.U32 R6, R34, R7, RZ ;  /* 0x0000000722067227 */ /* 0x000fe200078e00ff */
[C---:B------:R-:W-:Y:S02]  /*dcf0*/  ISETP.GT.U32.AND P5, PT, R59.reuse, R11, PT ;  /* 0x0000000b3b00720c */ /* 0x040fe40003fa4070 */
[----:B------:R-:W-:Y:S01]  /*dd00*/  ISETP.GT.U32.AND P6, PT, R59, R9, PT ;  /* 0x000000093b00720c */ /* 0x000fe20003fc4070 */
[----:B------:R-:W-:Y:S01]  /*dd10*/  IMAD.MOV R6, RZ, RZ, -R6 ;  /* 0x000000ffff067224 */ /* 0x000fe200078e0a06 */
[----:B------:R-:W-:Y:S01]  /*dd20*/  STL [R1+0x1b8], R16 ;  /* 0x0001b81001007387 */ /* 0x000fe20000100800 */
[----:B------:R-:W-:-:S02]  /*dd30*/  @!P3 IMAD.IADD R12, R12, 0x1, -R59 ;  /* 0x000000010c0cb824 */ /* 0x000fc400078e0a3b */
[----:B------:R-:W-:Y:S01]  /*dd40*/  @!P2 IMAD.IADD R8, R8, 0x1, -R59 ;  /* 0x000000010808a824 */ /* 0x000fe200078e0a3b */
[----:B------:R-:W-:Y:S01]  /*dd50*/  ISETP.GE.AND P2, PT, R60, RZ, PT ;  /* 0x000000ff3c00720c */ /* 0x000fe20003f46270 */
[----:B------:R-:W-:-:S04]  /*dd60*/  IMAD R7, R59, R6, R7 ;  /* 0x000000063b077224 */ /* 0x000fc800078e0207 */
[--C-:B------:R-:W-:Y:S01]  /*dd70*/  @!P5 IMAD.IADD R11, R11, 0x1, -R59.reuse ;  /* 0x000000010b0bd824 */ /* 0x100fe200078e0a3b */
[----:B------:R-:W-:Y:S01]  /*dd80*/  ISETP.GT.U32.AND P5, PT, R59, R7, PT ;  /* 0x000000073b00720c */ /* 0x000fe20003fa4070 */
[----:B------:R-:W-:Y:S02]  /*dd90*/  @!P6 IMAD.IADD R9, R9, 0x1, -R59 ;  /* 0x000000010909e824 */ /* 0x000fe400078e0a3b */
[----:B------:R-:W-:-:S04]  /*dda0*/  @!P1 IMAD.MOV R13, RZ, RZ, -R13 ;  /* 0x000000ffff0d9224 */ /* 0x000fc800078e0a0d */
[----:B------:R-:W-:Y:S01]  /*ddb0*/  @!P2 IMAD.MOV R9, RZ, RZ, -R9 ;  /* 0x000000ffff09a224 */ /* 0x000fe200078e0a09 */
[----:B------:R-:W-:-:S05]  /*ddc0*/  ISETP.GE.AND P6, PT, R61, RZ, PT ;  /* 0x000000ff3d00720c */ /* 0x000fca0003fc6270 */
[----:B------:R-:W-:Y:S01]  /*ddd0*/  @!P5 IMAD.IADD R7, R7, 0x1, -R59 ;  /* 0x000000010707d824 */ /* 0x000fe200078e0a3b */
[----:B------:R-:W-:Y:S01]  /*dde0*/  IABS R6, R25 ;  /* 0x0000001900067213 */ /* 0x000fe20000000000 */
[----:B------:R-:W-:-:S06]  /*ddf0*/  @!P0 IMAD.MOV R12, RZ, RZ, -R12 ;  /* 0x000000ffff0c8224 */ /* 0x000fcc00078e0a0c */
[----:B------:R-:W-:Y:S01]  /*de00*/  @!P6 IMAD.MOV R11, RZ, RZ, -R11 ;  /* 0x000000ffff0be224 */ /* 0x000fe200078e0a0b */
[----:B----4-:R-:W-:-:S05]  /*de10*/  IABS R4, R35 ;  /* 0x0000002300047213 */ /* 0x010fca0000000000 */
[----:B------:R-:W-:-:S04]  /*de20*/  IMAD.HI.U32 R0, R34, R4, RZ ;  /* 0x0000000422007227 */ /* 0x000fc800078e00ff */
[----:B------:R-:W-:-:S04]  /*de30*/  IMAD.MOV R0, RZ, RZ, -R0 ;  /* 0x000000ffff007224 */ /* 0x000fc800078e0a00 */
[----:B------:R-:W-:-:S05]  /*de40*/  IMAD R4, R59, R0, R4 ;  /* 0x000000003b047224 */ /* 0x000fca00078e0204 */
[----:B------:R-:W-:Y:S02]  /*de50*/  ISETP.GT.U32.AND P4, PT, R59, R4, PT ;  /* 0x000000043b00720c */ /* 0x000fe40003f84070 */
[----:B--2---:R-:W-:Y:S02]  /*de60*/  IABS R10, R24 ;  /* 0x00000018000a7213 */ /* 0x004fe40000000000 */
[----:B------:R-:W-:-:S03]  /*de70*/  IABS R0, R21 ;  /* 0x0000001500007213 */ /* 0x000fc60000000000 */
[----:B------:R-:W-:-:S06]  /*de80*/  IMAD.HI.U32 R15, R34, R10, RZ ;  /* 0x0000000a220f7227 */ /* 0x000fcc00078e00ff */
[----:B------:R-:W-:Y:S02]  /*de90*/  @!P4 IMAD.IADD R4, R4, 0x1, -R59 ;  /* 0x000000010404c824 */ /* 0x000fe400078e0a3b */
[----:B------:R-:W-:Y:S02]  /*dea0*/  IMAD.MOV R15, RZ, RZ, -R15 ;  /* 0x000000ffff0f7224 */ /* 0x000fe400078e0a0f */
[----:B------:R-:W-:Y:S01]  /*deb0*/  IMAD.HI.U32 R2, R34, R0, RZ ;  /* 0x0000000022027227 */ /* 0x000fe200078e00ff */
[----:B------:R-:W-:-:S03]  /*dec0*/  ISETP.GT.U32.AND P4, PT, R59, R4, PT ;  /* 0x000000043b00720c */ /* 0x000fc60003f84070 */
[C---:B------:R-:W-:Y:S01]  /*ded0*/  IMAD R10, R59.reuse, R15, R10 ;  /* 0x0000000f3b0a7224 */ /* 0x040fe200078e020a */
[----:B------:R-:W-:Y:S01]  /*dee0*/  MOV R23, R26 ;  /* 0x0000001a00177202 */ /* 0x000fe20000000f00 */
[----:B------:R-:W-:Y:S02]  /*def0*/  IMAD.MOV R2, RZ, RZ, -R2 ;  /* 0x000000ffff027224 */ /* 0x000fe400078e0a02 */
[----:B------:R-:W-:Y:S01]  /*df00*/  IMAD.MOV.U32 R26, RZ, RZ, R27 ;  /* 0x000000ffff1a7224 */ /* 0x000fe200078e001b */
[C---:B------:R-:W-:Y:S01]  /*df10*/  ISETP.GT.U32.AND P3, PT, R59.reuse, R10, PT ;  /* 0x0000000a3b00720c */ /* 0x040fe20003f64070 */
[----:B------:R-:W-:Y:S02]  /*df20*/  IMAD.MOV.U32 R27, RZ, RZ, R40 ;  /* 0x000000ffff1b7224 */ /* 0x000fe400078e0028 */
[----:B------:R-:W2:Y:S01]  /*df30*/  LDL.LU R40, [R1+0x5d4] ;  /* 0x0005d40001287983 */ /* 0x000ea20000300800 */
[----:B------:R-:W-:-:S03]  /*df40*/  IMAD R0, R59, R2, R0 ;  /* 0x000000023b007224 */ /* 0x000fc600078e0200 */
[----:B------:R0:W-:Y:S01]  /*df50*/  STL [R1+0x1b4], R14 ;  /* 0x0001b40e01007387 */ /* 0x0001e20000100800 */
[----:B------:R-:W-:Y:S01]  /*df60*/  @!P4 IMAD.IADD R4, R4, 0x1, -R59 ;  /* 0x000000010404c824 */ /* 0x000fe200078e0a3b */
[----:B------:R-:W-:Y:S01]  /*df70*/  ISETP.GT.U32.AND P4, PT, R59, R0, PT ;  /* 0x000000003b00720c */ /* 0x000fe20003f84070 */
[----:B0-----:R-:W-:-:S04]  /*df80*/  IMAD.HI.U32 R14, R34, R5, RZ ;  /* 0x00000005220e7227 */ /* 0x001fc800078e00ff */
[----:B------:R-:W-:Y:S02]  /*df90*/  IMAD.MOV R14, RZ, RZ, -R14 ;  /* 0x000000ffff0e7224 */ /* 0x000fe400078e0a0e */
[----:B------:R-:W-:Y:S02]  /*dfa0*/  @!P3 IMAD.IADD R10, R10, 0x1, -R59 ;  /* 0x000000010a0ab824 */ /* 0x000fe400078e0a3b */
[----:B------:R-:W-:Y:S01]  /*dfb0*/  IMAD R5, R59, R14, R5 ;  /* 0x0000000e3b057224 */ /* 0x000fe200078e0205 */
[----:B------:R-:W-:Y:S02]  /*dfc0*/  ISETP.GE.AND P3, PT, R35, RZ, PT ;  /* 0x000000ff2300720c */ /* 0x000fe40003f66270 */
[C---:B------:R-:W-:Y:S02]  /*dfd0*/  ISETP.GT.U32.AND P1, PT, R59.reuse, R10, PT ;  /* 0x0000000a3b00720c */ /* 0x040fe40003f24070 */
[C---:B------:R-:W-:Y:S01]  /*dfe0*/  ISETP.GT.U32.AND P2, PT, R59.reuse, R5, PT ;  /* 0x000000053b00720c */ /* 0x040fe20003f44070 */
[----:B------:R-:W-:Y:S01]  /*dff0*/  @!P4 IMAD.IADD R0, R0, 0x1, -R59 ;  /* 0x000000010000c824 */ /* 0x000fe200078e0a3b */
[----:B------:R-:W-:-:S02]  /*e000*/  ISETP.GT.U32.AND P4, PT, R59, R8, PT ;  /* 0x000000083b00720c */ /* 0x000fc40003f84070 */
[----:B------:R-:W-:Y:S01]  /*e010*/  ISETP.GE.AND P5, PT, R24, RZ, PT ;  /* 0x000000ff1800720c */ /* 0x000fe20003fa6270 */
[----:B------:R-:W-:Y:S02]  /*e020*/  IMAD.MOV.U32 R24, RZ, RZ, R26 ;  /* 0x000000ffff187224 */ /* 0x000fe400078e001a */
[----:B------:R-:W-:Y:S01]  /*e030*/  IMAD.MOV.U32 R26, RZ, RZ, R30 ;  /* 0x000000ffff1a7224 */ /* 0x000fe200078e001e */
[----:B------:R-:W-:Y:S01]  /*e040*/  MOV R30, R52 ;  /* 0x00000034001e7202 */ /* 0x000fe20000000f00 */
[----:B------:R-:W-:Y:S01]  /*e050*/  @!P3 IMAD.MOV R4, RZ, RZ, -R4 ;  /* 0x000000ffff04b224 */ /* 0x000fe200078e0a04 */
[----:B------:R-:W3:Y:S01]  /*e060*/  LDL.LU R52, [R1+0x634] ;  /* 0x0006340001347983 */ /* 0x000ee20000300800 */
[--C-:B------:R-:W-:Y:S02]  /*e070*/  @!P1 IMAD.IADD R10, R10, 0x1, -R59.reuse ;  /* 0x000000010a0a9824 */ /* 0x100fe400078e0a3b */
[----:B------:R-:W-:Y:S01]  /*e080*/  @!P2 IMAD.IADD R5, R5, 0x1, -R59 ;  /* 0x000000010505a824 */ /* 0x000fe200078e0a3b */
[----:B------:R-:W-:Y:S01]  /*e090*/  ISETP.GE.AND P2, PT, R25, RZ, PT ;  /* 0x000000ff1900720c */ /* 0x000fe20003f46270 */
[----:B------:R-:W-:-:S02]  /*e0a0*/  IMAD.MOV.U32 R25, RZ, RZ, R26 ;  /* 0x000000ffff197224 */ /* 0x000fc400078e001a */
[----:B------:R-:W-:Y:S02]  /*e0b0*/  IMAD.MOV.U32 R26, RZ, RZ, R27 ;  /* 0x000000ffff1a7224 */ /* 0x000fe400078e001b */
[----:B------:R-:W-:Y:S01]  /*e0c0*/  IMAD.MOV.U32 R27, RZ, RZ, R28 ;  /* 0x000000ffff1b7224 */ /* 0x000fe200078e001c */
[----:B------:R-:W-:Y:S01]  /*e0d0*/  STL [R1+0x1b0], R13 ;  /* 0x0001b00d01007387 */ /* 0x000fe20000100800 */
[----:B------:R-:W-:Y:S01]  /*e0e0*/  @!P4 IMAD.IADD R8, R8, 0x1, -R59 ;  /* 0x000000010808c824 */ /* 0x000fe200078e0a3b */
[----:B------:R-:W-:Y:S01]  /*e0f0*/  ISETP.GE.AND P4, PT, R21, RZ, PT ;  /* 0x000000ff1500720c */ /* 0x000fe20003f86270 */
[----:B------:R-:W-:Y:S01]  /*e100*/  IMAD.MOV.U32 R28, RZ, RZ, R29 ;  /* 0x000000ffff1c7224 */ /* 0x000fe200078e001d */
[----:B------:R0:W-:Y:S01]  /*e110*/  STL [R1+0x1ac], R12 ;  /* 0x0001ac0c01007387 */ /* 0x0001e20000100800 */
[----:B------:R-:W-:Y:S01]  /*e120*/  @!P5 IMAD.MOV R10, RZ, RZ, -R10 ;  /* 0x000000ffff0ad224 */ /* 0x000fe200078e0a0a */
[----:B------:R-:W-:Y:S01]  /*e130*/  MOV R29, R32 ;  /* 0x00000020001d7202 */ /* 0x000fe20000000f00 */
[----:B------:R-:W-:Y:S01]  /*e140*/  IMAD.MOV.U32 R21, RZ, RZ, R26 ;  /* 0x000000ffff157224 */ /* 0x000fe200078e001a */
[----:B------:R-:W-:Y:S01]  /*e150*/  STL [R1+0x1a8], R11 ;  /* 0x0001a80b01007387 */ /* 0x000fe20000100800 */
[----:B------:R-:W-:-:S02]  /*e160*/  IMAD.MOV.U32 R32, RZ, RZ, R33 ;  /* 0x000000ffff207224 */ /* 0x000fc400078e0021 */
[----:B------:R-:W-:Y:S01]  /*e170*/  IMAD.MOV.U32 R26, RZ, RZ, R27 ;  /* 0x000000ffff1a7224 */ /* 0x000fe200078e001b */
[----:B------:R1:W-:Y:S01]  /*e180*/  STL [R1+0x25c], R4 ;  /* 0x00025c0401007387 */ /* 0x0003e20000100800 */
[----:B------:R-:W-:Y:S02]  /*e190*/  IMAD.MOV.U32 R33, RZ, RZ, R42 ;  /* 0x000000ffff217224 */ /* 0x000fe400078e002a */
[----:B------:R-:W-:Y:S01]  /*e1a0*/  IMAD.MOV.U32 R27, RZ, RZ, R28 ;  /* 0x000000ffff1b7224 */ /* 0x000fe200078e001c */
[----:B------:R-:W4:Y:S01]  /*e1b0*/  LDL.LU R42, [R1+0x650] ;  /* 0x00065000012a7983 */ /* 0x000f220000300800 */
[----:B------:R-:W-:Y:S02]  /*e1c0*/  IMAD.MOV.U32 R28, RZ, RZ, R30 ;  /* 0x000000ffff1c7224 */ /* 0x000fe400078e001e */
[----:B------:R-:W-:Y:S01]  /*e1d0*/  IMAD.MOV.U32 R30, RZ, RZ, R31 ;  /* 0x000000ffff1e7224 */ /* 0x000fe200078e001f */
[----:B------:R-:W-:Y:S04]  /*e1e0*/  STL [R1+0x258], R10 ;  /* 0x0002580a01007387 */ /* 0x000fe80000100800 */
[----:B------:R-:W2:Y:S01]  /*e1f0*/  LDL.LU R31, [R1+0x5bc] ;  /* 0x0005bc00011f7983 */ /* 0x000ea20000300800 */
[----:B------:R-:W-:-:S02]  /*e200*/  ISETP.GT.U32.AND P0, PT, R59, R7, PT ;  /* 0x000000073b00720c */ /* 0x000fc40003f04070 */
[----:B------:R-:W-:Y:S02]  /*e210*/  ISETP.GT.U32.AND P6, PT, R59, R0, PT ;  /* 0x000000003b00720c */ /* 0x000fe40003fc4070 */
[----:B------:R-:W-:-:S09]  /*e220*/  ISETP.GE.AND P3, PT, R19, RZ, PT ;  /* 0x000000ff1300720c */ /* 0x000fd20003f66270 */
[--C-:B------:R-:W-:Y:S01]  /*e230*/  @!P0 IMAD.IADD R7, R7, 0x1, -R59.reuse ;  /* 0x0000000107078824 */ /* 0x100fe200078e0a3b */
[----:B------:R-:W-:Y:S01]  /*e240*/  ISETP.GE.AND P0, PT, R20, RZ, PT ;  /* 0x000000ff1400720c */ /* 0x000fe20003f06270 */
[----:B------:R-:W-:Y:S02]  /*e250*/  @!P6 IMAD.IADD R0, R0, 0x1, -R59 ;  /* 0x000000010000e824 */ /* 0x000fe400078e0a3b */
[----:B0-----:R-:W-:Y:S01]  /*e260*/  IMAD.MOV.U32 R12, RZ, RZ, R7 ;  /* 0x000000ffff0c7224 */ /* 0x001fe200078e0007 */
[----:B-1----:R-:W-:Y:S01]  /*e270*/  IABS R4, R24 ;  /* 0x0000001800047213 */ /* 0x002fe20000000000 */
[----:B------:R-:W-:Y:S02]  /*e280*/  @!P4 IMAD.MOV R0, RZ, RZ, -R0 ;  /* 0x000000ffff00c224 */ /* 0x000fe400078e0a00 */
[----:B------:R-:W-:Y:S01]  /*e290*/  @!P3 IMAD.MOV R12, RZ, RZ, -R12 ;  /* 0x000000ffff0cb224 */ /* 0x000fe200078e0a0c */
[----:B------:R-:W-:Y:S01]  /*e2a0*/  ISETP.GE.AND P4, PT, R24, RZ, PT ;  /* 0x000000ff1800720c */ /* 0x000fe20003f86270 */
[----:B------:R-:W-:-:S04]  /*e2b0*/  IMAD.MOV.U32 R24, RZ, RZ, R26 ;  /* 0x000000ffff187224 */ /* 0x000fc800078e001a */
[----:B------:R-:W-:Y:S01]  /*e2c0*/  @!P0 IMAD.MOV R8, RZ, RZ, -R8 ;  /* 0x000000ffff088224 */ /* 0x000fe200078e0a08 */
[----:B------:R-:W-:Y:S01]  /*e2d0*/  STL [R1+0x1a4], R12 ;  /* 0x0001a40c01007387 */ /* 0x000fe20000100800 */
[----:B------:R-:W-:Y:S02]  /*e2e0*/  IMAD.MOV.U32 R26, RZ, RZ, R27 ;  /* 0x000000ffff1a7224 */ /* 0x000fe400078e001b */
[----:B------:R-:W-:Y:S01]  /*e2f0*/  IMAD.MOV.U32 R27, RZ, RZ, R28 ;  /* 0x000000ffff1b7224 */ /* 0x000fe200078e001c */
[----:B------:R-:W-:Y:S01]  /*e300*/  STL [R1+0x1a0], R8 ;  /* 0x0001a00801007387 */ /* 0x000fe20000100800 */
[----:B------:R-:W-:-:S03]  /*e310*/  MOV R28, R30 ;  /* 0x0000001e001c7202 */ /* 0x000fc60000000f00 */
[----:B------:R0:W-:Y:S01]  /*e320*/  STL [R1+0x19c], R0 ;  /* 0x00019c0001007387 */ /* 0x0001e20000100800 */
[----:B------:R-:W-:-:S04]  /*e330*/  IMAD.HI.U32 R2, R34, R6, RZ ;  /* 0x0000000622027227 */ /* 0x000fc800078e00ff */
[----:B--2---:R-:W-:Y:S02]  /*e340*/  IMAD.MOV.U32 R30, RZ, RZ, R31 ;  /* 0x000000ffff1e7224 */ /* 0x004fe400078e001f */
[----:B------:R-:W2:Y:S01]  /*e350*/  LDL.LU R31, [R1+0x5d8] ;  /* 0x0005d800011f7983 */ /* 0x000ea20000300800 */
[----:B------:R-:W-:Y:S01]  /*e360*/  IMAD.MOV R2, RZ, RZ, -R2 ;  /* 0x000000ffff027224 */ /* 0x000fe200078e0a02 */
[----:B0-----:R-:W-:Y:S02]  /*e370*/  IABS R0, R24 ;  /* 0x0000001800007213 */ /* 0x001fe40000000000 */
[----:B------:R-:W3:Y:S01]  /*e380*/  LDL.LU R60, [R1+0x5b0] ;  /* 0x0005b000013c7983 */ /* 0x000ee20000300800 */
[----:B------:R-:W-:-:S05]  /*e390*/  IMAD R6, R59, R2, R6 ;  /* 0x000000023b067224 */ /* 0x000fca00078e0206 */
[----:B------:R-:W-:-:S13]  /*e3a0*/  ISETP.GT.U32.AND P1, PT, R59, R6, PT ;  /* 0x000000063b00720c */ /* 0x000fda0003f24070 */
[----:B------:R-:W-:Y:S01]  /*e3b0*/  @!P1 IMAD.IADD R6, R6, 0x1, -R59 ;  /* 0x0000000106069824 */ /* 0x000fe200078e0a3b */
[----:B------:R-:W-:-:S04]  /*e3c0*/  ISETP.GT.U32.AND P1, PT, R59, R5, PT ;  /* 0x000000053b00720c */ /* 0x000fc80003f24070 */
[----:B------:R-:W-:Y:S02]  /*e3d0*/  ISETP.GT.U32.AND P3, PT, R59, R6, PT ;  /* 0x000000063b00720c */ /* 0x000fe40003f64070 */
[----:B------:R-:W-:-:S07]  /*e3e0*/  ISETP.GE.AND P6, PT, R22, RZ, PT ;  /* 0x000000ff1600720c */ /* 0x000fce0003fc6270 */
[----:B------:R-:W-:Y:S01]  /*e3f0*/  @!P1 IMAD.IADD R5, R5, 0x1, -R59 ;  /* 0x0000000105059824 */ /* 0x000fe200078e0a3b */
[----:B------:R-:W-:Y:S01]  /*e400*/  ISETP.GE.AND P1, PT, R24, RZ, PT ;  /* 0x000000ff1800720c */ /* 0x000fe20003f26270 */
[----:B------:R-:W-:Y:S02]  /*e410*/  IMAD.MOV.U32 R24, RZ, RZ, R26 ;  /* 0x000000ffff187224 */ /* 0x000fe400078e001a */
[----:B------:R-:W-:Y:S02]  /*e420*/  IMAD.MOV.U32 R26, RZ, RZ, R27 ;  /* 0x000000ffff1a7224 */ /* 0x000fe400078e001b */
[----:B------:R-:W-:Y:S02]  /*e430*/  IMAD.MOV.U32 R27, RZ, RZ, R28 ;  /* 0x000000ffff1b7224 */ /* 0x000fe400078e001c */
[----:B------:R-:W-:Y:S01]  /*e440*/  IMAD.MOV.U32 R28, RZ, RZ, R30 ;  /* 0x000000ffff1c7224 */ /* 0x000fe200078e001e */
[----:B------:R-:W-:Y:S01]  /*e450*/  IABS R2, R23 ;  /* 0x0000001700027213 */ /* 0x000fe20000000000 */
[----:B------:R-:W-:-:S02]  /*e460*/  IMAD.MOV.U32 R8, RZ, RZ, R5 ;  /* 0x000000ffff087224 */ /* 0x000fc400078e0005 */
[----:B------:R-:W-:Y:S02]  /*e470*/  @!P3 IMAD.IADD R6, R6, 0x1, -R59 ;  /* 0x000000010606b824 */ /* 0x000fe400078e0a3b */
[----:B------:R-:W-:Y:S01]  /*e480*/  IMAD.HI.U32 R11, R34, R2, RZ ;  /* 0x00000002220b7227 */ /* 0x000fe200078e00ff */
[----:B------:R-:W-:-:S03]  /*e490*/  ISETP.GE.AND P3, PT, R24, RZ, PT ;  /* 0x000000ff1800720c */ /* 0x000fc60003f66270 */
[----:B------:R-:W-:Y:S02]  /*e4a0*/  @!P6 IMAD.MOV R8, RZ, RZ, -R8 ;  /* 0x000000ffff08e224 */ /* 0x000fe400078e0a08 */
[----:B------:R-:W-:Y:S01]  /*e4b0*/  @!P2 IMAD.MOV R6, RZ, RZ, -R6 ;  /* 0x000000ffff06a224 */ /* 0x000fe200078e0a06 */
[----:B------:R-:W-:Y:S01]  /*e4c0*/  IABS R12, R24 ;  /* 0x00000018000c7213 */ /* 0x000fe20000000000 */
[----:B------:R-:W-:Y:S02]  /*e4d0*/  IMAD.MOV R11, RZ, RZ, -R11 ;  /* 0x000000ffff0b7224 */ /* 0x000fe400078e0a0b */
[----:B------:R-:W-:Y:S01]  /*e4e0*/  IMAD.MOV.U32 R24, RZ, RZ, R26 ;  /* 0x000000ffff187224 */ /* 0x000fe200078e001a */
[----:B------:R-:W-:Y:S01]  /*e4f0*/  ISETP.GE.AND P0, PT, R23, RZ, PT ;  /* 0x000000ff1700720c */ /* 0x000fe20003f06270 */
[----:B------:R-:W-:Y:S02]  /*e500*/  IMAD.MOV.U32 R26, RZ, RZ, R54 ;  /* 0x000000ffff1a7224 */ /* 0x000fe400078e0036 */
[----:B------:R-:W-:Y:S01]  /*e510*/  IMAD.MOV.U32 R19, RZ, RZ, R27 ;  /* 0x000000ffff137224 */ /* 0x000fe200078e001b */
[----:B------:R-:W-:Y:S01]  /*e520*/  MOV R27, R48 ;  /* 0x00000030001b7202 */ /* 0x000fe20000000f00 */
[----:B------:R-:W-:-:S02]  /*e530*/  IMAD.MOV.U32 R54, RZ, RZ, R58 ;  /* 0x000000ffff367224 */ /* 0x000fc400078e003a */
[----:B------:R-:W-:Y:S01]  /*e540*/  IMAD.MOV.U32 R23, RZ, RZ, R28 ;  /* 0x000000ffff177224 */ /* 0x000fe200078e001c */
[----:B------:R-:W-:Y:S01]  /*e550*/  ISETP.GE.AND P2, PT, R25, RZ, PT ;  /* 0x000000ff1900720c */ /* 0x000fe20003f46270 */
[C---:B------:R-:W-:Y:S01]  /*e560*/  IMAD R2, R59.reuse, R11, R2 ;  /* 0x0000000b3b027224 */ /* 0x040fe200078e0202 */
[----:B------:R-:W-:Y:S01]  /*e570*/  IABS R11, R25 ;  /* 0x00000019000b7213 */ /* 0x000fe20000000000 */
[----:B------:R-:W-:Y:S02]  /*e580*/  IMAD.MOV.U32 R28, RZ, RZ, R40 ;  /* 0x000000ffff1c7224 */ /* 0x000fe400078e0028 */
[----:B--2---:R-:W-:Y:S02]  /*e590*/  IMAD.MOV.U32 R30, RZ, RZ, R31 ;  /* 0x000000ffff1e7224 */ /* 0x004fe400078e001f */
[----:B------:R-:W2:Y:S04]  /*e5a0*/  LDL.LU R31, [R1+0x608] ;  /* 0x00060800011f7983 */ /* 0x000ea80000300800 */
[----:B------:R-:W2:Y:S04]  /*e5b0*/  LDL.LU R22, [R1+0x5b4] ;  /* 0x0005b40001167983 */ /* 0x000ea80000300800 */
[----:B------:R-:W-:Y:S04]  /*e5c0*/  STL [R1+0x198], R8 ;  /* 0x0001980801007387 */ /* 0x000fe80000100800 */
[----:B------:R3:W-:Y:S04]  /*e5d0*/  STL [R1+0x194], R6 ;  /* 0x0001940601007387 */ /* 0x0007e80000100800 */
[----:B------:R-:W4:Y:S04]  /*e5e0*/  LDL.LU R58, [R1+0x618] ;  /* 0x00061800013a7983 */ /* 0x000f280000300800 */
[----:B------:R-:W4:Y:S04]  /*e5f0*/  LDL.LU R48, [R1+0x668] ;  /* 0x0006680001307983 */ /* 0x000f280000300800 */
[----:B------:R-:W4:Y:S04]  /*e600*/  LDL.LU R40, [R1+0x5e4] ;  /* 0x0005e40001287983 */ /* 0x000f280000300800 */
[----:B------:R-:W4:Y:S01]  /*e610*/  LDL.LU R25, [R1+0x5b8] ;  /* 0x0005b80001197983 */ /* 0x000f220000300800 */
[----:B------:R-:W-:Y:S01]  /*e620*/  ISETP.GT.U32.AND P5, PT, R59, R2, PT ;  /* 0x000000023b00720c */ /* 0x000fe20003fa4070 */
[----:B------:R-:W-:-:S04]  /*e630*/  IMAD.HI.U32 R7, R34, R4, RZ ;  /* 0x0000000422077227 */ /* 0x000fc800078e00ff */
[----:B------:R-:W-:-:S04]  /*e640*/  IMAD.MOV R7, RZ, RZ, -R7 ;  /* 0x000000ffff077224 */ /* 0x000fc800078e0a07 */
[----:B------:R-:W-:-:S04]  /*e650*/  IMAD R4, R59, R7, R4 ;  /* 0x000000073b047224 */ /* 0x000fc800078e0204 */
[----:B------:R-:W-:Y:S01]  /*e660*/  @!P5 IMAD.IADD R2, R2, 0x1, -R59 ;  /* 0x000000010202d824 */ /* 0x000fe200078e0a3b */
[----:B------:R-:W-:Y:S01]  /*e670*/  ISETP.GT.U32.AND P5, PT, R59, R4, PT ;  /* 0x000000043b00720c */ /* 0x000fe20003fa4070 */
[----:B------:R-:W-:-:S03]  /*e680*/  IMAD.HI.U32 R5, R34, R0, RZ ;  /* 0x0000000022057227 */ /* 0x000fc600078e00ff */
[----:B------:R-:W-:Y:S01]  /*e690*/  ISETP.GT.U32.AND P6, PT, R59, R2, PT ;  /* 0x000000023b00720c */ /* 0x000fe20003fc4070 */
[----:B------:R-:W-:-:S08]  /*e6a0*/  IMAD.MOV R5, RZ, RZ, -R5 ;  /* 0x000000ffff057224 */ /* 0x000fd000078e0a05 */
[----:B------:R-:W-:Y:S02]  /*e6b0*/  @!P5 IMAD.IADD R4, R4, 0x1, -R59 ;  /* 0x000000010404d824 */ /* 0x000fe400078e0a3b */
[C---:B------:R-:W-:Y:S02]  /*e6c0*/  IMAD R0, R59.reuse, R5, R0 ;  /* 0x000000053b007224 */ /* 0x040fe400078e0200 */
[----:B------:R-:W-:Y:S01]  /*e6d0*/  IMAD.HI.U32 R5, R34, R12, RZ ;  /* 0x0000000c22057227 */ /* 0x000fe200078e00ff */
[----:B------:R-:W-:-:S03]  /*e6e0*/  ISETP.GT.U32.AND P5, PT, R59, R4, PT ;  /* 0x000000043b00720c */ /* 0x000fc60003fa4070 */
[----:B------:R-:W-:Y:S02]  /*e6f0*/  IMAD.MOV R5, RZ, RZ, -R5 ;  /* 0x000000ffff057224 */ /* 0x000fe400078e0a05 */
[----:B------:R-:W-:-:S04]  /*e700*/  IMAD.HI.U32 R13, R34, R11, RZ ;  /* 0x0000000b220d7227 */ /* 0x000fc800078e00ff */
[----:B------:R-:W-:Y:S02]  /*e710*/  @!P6 IMAD.IADD R2, R2, 0x1, -R59 ;  /* 0x000000010202e824 */ /* 0x000fe400078e0a3b */
[C---:B------:R-:W-:Y:S02]  /*e720*/  IMAD R12, R59.reuse, R5, R12 ;  /* 0x000000053b0c7224 */ /* 0x040fe400078e020c */
[----:B------:R-:W-:Y:S02]  /*e730*/  IMAD.MOV R13, RZ, RZ, -R13 ;  /* 0x000000ffff0d7224 */ /* 0x000fe400078e0a0d */
[----:B------:R-:W-:Y:S01]  /*e740*/  @!P5 IMAD.IADD R4, R4, 0x1, -R59 ;  /* 0x000000010404d824 */ /* 0x000fe200078e0a3b */
[C---:B------:R-:W-:Y:S01]  /*e750*/  ISETP.GT.U32.AND P5, PT, R59.reuse, R12, PT ;  /* 0x0000000c3b00720c */ /* 0x040fe20003fa4070 */
[C---:B------:R-:W-:Y:S02]  /*e760*/  IMAD R11, R59.reuse, R13, R11 ;  /* 0x0000000d3b0b7224 */ /* 0x040fe400078e020b */
[----:B------:R-:W-:Y:S01]  /*e770*/  IMAD.MOV.U32 R15, RZ, RZ, R2 ;  /* 0x000000ffff0f7224 */ /* 0x000fe200078e0002 */
[----:B------:R-:W-:-:S02]  /*e780*/  ISETP.GT.U32.AND P6, PT, R59, R0, PT ;  /* 0x000000003b00720c */ /* 0x000fc40003fc4070 */
[----:B------:R-:W-:Y:S01]  /*e790*/  IABS R10, R21 ;  /* 0x00000015000a7213 */ /* 0x000fe20000000000 */
[----:B------:R-:W-:Y:S01]  /*e7a0*/  @!P0 IMAD.MOV R15, RZ, RZ, -R15 ;  /* 0x000000ffff0f8224 */ /* 0x000fe200078e0a0f */
[----:B------:R-:W-:Y:S02]  /*e7b0*/  ISETP.GT.U32.AND P0, PT, R59, R11, PT ;  /* 0x0000000b3b00720c */ /* 0x000fe40003f04070 */
[----:B---3--:R-:W-:Y:S01]  /*e7c0*/  IABS R6, R60 ;  /* 0x0000003c00067213 */ /* 0x008fe20000000000 */
[----:B------:R-:W-:-:S04]  /*e7d0*/  IMAD.HI.U32 R7, R34, R10, RZ ;  /* 0x0000000a22077227 */ /* 0x000fc800078e00ff */
[----:B------:R-:W-:Y:S02]  /*e7e0*/  IMAD.MOV R7, RZ, RZ, -R7 ;  /* 0x000000ffff077224 */ /* 0x000fe400078e0a07 */
[----:B------:R-:W-:-:S04]  /*e7f0*/  IMAD.HI.U32 R5, R34, R6, RZ ;  /* 0x0000000622057227 */ /* 0x000fc800078e00ff */
[--C-:B------:R-:W-:Y:S02]  /*e800*/  @!P5 IMAD.IADD R12, R12, 0x1, -R59.reuse ;  /* 0x000000010c0cd824 */ /* 0x100fe400078e0a3b */
[----:B------:R-:W-:Y:S02]  /*e810*/  @!P6 IMAD.IADD R0, R0, 0x1, -R59 ;  /* 0x000000010000e824 */ /* 0x000fe400078e0a3b */
[----:B------:R-:W-:Y:S02]  /*e820*/  IMAD R10, R59, R7, R10 ;  /* 0x000000073b0a7224 */ /* 0x000fe400078e020a */
[----:B------:R-:W-:Y:S02]  /*e830*/  IMAD.MOV R5, RZ, RZ, -R5 ;  /* 0x000000ffff057224 */ /* 0x000fe400078e0a05 */
[----:B------:R-:W-:Y:S02]  /*e840*/  IMAD.MOV.U32 R14, RZ, RZ, R4 ;  /* 0x000000ffff0e7224 */ /* 0x000fe400078e0004 */
[----:B------:R-:W-:Y:S01]  /*e850*/  @!P0 IMAD.IADD R11, R11, 0x1, -R59 ;  /* 0x000000010b0b8824 */ /* 0x000fe200078e0a3b */
[C---:B------:R-:W-:Y:S01]  /*e860*/  ISETP.GT.U32.AND P0, PT, R59.reuse, R12, PT ;  /* 0x0000000c3b00720c */ /* 0x040fe20003f04070 */
[C---:B------:R-:W-:Y:S01]  /*e870*/  IMAD R6, R59.reuse, R5, R6 ;  /* 0x000000053b067224 */ /* 0x040fe200078e0206 */
[C---:B------:R-:W-:Y:S01]  /*e880*/  ISETP.GT.U32.AND P6, PT, R59.reuse, R0, PT ;  /* 0x000000003b00720c */ /* 0x040fe20003fc4070 */
[----:B------:R-:W-:Y:S01]  /*e890*/  @!P4 IMAD.MOV R14, RZ, RZ, -R14 ;  /* 0x000000ffff0ec224 */ /* 0x000fe200078e0a0e */
[----:B------:R-:W-:-:S02]  /*e8a0*/  ISETP.GT.U32.AND P4, PT, R59, R10, PT ;  /* 0x0000000a3b00720c */ /* 0x000fc40003f84070 */
[----:B------:R-:W-:-:S07]  /*e8b0*/  ISETP.GT.U32.AND P5, PT, R59, R6, PT ;  /* 0x000000063b00720c */ /* 0x000fce0003fa4070 */
[--C-:B------:R-:W-:Y:S02]  /*e8c0*/  @!P0 IMAD.IADD R12, R12, 0x1, -R59.reuse ;  /* 0x000000010c0c8824 */ /* 0x100fe400078e0a3b */
[--C-:B------:R-:W-:Y:S02]  /*e8d0*/  @!P6 IMAD.IADD R0, R0, 0x1, -R59.reuse ;  /* 0x000000010000e824 */ /* 0x100fe400078e0a3b */
[--C-:B------:R-:W-:Y:S02]  /*e8e0*/  @!P4 IMAD.IADD R10, R10, 0x1, -R59.reuse ;  /* 0x000000010a0ac824 */ /* 0x100fe400078e0a3b */
[----:B------:R-:W-:Y:S01]  /*e8f0*/  IMAD.MOV.U32 R13, RZ, RZ, R0 ;  /* 0x000000ffff0d7224 */ /* 0x000fe200078e0000 */
[----:B------:R-:W-:Y:S01]  /*e900*/  ISETP.GE.AND P6, PT, R21, RZ, PT ;  /* 0x000000ff1500720c */ /* 0x000fe20003fc6270 */
[----:B------:R-:W-:Y:S01]  /*e910*/  @!P5 IMAD.IADD R6, R6, 0x1, -R59 ;  /* 0x000000010606d824 */ /* 0x000fe200078e0a3b */
[----:B------:R-:W-:Y:S01]  /*e920*/  MOV R20, R27 ;  /* 0x0000001b00147202 */ /* 0x000fe20000000f00 */
[----:B------:R-:W-:Y:S01]  /*e930*/  IMAD.MOV.U32 R21, RZ, RZ, R26 ;  /* 0x000000ffff157224 */ /* 0x000fe200078e001a */
[----:B------:R-:W-:Y:S01]  /*e940*/  ISETP.GT.U32.AND P5, PT, R59, R10, PT ;  /* 0x0000000a3b00720c */ /* 0x000fe20003fa4070 */
[----:B------:R-:W-:Y:S01]  /*e950*/  IMAD.MOV.U32 R27, RZ, RZ, R28 ;  /* 0x000000ffff1b7224 */ /* 0x000fe200078e001c */
[----:B------:R0:W-:Y:S01]  /*e960*/  STL [R1+0x190], R15 ;  /* 0x0001900f01007387 */ /* 0x0001e20000100800 */
[----:B------:R-:W-:Y:S01]  /*e970*/  @!P1 IMAD.MOV R13, RZ, RZ, -R13 ;  /* 0x000000ffff0d9224 */ /* 0x000fe200078e0a0d */
[----:B------:R-:W-:Y:S01]  /*e980*/  IABS R5, R19 ;  /* 0x0000001300057213 */ /* 0x000fe20000000000 */
[----:B------:R-:W-:Y:S01]  /*e990*/  IMAD.MOV.U32 R26, RZ, RZ, R29 ;  /* 0x000000ffff1a7224 */ /* 0x000fe200078e001d */
[----:B------:R-:W-:Y:S01]  /*e9a0*/  STL [R1+0x18c], R14 ;  /* 0x00018c0e01007387 */ /* 0x000fe20000100800 */
[----:B------:R-:W-:-:S02]  /*e9b0*/  IMAD.MOV.U32 R28, RZ, RZ, R30 ;  /* 0x000000ffff1c7224 */ /* 0x000fc400078e001e */
[----:B------:R-:W-:Y:S02]  /*e9c0*/  IMAD.MOV.U32 R30, RZ, RZ, R54 ;  /* 0x000000ffff1e7224 */ /* 0x000fe400078e0036 */
[----:B------:R-:W3:Y:S01]  /*e9d0*/  LDL.LU R54, [R1+0x614] ;  /* 0x0006140001367983 */ /* 0x000ee20000300800 */
[----:B0-----:R-:W-:Y:S01]  /*e9e0*/  IMAD.MOV.U32 R15, RZ, RZ, R12 ;  /* 0x000000ffff0f7224 */ /* 0x001fe200078e000c */
[----:B------:R-:W-:Y:S02]  /*e9f0*/  IABS R4, R24 ;  /* 0x0000001800047213 */ /* 0x000fe40000000000 */
[C---:B------:R-:W-:Y:S01]  /*ea00*/  ISETP.GT.U32.AND P4, PT, R59.reuse, R11, PT ;  /* 0x0000000b3b00720c */ /* 0x040fe20003f84070 */
[----:B------:R-:W-:Y:S01]  /*ea10*/  @!P3 IMAD.MOV R15, RZ, RZ, -R15 ;  /* 0x000000ffff0fb224 */ /* 0x000fe200078e0a0f */
[----:B------:R-:W-:Y:S01]  /*ea20*/  ISETP.GT.U32.AND P1, PT, R59, R6, PT ;  /* 0x000000063b00720c */ /* 0x000fe20003f24070 */
[----:B------:R-:W-:-:S04]  /*ea30*/  @!P5 IMAD.IADD R10, R10, 0x1, -R59 ;  /* 0x000000010a0ad824 */ /* 0x000fc800078e0a3b */
[----:B------:R-:W-:-:S06]  /*ea40*/  @!P6 IMAD.MOV R10, RZ, RZ, -R10 ;  /* 0x000000ffff0ae224 */ /* 0x000fcc00078e0a0a */
[--C-:B------:R-:W-:Y:S02]  /*ea50*/  @!P4 IMAD.IADD R11, R11, 0x1, -R59.reuse ;  /* 0x000000010b0bc824 */ /* 0x100fe400078e0a3b */
[----:B------:R-:W-:Y:S02]  /*ea60*/  @!P1 IMAD.IADD R6, R6, 0x1, -R59 ;  /* 0x0000000106069824 */ /* 0x000fe400078e0a3b */
[----:B------:R-:W-:Y:S01]  /*ea70*/  @!P2 IMAD.MOV R11, RZ, RZ, -R11 ;  /* 0x000000ffff0ba224 */ /* 0x000fe200078e0a0b */
[----:B------:R-:W-:Y:S02]  /*ea80*/  ISETP.GE.AND P4, PT, R60, RZ, PT ;  /* 0x000000ff3c00720c */ /* 0x000fe40003f86270 */
[----:B------:R-:W-:Y:S02]  /*ea90*/  IABS R12, R21 ;  /* 0x00000015000c7213 */ /* 0x000fe40000000000 */
[----:B--2---:R-:W-:-:S05]  /*eaa0*/  IABS R8, R22 ;  /* 0x0000001600087213 */ /* 0x004fca0000000000 */
[----:B------:R-:W-:-:S04]  /*eab0*/  IMAD.HI.U32 R2, R34, R8, RZ ;  /* 0x0000000822027227 */ /* 0x000fc800078e00ff */
[----:B------:R-:W-:-:S04]  /*eac0*/  IMAD.MOV R2, RZ, RZ, -R2 ;  /* 0x000000ffff027224 */ /* 0x000fc800078e0a02 */
[----:B------:R-:W-:-:S05]  /*ead0*/  IMAD R8, R59, R2, R8 ;  /* 0x000000023b087224 */ /* 0x000fca00078e0208 */
[----:B------:R-:W-:Y:S02]  /*eae0*/  ISETP.GT.U32.AND P0, PT, R59, R8, PT ;  /* 0x000000083b00720c */ /* 0x000fe40003f04070 */
[----:B----4-:R-:W-:Y:S01]  /*eaf0*/  IABS R7, R25 ;  /* 0x0000001900077213 */ /* 0x010fe20000000000 */
[----:B------:R-:W-:-:S04]  /*eb00*/  IMAD.MOV.U32 R29, RZ, RZ, R40 ;  /* 0x000000ffff1d7224 */ /* 0x000fc800078e0028 */
[----:B------:R-:W-:-:S04]  /*eb10*/  IMAD.HI.U32 R0, R34, R7, RZ ;  /* 0x0000000722007227 */ /* 0x000fc800078e00ff */
[----:B------:R-:W-:Y:S02]  /*eb20*/  IMAD.MOV.U32 R40, RZ, RZ, R58 ;  /* 0x000000ffff287224 */ /* 0x000fe400078e003a */
[----:B------:R-:W2:Y:S01]  /*eb30*/  LDL.LU R58, [R1+0x660] ;  /* 0x00066000013a7983 */ /* 0x000ea20000300800 */
[----:B------:R-:W-:Y:S02]  /*eb40*/  IMAD.MOV R0, RZ, RZ, -R0 ;  /* 0x000000ffff007224 */ /* 0x000fe400078e0a00 */
[----:B------:R-:W-:Y:S01]  /*eb50*/  @!P0 IMAD.IADD R8, R8, 0x1, -R59 ;  /* 0x0000000108088824 */ /* 0x000fe200078e0a3b */
[----:B------:R0:W-:Y:S01]  /*eb60*/  STL [R1+0x188], R13 ;  /* 0x0001880d01007387 */ /* 0x0001e20000100800 */
[----:B------:R-:W-:Y:S01]  /*eb70*/  IABS R2, R23 ;  /* 0x0000001700027213 */ /* 0x000fe20000000000 */
[C---:B------:R-:W-:Y:S02]  /*eb80*/  IMAD R7, R59.reuse, R0, R7 ;  /* 0x000000003b077224 */ /* 0x040fe400078e0207 */
[----:B------:R-:W-:Y:S01]  /*eb90*/  ISETP.GT.U32.AND P3, PT, R59, R8, PT ;  /* 0x000000083b00720c */ /* 0x000fe20003f64070 */
[----:B------:R-:W-:-:S04]  /*eba0*/  IMAD.HI.U32 R0, R34, R4, RZ ;  /* 0x0000000422007227 */ /* 0x000fc800078e00ff */
[----:B0-----:R-:W-:Y:S01]  /*ebb0*/  IMAD.HI.U32 R13, R34, R5, RZ ;  /* 0x00000005220d7227 */ /* 0x001fe200078e00ff */
[----:B------:R-:W-:-:S03]  /*ebc0*/  ISETP.GT.U32.AND P5, PT, R59, R7, PT ;  /* 0x000000073b00720c */ /* 0x000fc60003fa4070 */
[----:B------:R-:W-:Y:S02]  /*ebd0*/  IMAD.MOV R13, RZ, RZ, -R13 ;  /* 0x000000ffff0d7224 */ /* 0x000fe400078e0a0d */
[----:B------:R-:W-:Y:S01]  /*ebe0*/  IMAD.HI.U32 R14, R34, R2, RZ ;  /* 0x00000002220e7227 */ /* 0x000fe200078e00ff */
[----:B------:R-:W-:-:S03]  /*ebf0*/  ISETP.GE.AND P0, PT, R25, RZ, PT ;  /* 0x000000ff1900720c */ /* 0x000fc60003f06270 */
[----:B------:R-:W-:Y:S02]  /*ec00*/  IMAD.MOV R0, RZ, RZ, -R0 ;  /* 0x000000ffff007224 */ /* 0x000fe400078e0a00 */
[C---:B------:R-:W-:Y:S01]  /*ec10*/  IMAD R5, R59.reuse, R13, R5 ;  /* 0x0000000d3b057224 */ /* 0x040fe200078e0205 */
[----:B------:R-:W-:Y:S01]  /*ec20*/  IADD3 R14, PT, PT, -R14, RZ, RZ ;  /* 0x000000ff0e0e7210 */ /* 0x000fe20007ffe1ff */
[----:B------:R-:W-:Y:S02]  /*ec30*/  IMAD.MOV.U32 R25, RZ, RZ, R26 ;  /* 0x000000ffff197224 */ /* 0x000fe400078e001a */
[----:B------:R-:W-:Y:S01]  /*ec40*/  IMAD.MOV.U32 R26, RZ, RZ, R27 ;  /* 0x000000ffff1a7224 */ /* 0x000fe200078e001b */
[C---:B------:R-:W-:Y:S01]  /*ec50*/  ISETP.GT.U32.AND P6, PT, R59.reuse, R5, PT ;  /* 0x000000053b00720c */ /* 0x040fe20003fc4070 */
[----:B------:R-:W-:Y:S02]  /*ec60*/  IMAD R4, R59, R0, R4 ;  /* 0x000000003b047224 */ /* 0x000fe400078e0204 */
[----:B------:R-:W-:Y:S01]  /*ec70*/  IMAD.MOV.U32 R27, RZ, RZ, R28 ;  /* 0x000000ffff1b7224 */ /* 0x000fe200078e001c */
[----:B------:R-:W-:Y:S01]  /*ec80*/  ISETP.GE.AND P1, PT, R22, RZ, PT ;  /* 0x000000ff1600720c */ /* 0x000fe20003f26270 */
[----:B------:R-:W-:-:S02]  /*ec90*/  IMAD.MOV.U32 R28, RZ, RZ, R29 ;  /* 0x000000ffff1c7224 */ /* 0x000fc400078e001d */
[----:B------:R-:W-:Y:S02]  /*eca0*/  IMAD.MOV.U32 R29, RZ, RZ, R31 ;  /* 0x000000ffff1d7224 */ /* 0x000fe400078e001f */
[----:B------:R-:W-:Y:S02]  /*ecb0*/  IMAD.MOV.U32 R22, RZ, RZ, R26 ;  /* 0x000000ffff167224 */ /* 0x000fe400078e001a */
[----:B------:R-:W-:Y:S01]  /*ecc0*/  @!P3 IMAD.IADD R8, R8, 0x1, -R59 ;  /* 0x000000010808b824 */ /* 0x000fe200078e0a3b */
[C---:B------:R-:W-:Y:S01]  /*ecd0*/  ISETP.GT.U32.AND P3, PT, R59.reuse, R4, PT ;  /* 0x000000043b00720c */ /* 0x040fe20003f64070 */
[----:B------:R-:W-:Y:S01]  /*ece0*/  IMAD.MOV.U32 R31, RZ, RZ, R45 ;  /* 0x000000ffff1f7224 */ /* 0x000fe200078e002d */
[----:B------:R-:W-:Y:S01]  /*ecf0*/  IABS R0, R20 ;  /* 0x0000001400007213 */ /* 0x000fe20000000000 */
[----:B------:R-:W-:Y:S01]  /*ed00*/  IMAD R2, R59, R14, R2 ;  /* 0x0000000e3b027224 */ /* 0x000fe200078e0202 */
[----:B------:R-:W4:Y:S01]  /*ed10*/  LDL.LU R45, [R1+0x658] ;  /* 0x00065800012d7983 */ /* 0x000f220000300800 */
[----:B------:R-:W-:-:S02]  /*ed20*/  IMAD.MOV.U32 R26, RZ, RZ, R27 ;  /* 0x000000ffff1a7224 */ /* 0x000fc400078e001b */
[----:B------:R-:W-:Y:S01]  /*ed30*/  IMAD.MOV.U32 R27, RZ, RZ, R32 ;  /* 0x000000ffff1b7224 */ /* 0x000fe200078e0020 */
[----:B------:R-:W-:Y:S01]  /*ed40*/  STL [R1+0x184], R15 ;  /* 0x0001840f01007387 */ /* 0x000fe20000100800 */
[----:B------:R-:W-:Y:S02]  /*ed50*/  IMAD.MOV.U32 R32, RZ, RZ, R39 ;  /* 0x000000ffff207224 */ /* 0x000fe400078e0027 */
[----:B------:R-:W-:Y:S01]  /*ed60*/  @!P5 IMAD.IADD R7, R7, 0x1, -R59 ;  /* 0x000000010707d824 */ /* 0x000fe200078e0a3b */
[----:B------:R-:W2:Y:S01]  /*ed70*/  LDL.LU R39, [R1+0x638] ;  /* 0x0006380001277983 */ /* 0x000ea20000300800 */
[----:B------:R-:W-:-:S03]  /*ed80*/  ISETP.GT.U32.AND P5, PT, R59, R2, PT ;  /* 0x000000023b00720c */ /* 0x000fc60003fa4070 */
[----:B------:R0:W-:Y:S01]  /*ed90*/  STL [R1+0x180], R11 ;  /* 0x0001800b01007387 */ /* 0x0001e20000100800 */
[----:B------:R-:W-:Y:S01]  /*eda0*/  ISETP.GT.U32.AND P2, PT, R59, R7, PT ;  /* 0x000000073b00720c */ /* 0x000fe20003f44070 */
[----:B------:R-:W-:Y:S01]  /*edb0*/  @!P6 IMAD.IADD R5, R5, 0x1, -R59 ;  /* 0x000000010505e824 */ /* 0x000fe200078e0a3b */
[----:B0-----:R-:W-:Y:S01]  /*edc0*/  MOV R11, R6 ;  /* 0x00000006000b7202 */ /* 0x001fe20000000f00 */
[----:B------:R-:W-:-:S04]  /*edd0*/  IMAD.HI.U32 R6, R34, R0, RZ ;  /* 0x0000000022067227 */ /* 0x000fc800078e00ff */
[----:B------:R-:W-:Y:S02]  /*ede0*/  IMAD.MOV R6, RZ, RZ, -R6 ;  /* 0x000000ffff067224 */ /* 0x000fe400078e0a06 */
[----:B------:R-:W-:Y:S01]  /*edf0*/  @!P3 IMAD.IADD R4, R4, 0x1, -R59 ;  /* 0x000000010404b824 */ /* 0x000fe200078e0a3b */
[C---:B------:R-:W-:Y:S01]  /*ee00*/  ISETP.GT.U32.AND P3, PT, R59.reuse, R5, PT ;  /* 0x000000053b00720c */ /* 0x040fe20003f64070 */
[----:B------:R-:W-:Y:S02]  /*ee10*/  IMAD R0, R59, R6, R0 ;  /* 0x000000063b007224 */ /* 0x000fe400078e0200 */
[----:B------:R-:W-:-:S04]  /*ee20*/  IMAD.HI.U32 R6, R34, R12, RZ ;  /* 0x0000000c22067227 */ /* 0x000fc800078e00ff */
[--C-:B------:R-:W-:Y:S02]  /*ee30*/  @!P5 IMAD.IADD R2, R2, 0x1, -R59.reuse ;  /* 0x000000010202d824 */ /* 0x100fe400078e0a3b */
[----:B------:R-:W-:Y:S02]  /*ee40*/  IMAD.MOV R6, RZ, RZ, -R6 ;  /* 0x000000ffff067224 */ /* 0x000fe400078e0a06 */
[----:B------:R-:W-:Y:S01]  /*ee50*/  @!P2 IMAD.IADD R7, R7, 0x1, -R59 ;  /* 0x000000010707a824 */ /* 0x000fe200078e0a3b */
[----:B------:R-:W-:Y:S01]  /*ee60*/  ISETP.GT.U32.AND P6, PT, R59, R2, PT ;  /* 0x000000023b00720c */ /* 0x000fe20003fc4070 */
[----:B------:R-:W-:Y:S01]  /*ee70*/  @!P4 IMAD.MOV R11, RZ, RZ, -R11 ;  /* 0x000000ffff0bc224 */ /* 0x000fe200078e0a0b */
[----:B------:R-:W-:Y:S01]  /*ee80*/  ISETP.GE.AND P4, PT, R23, RZ, PT ;  /* 0x000000ff1700720c */ /* 0x000fe20003f86270 */
[----:B------:R-:W-:Y:S02]  /*ee90*/  IMAD R12, R59, R6, R12 ;  /* 0x000000063b0c7224 */ /* 0x000fe400078e020c */
[----:B------:R-:W-:-:S02]  /*eea0*/  IMAD.MOV.U32 R23, RZ, RZ, R26 ;  /* 0x000000ffff177224 */ /* 0x000fc400078e001a */
[----:B------:R-:W-:Y:S02]  /*eeb0*/  IMAD.MOV.U32 R26, RZ, RZ, R27 ;  /* 0x000000ffff1a7224 */ /* 0x000fe400078e001b */
[----:B------:R-:W-:Y:S01]  /*eec0*/  @!P0 IMAD.MOV R7, RZ, RZ, -R7 ;  /* 0x000000ffff078224 */ /* 0x000fe200078e0a07 */
[----:B------:R-:W-:Y:S01]  /*eed0*/  ISETP.GT.U32.AND P0, PT, R59, R0, PT ;  /* 0x000000003b00720c */ /* 0x000fe20003f04070 */
[----:B------:R-:W-:Y:S01]  /*eee0*/  IMAD.MOV.U32 R27, RZ, RZ, R37 ;  /* 0x000000ffff1b7224 */ /* 0x000fe200078e0025 */
[----:B------:R-:W-:Y:S01]  /*eef0*/  ISETP.GE.AND P5, PT, R24, RZ, PT ;  /* 0x000000ff1800720c */ /* 0x000fe20003fa6270 */
[----:B------:R-:W-:Y:S01]  /*ef00*/  @!P3 IMAD.IADD R5, R5, 0x1, -R59 ;  /* 0x000000010505b824 */ /* 0x000fe200078e0a3b */
[----:B------:R-:W-:Y:S01]  /*ef10*/  ISETP.GT.U32.AND P3, PT, R59, R12, PT ;  /* 0x0000000c3b00720c */ /* 0x000fe20003f64070 */
[----:B------:R-:W-:Y:S01]  /*ef20*/  @!P1 IMAD.MOV R8, RZ, RZ, -R8 ;  /* 0x000000ffff089224 */ /* 0x000fe200078e0a08 */
[----:B------:R-:W-:Y:S01]  /*ef30*/  STL [R1+0x17c], R10 ;  /* 0x00017c0a01007387 */ /* 0x000fe20000100800 */
[----:B------:R-:W-:-:S02]  /*ef40*/  IMAD.MOV.U32 R24, RZ, RZ, R26 ;  /* 0x000000ffff187224 */ /* 0x000fc400078e001a */
[----:B------:R-:W-:Y:S01]  /*ef50*/  IMAD.MOV.U32 R26, RZ, RZ, R27 ;  /* 0x000000ffff1a7224 */ /* 0x000fe200078e001b */
[----:B------:R0:W-:Y:S01]  /*ef60*/  STL [R1+0x178], R11 ;  /* 0x0001780b01007387 */ /* 0x0001e20000100800 */
[----:B------:R-:W-:Y:S01]  /*ef70*/  IMAD.MOV.U32 R37, RZ, RZ, R41 ;  /* 0x000000ffff257224 */ /* 0x000fe200078e0029 */
[----:B------:R-:W-:Y:S01]  /*ef80*/  ISETP.GE.AND P2, PT, R19, RZ, PT ;  /* 0x000000ff1300720c */ /* 0x000fe20003f46270 */
[----:B------:R-:W-:Y:S01]  /*ef90*/  IMAD.MOV.U32 R27, RZ, RZ, R28 ;  /* 0x000000ffff1b7224 */ /* 0x000fe200078e001c */
[----:B------:R-:W2:Y:S01]  /*efa0*/  LDL.LU R41, [R1+0x604] ;  /* 0x0006040001297983 */ /* 0x000ea20000300800 */
[----:B------:R-:W-:Y:S01]  /*efb0*/  MOV R28, R47 ;  /* 0x0000002f001c7202 */ /* 0x000fe20000000f00 */
[----:B------:R-:W-:Y:S01]  /*efc0*/  IMAD.MOV.U32 R47, RZ, RZ, R48 ;  /* 0x000000ffff2f7224 */ /* 0x000fe200078e0030 */
[----:B------:R-:W-:Y:S01]  /*efd0*/  ISETP.GT.U32.AND P1, PT, R59, R4, PT ;  /* 0x000000043b00720c */ /* 0x000fe20003f24070 */
[----:B------:R-:W-:Y:S01]  /*efe0*/  STL [R1+0x174], R8 ;  /* 0x0001740801007387 */ /* 0x000fe20000100800 */
[----:B0-----:R-:W-:-:S03]  /*eff0*/  IABS R11, R25 ;  /* 0x00000019000b7213 */ /* 0x001fc60000000000 */
[----:B------:R-:W3:Y:S01]  /*f000*/  LDL.LU R48, [R1+0x62c] ;  /* 0x00062c0001307983 */ /* 0x000ee20000300800 */
[----:B------:R-:W-:Y:S01]  /*f010*/  @!P6 IMAD.IADD R2, R2, 0x1, -R59 ;  /* 0x000000010202e824 */ /* 0x000fe200078e0a3b */
[----:B------:R-:W-:Y:S02]  /*f020*/  ISETP.GE.AND P6, PT, R20, RZ, PT ;  /* 0x000000ff1400720c */ /* 0x000fe40003fc6270 */
[----:B------:R0:W-:Y:S01]  /*f030*/  STL [R1+0x16c], R7 ;  /* 0x00016c0701007387 */ /* 0x0001e20000100800 */
[----:B------:R-:W-:Y:S02]  /*f040*/  IMAD.MOV.U32 R20, RZ, RZ, R26 ;  /* 0x000000ffff147224 */ /* 0x000fe400078e001a */
[----:B------:R-:W-:Y:S02]  /*f050*/  IMAD.MOV.U32 R26, RZ, RZ, R27 ;  /* 0x000000ffff1a7224 */ /* 0x000fe400078e001b */
[----:B------:R-:W-:Y:S02]  /*f060*/  @!P0 IMAD.IADD R0, R0, 0x1, -R59 ;  /* 0x0000000100008824 */ /* 0x000fe400078e0a3b */
[----:B0-----:R-:W-:Y:S01]  /*f070*/  IMAD.HI.U32 R7, R34, R11, RZ ;  /* 0x0000000b22077227 */ /* 0x001fe200078e00ff */
[----:B------:R-:W-:-:S03]  /*f080*/  ISETP.GE.AND P0, PT, R25, RZ, PT ;  /* 0x000000ff1900720c */ /* 0x000fc60003f06270 */
[----:B------:R-:W-:Y:S02]  /*f090*/  IMAD.MOV.U32 R27, RZ, RZ, R28 ;  /* 0x000000ffff1b7224 */ /* 0x000fe400078e001c */
[----:B------:R-:W-:Y:S02]  /*f0a0*/  IMAD.MOV R7, RZ, RZ, -R7 ;  /* 0x000000ffff077224 */ /* 0x000fe400078e0a07 */
[----:B------:R-:W-:Y:S02]  /*f0b0*/  IMAD.MOV.U32 R28, RZ, RZ, R33 ;  /* 0x000000ffff1c7224 */ /* 0x000fe400078e0021 */
[----:B------:R-:W-:Y:S01]  /*f0c0*/  @!P3 IMAD.IADD R12, R12, 0x1, -R59 ;  /* 0x000000010c0cb824 */ /* 0x000fe200078e0a3b */
[----:B------:R-:W-:Y:S01]  /*f0d0*/  MOV R13, R2 ;  /* 0x00000002000d7202 */ /* 0x000fe20000000f00 */
[----:B------:R-:W-:Y:S01]  /*f0e0*/  IMAD.MOV.U32 R25, RZ, RZ, R26 ;  /* 0x000000ffff197224 */ /* 0x000fe200078e001a */
[C---:B------:R-:W-:Y:S01]  /*f0f0*/  ISETP.GT.U32.AND P3, PT, R59.reuse, R0, PT ;  /* 0x000000003b00720c */ /* 0x040fe20003f64070 */
[----:B------:R-:W-:Y:S01]  /*f100*/  IMAD.MOV.U32 R26, RZ, RZ, R27 ;  /* 0x000000ffff1a7224 */ /* 0x000fe200078e001b */
[----:B------:R-:W3:Y:S01]  /*f110*/  LDL.LU R33, [R1+0x630] ;  /* 0x0006300001217983 */ /* 0x000ee20000300800 */
[----:B------:R-:W-:-:S02]  /*f120*/  IMAD R11, R59, R7, R11 ;  /* 0x000000073b0b7224 */ /* 0x000fc400078e020b */
[----:B------:R-:W-:Y:S02]  /*f130*/  IMAD.MOV.U32 R27, RZ, RZ, R28 ;  /* 0x000000ffff1b7224 */ /* 0x000fe400078e001c */
[----:B------:R-:W-:Y:S01]  /*f140*/  @!P2 IMAD.MOV R5, RZ, RZ, -R5 ;  /* 0x000000ffff05a224 */ /* 0x000fe200078e0a05 */
[----:B------:R-:W-:Y:S01]  /*f150*/  ISETP.GT.U32.AND P2, PT, R59, R12, PT ;  /* 0x0000000c3b00720c */ /* 0x000fe20003f44070 */
[----:B------:R-:W-:Y:S02]  /*f160*/  IMAD.MOV.U32 R28, RZ, RZ, R30 ;  /* 0x000000ffff1c7224 */ /* 0x000fe400078e001e */
[----:B------:R-:W-:Y:S01]  /*f170*/  @!P1 IMAD.IADD R4, R4, 0x1, -R59 ;  /* 0x0000000104049824 */ /* 0x000fe200078e0a3b */
[----:B------:R-:W-:Y:S01]  /*f180*/  ISETP.GE.AND P1, PT, R21, RZ, PT ;  /* 0x000000ff1500720c */ /* 0x000fe20003f26270 */
[----:B------:R-:W-:Y:S01]  /*f190*/  @!P4 IMAD.MOV R13, RZ, RZ, -R13 ;  /* 0x000000ffff0dc224 */ /* 0x000fe200078e0a0d */
[----:B------:R-:W-:Y:S01]  /*f1a0*/  ISETP.GT.U32.AND P4, PT, R59, R11, PT ;  /* 0x0000000b3b00720c */ /* 0x000fe20003f84070 */
[----:B------:R-:W-:-:S02]  /*f1b0*/  IMAD.MOV.U32 R21, RZ, RZ, R26 ;  /* 0x000000ffff157224 */ /* 0x000fc400078e001a */
[----:B------:R-:W-:Y:S02]  /*f1c0*/  IMAD.MOV.U32 R26, RZ, RZ, R28 ;  /* 0x000000ffff1a7224 */ /* 0x000fe400078e001c */
[----:B------:R-:W-:Y:S02]  /*f1d0*/  IMAD.MOV.U32 R30, RZ, RZ, R37 ;  /* 0x000000ffff1e7224 */ /* 0x000fe400078e0025 */
[----:B------:R-:W-:Y:S01]  /*f1e0*/  IMAD.MOV.U32 R28, RZ, RZ, R29 ;  /* 0x000000ffff1c7224 */ /* 0x000fe200078e001d */
[----:B------:R-:W3:Y:S01]  /*f1f0*/  LDL.LU R37, [R1+0x61c] ;  /* 0x00061c0001257983 */ /* 0x000ee20000300800 */
[----:B------:R-:W-:Y:S02]  /*f200*/  IMAD.MOV.U32 R29, RZ, RZ, R50 ;  /* 0x000000ffff1d7224 */ /* 0x000fe400078e0032 */
[----:B------:R-:W-:Y:S01]  /*f210*/  IMAD.MOV.U32 R50, RZ, RZ, R52 ;  /* 0x000000ffff327224 */ /* 0x000fe200078e0034 */
[----:B------:R-:W-:Y:S01]  /*f220*/  STL [R1+0x148], R13 ;  /* 0x0001480d01007387 */ /* 0x000fe20000100800 */
[----:B------:R-:W-:-:S03]  /*f230*/  @!P3 IMAD.IADD R0, R0, 0x1, -R59 ;  /* 0x000000010000b824 */ /* 0x000fc600078e0a3b */
[----:B------:R-:W3:Y:S01]  /*f240*/  LDL.LU R52, [R1+0x678] ;  /* 0x0006780001347983 */ /* 0x000ee20000300800 */
[----:B------:R-:W-:-:S03]  /*f250*/  IABS R10, R22 ;  /* 0x00000016000a7213 */ /* 0x000fc60000000000 */
[----:B------:R0:W-:Y:S01]  /*f260*/  STL [R1+0x130], R5 ;  /* 0x0001300501007387 */ /* 0x0001e20000100800 */
[----:B------:R-:W-:Y:S01]  /*f270*/  ISETP.GE.AND P3, PT, R22, RZ, PT ;  /* 0x000000ff1600720c */ /* 0x000fe20003f66270 */
[----:B------:R-:W-:Y:S02]  /*f280*/  IMAD.MOV.U32 R22, RZ, RZ, R26 ;  /* 0x000000ffff167224 */ /* 0x000fe400078e001a */
[----:B------:R-:W-:Y:S02]  /*f290*/  @!P2 IMAD.IADD R12, R12, 0x1, -R59 ;  /* 0x000000010c0ca824 */ /* 0x000fe400078e0a3b */
[----:B------:R-:W-:Y:S02]  /*f2a0*/  IMAD.MOV.U32 R26, RZ, RZ, R27 ;  /* 0x000000ffff1a7224 */ /* 0x000fe400078e001b */
[----:B0-----:R-:W-:Y:S01]  /*f2b0*/  IMAD.MOV.U32 R5, RZ, RZ, R4 ;  /* 0x000000ffff057224 */ /* 0x001fe200078e0004 */
[----:B------:R-:W-:Y:S01]  /*f2c0*/  @!P4 IADD3 R11, PT, PT, R11, -R59, RZ ;  /* 0x8000003b0b0bc210 */ /* 0x000fe20007ffe0ff */
[----:B------:R-:W-:-:S02]  /*f2d0*/  IMAD.MOV.U32 R27, RZ, RZ, R32 ;  /* 0x000000ffff1b7224 */ /* 0x000fc400078e0020 */
[----:B------:R-:W-:Y:S01]  /*f2e0*/  @!P5 IMAD.MOV R5, RZ, RZ, -R5 ;  /* 0x000000ffff05d224 */ /* 0x000fe200078e0a05 */
[----:B------:R-:W-:Y:S01]  /*f2f0*/  IABS R8, R23 ;  /* 0x0000001700087213 */ /* 0x000fe20000000000 */
[----:B------:R-:W-:Y:S01]  /*f300*/  @!P6 IMAD.MOV R0, RZ, RZ, -R0 ;  /* 0x000000ffff00e224 */ /* 0x000fe200078e0a00 */
[----:B------:R-:W-:Y:S01]  /*f310*/  ISETP.GE.AND P4, PT, R23, RZ, PT ;  /* 0x000000ff1700720c */ /* 0x000fe20003f86270 */
[----:B------:R-:W-:Y:S01]  /*f320*/  @!P1 IMAD.MOV R12, RZ, RZ, -R12 ;  /* 0x000000ffff0c9224 */ /* 0x000fe200078e0a0c */
[----:B------:R0:W-:Y:S01]  /*f330*/  STL [R1+0x110], R5 ;  /* 0x0001100501007387 */ /* 0x0001e20000100800 */
[----:B------:R-:W-:Y:S02]  /*f340*/  IMAD.MOV.U32 R23, RZ, RZ, R26 ;  /* 0x000000ffff177224 */ /* 0x000fe400078e001a */
[----:B------:R-:W-:Y:S01]  /*f350*/  IMAD.MOV.U32 R26, RZ, RZ, R27 ;  /* 0x000000ffff1a7224 */ /* 0x000fe200078e001b */
[----:B------:R-:W4:Y:S01]  /*f360*/  LDL.LU R32, [R1+0x620] ;  /* 0x0006200001207983 */ /* 0x000f220000300800 */
[----:B------:R-:W-:-:S02]  /*f370*/  IMAD.MOV.U32 R27, RZ, RZ, R28 ;  /* 0x000000ffff1b7224 */ /* 0x000fc400078e001c */
[----:B------:R-:W-:Y:S01]  /*f380*/  IMAD.MOV.U32 R28, RZ, RZ, R29 ;  /* 0x000000ffff1c7224 */ /* 0x000fe200078e001d */
[----:B------:R1:W-:Y:S01]  /*f390*/  STL [R1+0x100], R0 ;  /* 0x0001000001007387 */ /* 0x0003e20000100800 */
[----:B------:R-:W-:-:S03]  /*f3a0*/  IMAD.MOV.U32 R29, RZ, RZ, R31 ;  /* 0x000000ffff1d7224 */ /* 0x000fc600078e001f */
[----:B------:R-:W-:Y:S04]  /*f3b0*/  STL [R1+0xfc], R12 ;  /* 0x0000fc0c01007387 */ /* 0x000fe80000100800 */
        /* <DEDUP_REMOVED lines=8> */
[----:B------:R-:W-:-:S04]  /*f440*/  IMAD.HI.U32 R4, R34, R7, RZ ;  /* 0x0000000722047227 */ /* 0x000fc800078e00ff */
[C---:B------:R-:W-:Y:S01]  /*f450*/  IMAD R8, R59.reuse, R2, R8 ;  /* 0x000000023b087224 */ /* 0x040fe200078e0208 */
[----:B------:R-:W-:Y:S01]  /*f460*/  IABS R2, R20 ;  /* 0x0000001400027213 */ /* 0x000fe20000000000 */
[----:B------:R-:W-:Y:S02]  /*f470*/  @!P5 IMAD.IADD R10, R10, 0x1, -R59 ;  /* 0x000000010a0ad824 */ /* 0x000fe400078e0a3b */
[----:B------:R-:W-:Y:S02]  /*f480*/  IMAD.MOV R4, RZ, RZ, -R4 ;  /* 0x000000ffff047224 */ /* 0x000fe400078e0a04 */
[----:B0-----:R-:W-:Y:S01]  /*f490*/  IMAD.HI.U32 R5, R34, R2, RZ ;  /* 0x0000000222057227 */ /* 0x001fe200078e00ff */
[C---:B------:R-:W-:Y:S02]  /*f4a0*/  ISETP.GT.U32.AND P6, PT, R59.reuse, R10, PT ;  /* 0x0000000a3b00720c */ /* 0x040fe40003fc4070 */
[C---:B------:R-:W-:Y:S01]  /*f4b0*/  ISETP.GT.U32.AND P2, PT, R59.reuse, R8, PT ;  /* 0x000000083b00720c */ /* 0x040fe20003f44070 */
[----:B------:R-:W-:Y:S01]  /*f4c0*/  IMAD R7, R59, R4, R7 ;  /* 0x000000043b077224 */ /* 0x000fe200078e0207 */
[----:B------:R-:W-:Y:S01]  /*f4d0*/  IABS R6, R25 ;  /* 0x0000001900067213 */ /* 0x000fe20000000000 */
[----:B------:R-:W-:-:S03]  /*f4e0*/  IMAD.MOV R5, RZ, RZ, -R5 ;  /* 0x000000ffff057224 */ /* 0x000fc600078e0a05 */
[----:B------:R-:W-:Y:S01]  /*f4f0*/  ISETP.GT.U32.AND P1, PT, R59, R7, PT ;  /* 0x000000073b00720c */ /* 0x000fe20003f24070 */
[----:B-1----:R-:W-:-:S04]  /*f500*/  IMAD.HI.U32 R0, R34, R6, RZ ;  /* 0x0000000622007227 */ /* 0x002fc800078e00ff */
[C---:B------:R-:W-:Y:S01]  /*f510*/  IMAD R2, R59.reuse, R5, R2 ;  /* 0x000000053b027224 */ /* 0x040fe200078e0202 */
[----:B------:R-:W-:Y:S01]  /*f520*/  @!P6 IADD3 R10, PT, PT, R10, -R59, RZ ;  /* 0x8000003b0a0ae210 */ /* 0x000fe20007ffe0ff */
[----:B------:R-:W-:Y:S01]  /*f530*/  IMAD.MOV R0, RZ, RZ, -R0 ;  /* 0x000000ffff007224 */ /* 0x000fe200078e0a00 */
[C---:B------:R-:W-:Y:S02]  /*f540*/  ISETP.GT.U32.AND P5, PT, R59.reuse, R11, PT ;  /* 0x0000000b3b00720c */ /* 0x040fe40003fa4070 */
[C---:B------:R-:W-:Y:S01]  /*f550*/  ISETP.GT.U32.AND P6, PT, R59.reuse, R2, PT ;  /* 0x000000023b00720c */ /* 0x040fe20003fc4070 */
[--C-:B------:R-:W-:Y:S02]  /*f560*/  @!P2 IMAD.IADD R8, R8, 0x1, -R59.reuse ;  /* 0x000000010808a824 */ /* 0x100fe400078e0a3b */
[----:B------:R-:W-:Y:S01]  /*f570*/  IMAD R6, R59, R0, R6 ;  /* 0x000000003b067224 */ /* 0x000fe200078e0206 */
[----:B------:R-:W-:Y:S01]  /*f580*/  IABS R4, R21 ;  /* 0x0000001500047213 */ /* 0x000fe20000000000 */
[----:B------:R-:W-:Y:S01]  /*f590*/  @!P1 IMAD.IADD R7, R7, 0x1, -R59 ;  /* 0x0000000107079824 */ /* 0x000fe200078e0a3b */
[----:B------:R-:W-:-:S02]  /*f5a0*/  ISETP.GT.U32.AND P2, PT, R59, R8, PT ;  /* 0x000000083b00720c */ /* 0x000fc40003f44070 */
[----:B------:R-:W-:Y:S01]  /*f5b0*/  ISETP.GT.U32.AND P1, PT, R59, R6, PT ;  /* 0x000000063b00720c */ /* 0x000fe20003f24070 */
[----:B------:R-:W-:-:S04]  /*f5c0*/  IMAD.HI.U32 R5, R34, R4, RZ ;  /* 0x0000000422057227 */ /* 0x000fc800078e00ff */
[--C-:B------:R-:W-:Y:S02]  /*f5d0*/  @!P5 IMAD.IADD R11, R11, 0x1, -R59.reuse ;  /* 0x000000010b0bd824 */ /* 0x100fe400078e0a3b */
[----:B------:R-:W-:Y:S02]  /*f5e0*/  @!P6 IMAD.IADD R2, R2, 0x1, -R59 ;  /* 0x000000010202e824 */ /* 0x000fe400078e0a3b */
[----:B------:R-:W-:Y:S02]  /*f5f0*/  IMAD.MOV R5, RZ, RZ, -R5 ;  /* 0x000000ffff057224 */ /* 0x000fe400078e0a05 */
[----:B------:R-:W-:Y:S01]  /*f600*/  @!P0 IMAD.MOV R11, RZ, RZ, -R11 ;  /* 0x000000ffff0b8224 */ /* 0x000fe200078e0a0b */
[C---:B------:R-:W-:Y:S01]  /*f610*/  ISETP.GT.U32.AND P0, PT, R59.reuse, R2, PT ;  /* 0x000000023b00720c */ /* 0x040fe20003f04070 */
[C---:B------:R-:W-:Y:S01]  /*f620*/  IMAD R4, R59.reuse, R5, R4 ;  /* 0x000000053b047224 */ /* 0x040fe200078e0204 */
[----:B------:R-:W-:Y:S01]  /*f630*/  ISETP.GT.U32.AND P6, PT, R59, R7, PT ;  /* 0x000000073b00720c */ /* 0x000fe20003fc4070 */
[----:B------:R-:W-:-:S02]  /*f640*/  @!P2 IMAD.IADD R8, R8, 0x1, -R59 ;  /* 0x000000010808a824 */ /* 0x000fc400078e0a3b */
[----:B------:R-:W-:Y:S01]  /*f650*/  @!P1 IMAD.IADD R6, R6, 0x1, -R59 ;  /* 0x0000000106069824 */ /* 0x000fe200078e0a3b */
[----:B------:R-:W-:Y:S01]  /*f660*/  ISETP.GE.AND P5, PT, R24, RZ, PT ;  /* 0x000000ff1800720c */ /* 0x000fe20003fa6270 */
[----:B------:R-:W-:Y:S01]  /*f670*/  @!P3 IMAD.MOV R10, RZ, RZ, -R10 ;  /* 0x000000ffff0ab224 */ /* 0x000fe200078e0a0a */
[C---:B------:R-:W-:Y:S01]  /*f680*/  ISETP.GT.U32.AND P3, PT, R59.reuse, R4, PT ;  /* 0x000000043b00720c */ /* 0x040fe20003f64070 */
[----:B------:R-:W-:Y:S01]  /*f690*/  @!P4 IMAD.MOV R8, RZ, RZ, -R8 ;  /* 0x000000ffff08c224 */ /* 0x000fe200078e0a08 */
[----:B------:R-:W-:Y:S01]  /*f6a0*/  IABS R0, R22 ;  /* 0x0000001600007213 */ /* 0x000fe20000000000 */
[----:B------:R-:W-:Y:S01]  /*f6b0*/  IMAD.MOV.U32 R24, RZ, RZ, R26 ;  /* 0x000000ffff187224 */ /* 0x000fe200078e001a */
[----:B------:R-:W-:Y:S02]  /*f6c0*/  ISETP.GE.AND P2, PT, R20, RZ, PT ;  /* 0x000000ff1400720c */ /* 0x000fe40003f46270 */
[----:B------:R-:W-:Y:S01]  /*f6d0*/  ISETP.GT.U32.AND P4, PT, R59, R6, PT ;  /* 0x000000063b00720c */ /* 0x000fe20003f84070 */
[----:B------:R-:W-:-:S02]  /*f6e0*/  IMAD.MOV.U32 R26, RZ, RZ, R28 ;  /* 0x000000ffff1a7224 */ /* 0x000fc400078e001c */
[----:B------:R-:W-:Y:S01]  /*f6f0*/  IMAD.HI.U32 R5, R34, R0, RZ ;  /* 0x0000000022057227 */ /* 0x000fe200078e00ff */
[----:B------:R-:W-:-:S03]  /*f700*/  ISETP.GE.AND P1, PT, R25, RZ, PT ;  /* 0x000000ff1900720c */ /* 0x000fc60003f26270 */
[--C-:B------:R-:W-:Y:S02]  /*f710*/  @!P0 IMAD.IADD R2, R2, 0x1, -R59.reuse ;  /* 0x0000000102028824 */ /* 0x100fe400078e0a3b */
[----:B------:R-:W-:Y:S02]  /*f720*/  IMAD.MOV.U32 R25, RZ, RZ, R26 ;  /* 0x000000ffff197224 */ /* 0x000fe400078e001a */
[----:B------:R-:W-:Y:S02]  /*f730*/  @!P6 IMAD.IADD R7, R7, 0x1, -R59 ;  /* 0x000000010707e824 */ /* 0x000fe400078e0a3b */
[----:B------:R-:W-:Y:S02]  /*f740*/  IMAD.MOV R5, RZ, RZ, -R5 ;  /* 0x000000ffff057224 */ /* 0x000fe400078e0a05 */
[----:B------:R-:W-:Y:S01]  /*f750*/  IMAD.MOV.U32 R26, RZ, RZ, R27 ;  /* 0x000000ffff1a7224 */ /* 0x000fe200078e001b */
[----:B------:R-:W-:Y:S01]  /*f760*/  @!P3 IADD3 R4, PT, PT, R4, -R59, RZ ;  /* 0x8000003b0404b210 */ /* 0x000fe20007ffe0ff */
[----:B------:R-:W-:Y:S01]  /*f770*/  @!P5 IMAD.MOV R7, RZ, RZ, -R7 ;  /* 0x000000ffff07d224 */ /* 0x000fe200078e0a07 */
[----:B------:R-:W-:Y:S01]  /*f780*/  ISETP.GE.AND P3, PT, R22, RZ, PT ;  /* 0x000000ff1600720c */ /* 0x000fe20003f66270 */
[----:B------:R-:W-:Y:S01]  /*f790*/  IMAD R0, R59, R5, R0 ;  /* 0x000000053b007224 */ /* 0x000fe200078e0200 */
[----:B------:R-:W-:Y:S01]  /*f7a0*/  IABS R5, R23 ;  /* 0x0000001700057213 */ /* 0x000fe20000000000 */
[----:B------:R-:W-:Y:S01]  /*f7b0*/  @!P4 IMAD.IADD R6, R6, 0x1, -R59 ;  /* 0x000000010606c824 */ /* 0x000fe200078e0a3b */
[----:B------:R-:W-:Y:S01]  /*f7c0*/  ISETP.GE.AND P4, PT, R23, RZ, PT ;  /* 0x000000ff1700720c */ /* 0x000fe20003f86270 */
[----:B------:R-:W-:-:S02]  /*f7d0*/  IMAD.MOV.U32 R23, RZ, RZ, R26 ;  /* 0x000000ffff177224 */ /* 0x000fc400078e001a */
[----:B--2---:R-:W-:Y:S02]  /*f7e0*/  IMAD.MOV.U32 R27, RZ, RZ, R41 ;  /* 0x000000ffff1b7224 */ /* 0x004fe400078e0029 */
[----:B------:R-:W-:Y:S02]  /*f7f0*/  IMAD.MOV.U32 R41, RZ, RZ, R44 ;  /* 0x000000ffff297224 */ /* 0x000fe400078e002c */
[----:B------:R-:W-:Y:S02]  /*f800*/  IMAD.MOV.U32 R44, RZ, RZ, R50 ;  /* 0x000000ffff2c7224 */ /* 0x000fe400078e0032 */
[----:B------:R-:W-:Y:S02]  /*f810*/  IMAD.MOV.U32 R22, RZ, RZ, R27 ;  /* 0x000000ffff167224 */ /* 0x000fe400078e001b */
[----:B------:R-:W-:Y:S02]  /*f820*/  IMAD.MOV.U32 R27, RZ, RZ, R29 ;  /* 0x000000ffff1b7224 */ /* 0x000fe400078e001d */
[----:B---3--:R-:W-:-:S02]  /*f830*/  IMAD.MOV.U32 R50, RZ, RZ, R52 ;  /* 0x000000ffff327224 */ /* 0x008fc400078e0034 */
[----:B----4-:R-:W-:Y:S02]  /*f840*/  IMAD.MOV.U32 R28, RZ, RZ, R31 ;  /* 0x000000ffff1c7224 */ /* 0x010fe400078e001f */
[----:B------:R-:W-:Y:S02]  /*f850*/  IMAD.MOV.U32 R31, RZ, RZ, R43 ;  /* 0x000000ffff1f7224 */ /* 0x000fe400078e002b */
[----:B------:R-:W-:Y:S02]  /*f860*/  IMAD.MOV.U32 R43, RZ, RZ, R55 ;  /* 0x000000ffff2b7224 */ /* 0x000fe400078e0037 */
[----:B------:R-:W2:Y:S04]  /*f870*/  LDL.LU R55, [R1+0x68c] ;  /* 0x00068c0001377983 */ /* 0x000ea80000300800 */
[----:B------:R-:W-:Y:S04]  /*f880*/  STL [R1+0xf8], R11 ;  /* 0x0000f80b01007387 */ /* 0x000fe80000100800 */
[----:B------:R0:W-:Y:S01]  /*f890*/  STL [R1+0xf4], R10 ;  /* 0x0000f40a01007387 */ /* 0x0001e20000100800 */
[----:B------:R-:W-:-:S02]  /*f8a0*/  IMAD.MOV.U32 R26, RZ, RZ, R28 ;  /* 0x000000ffff1a7224 */ /* 0x000fc400078e001c */
[----:B------:R-:W-:Y:S01]  /*f8b0*/  IMAD.MOV.U32 R29, RZ, RZ, R31 ;  /* 0x000000ffff1d7224 */ /* 0x000fe200078e001f */
[----:B------:R-:W-:Y:S01]  /*f8c0*/  STL [R1+0xd8], R8 ;  /* 0x0000d80801007387 */ /* 0x000fe20000100800 */
[----:B0-----:R-:W-:-:S03]  /*f8d0*/  IMAD.MOV.U32 R10, RZ, RZ, R2 ;  /* 0x000000ffff0a7224 */ /* 0x001fc600078e0002 */
[----:B------:R-:W3:Y:S01]  /*f8e0*/  LDL.LU R52, [R1+0x688] ;  /* 0x0006880001347983 */ /* 0x000ee20000300800 */
[----:B------:R-:W-:-:S03]  /*f8f0*/  @!P2 IMAD.MOV R10, RZ, RZ, -R10 ;  /* 0x000000ffff0aa224 */ /* 0x000fc600078e0a0a */
[----:B------:R0:W-:Y:S01]  /*f900*/  STL [R1+0xd4], R7 ;  /* 0x0000d40701007387 */ /* 0x0001e20000100800 */
[----:B------:R-:W-:Y:S02]  /*f910*/  IMAD.MOV.U32 R28, RZ, RZ, R30 ;  /* 0x000000ffff1c7224 */ /* 0x000fe400078e001e */
[----:B------:R-:W-:Y:S01]  /*f920*/  IMAD.MOV.U32 R31, RZ, RZ, R37 ;  /* 0x000000ffff1f7224 */ /* 0x000fe200078e0025 */
[----:B------:R1:W-:Y:S01]  /*f930*/  STL [R1+0xd0], R10 ;  /* 0x0000d00a01007387 */ /* 0x0003e20000100800 */
[----:B------:R-:W-:Y:S02]  /*f940*/  IMAD.MOV.U32 R30, RZ, RZ, R32 ;  /* 0x000000ffff1e7224 */ /* 0x000fe400078e0020 */
[----:B------:R-:W-:Y:S02]  /*f950*/  IMAD.MOV.U32 R37, RZ, RZ, R54 ;  /* 0x000000ffff257224 */ /* 0x000fe400078e0036 */
[----:B------:R-:W-:Y:S01]  /*f960*/  IMAD.MOV.U32 R32, RZ, RZ, R40 ;  /* 0x000000ffff207224 */ /* 0x000fe200078e0028 */
[----:B------:R-:W4:Y:S04]  /*f970*/  LDL.LU R54, [R1+0x65c] ;  /* 0x00065c0001367983 */ /* 0x000f280000300800 */
[----:B------:R-:W2:Y:S01]  /*f980*/  LDL.LU R40, [R1+0x640] ;  /* 0x0006400001287983 */ /* 0x000ea20000300800 */
[----:B------:R-:W-:Y:S01]  /*f990*/  ISETP.GT.U32.AND P5, PT, R59, R4, PT ;  /* 0x000000043b00720c */ /* 0x000fe20003fa4070 */
[----:B0-----:R-:W-:Y:S01]  /*f9a0*/  IMAD.HI.U32 R7, R34, R5, RZ ;  /* 0x0000000522077227 */ /* 0x001fe200078e00ff */
[----:B------:R-:W-:-:S03]  /*f9b0*/  ISETP.GE.AND P6, PT, R21, RZ, PT ;  /* 0x000000ff1500720c */ /* 0x000fc60003fc6270 */
[----:B------:R-:W-:Y:S01]  /*f9c0*/  IMAD.MOV R7, RZ, RZ, -R7 ;  /* 0x000000ffff077224 */ /* 0x000fe200078e0a07 */
[----:B------:R-:W-:Y:S01]  /*f9d0*/  ISETP.GT.U32.AND P0, PT, R59, R0, PT ;  /* 0x000000003b00720c */ /* 0x000fe20003f04070 */
[----:B------:R-:W-:Y:S01]  /*f9e0*/  @!P1 IMAD.MOV R6, RZ, RZ, -R6 ;  /* 0x000000ffff069224 */ /* 0x000fe200078e0a06 */
[----:B------:R-:W-:Y:S01]  /*f9f0*/  ISETP.GE.AND P1, PT, R25, RZ, PT ;  /* 0x000000ff1900720c */ /* 0x000fe20003f26270 */
[----:B------:R-:W-:Y:S01]  /*fa00*/  IMAD R5, R59, R7, R5 ;  /* 0x000000073b057224 */ /* 0x000fe200078e0205 */
[----:B------:R-:W-:Y:S01]  /*fa10*/  IABS R7, R25 ;  /* 0x0000001900077213 */ /* 0x000fe20000000000 */
[----:B------:R-:W-:Y:S02]  /*fa20*/  IMAD.MOV.U32 R25, RZ, RZ, R26 ;  /* 0x000000ffff197224 */ /* 0x000fe400078e001a */
[----:B------:R-:W-:Y:S01]  /*fa30*/  @!P5 IADD3 R4, PT, PT, R4, -R59, RZ ;  /* 0x8000003b0404d210 */ /* 0x000fe20007ffe0ff */
[----:B------:R-:W-:Y:S02]  /*fa40*/  IMAD.MOV.U32 R26, RZ, RZ, R27 ;  /* 0x000000ffff1a7224 */ /* 0x000fe400078e001b */
[----:B------:R-:W-:-:S02]  /*fa50*/  IMAD.MOV.U32 R27, RZ, RZ, R28 ;  /* 0x000000ffff1b7224 */ /* 0x000fc400078e001c */
[----:B------:R-:W-:Y:S02]  /*fa60*/  IMAD.MOV.U32 R28, RZ, RZ, R29 ;  /* 0x000000ffff1c7224 */ /* 0x000fe400078e001d */
[----:B------:R-:W-:Y:S02]  /*fa70*/  IMAD.MOV.U32 R29, RZ, RZ, R30 ;  /* 0x000000ffff1d7224 */ /* 0x000fe400078e001e */
[----:B-1----:R-:W-:Y:S02]  /*fa80*/  IMAD.MOV.U32 R10, RZ, RZ, R4 ;  /* 0x000000ffff0a7224 */ /* 0x002fe400078e0004 */
[----:B------:R-:W-:Y:S02]  /*fa90*/  IMAD.MOV.U32 R30, RZ, RZ, R31 ;  /* 0x000000ffff1e7224 */ /* 0x000fe400078e001f */
[----:B------:R-:W-:Y:S02]  /*faa0*/  IMAD.MOV.U32 R31, RZ, RZ, R32 ;  /* 0x000000ffff1f7224 */ /* 0x000fe400078e0020 */
[----:B------:R-:W-:Y:S01]  /*fab0*/  IMAD.MOV.U32 R32, RZ, RZ, R37 ;  /* 0x000000ffff207224 */ /* 0x000fe200078e0025 */
[----:B------:R-:W-:Y:S01]  /*fac0*/  IABS R8, R24 ;  /* 0x0000001800087213 */ /* 0x000fe20000000000 */
[----:B------:R-:W-:Y:S01]  /*fad0*/  @!P0 IMAD.IADD R0, R0, 0x1, -R59 ;  /* 0x0000000100008824 */ /* 0x000fe200078e0a3b */
[----:B------:R-:W-:Y:S01]  /*fae0*/  ISETP.GE.AND P0, PT, R24, RZ, PT ;  /* 0x000000ff1800720c */ /* 0x000fe20003f06270 */
[----:B------:R-:W-:-:S02]  /*faf0*/  @!P6 IMAD.MOV R10, RZ, RZ, -R10 ;  /* 0x000000ffff0ae224 */ /* 0x000fc400078e0a0a */
[----:B------:R-:W-:Y:S01]  /*fb00*/  IMAD.MOV.U32 R24, RZ, RZ, R26 ;  /* 0x000000ffff187224 */ /* 0x000fe200078e001a */
[----:B------:R-:W-:Y:S01]  /*fb10*/  STL [R1+0xb8], R6 ;  /* 0x0000b80601007387 */ /* 0x000fe20000100800 */
[----:B------:R-:W-:Y:S01]  /*fb20*/  IMAD.MOV.U32 R26, RZ, RZ, R28 ;  /* 0x000000ffff1a7224 */ /* 0x000fe200078e001c */
[----:B------:R-:W-:Y:S02]  /*fb30*/  ISETP.GE.AND P6, PT, R25, RZ, PT ;  /* 0x000000ff1900720c */ /* 0x000fe40003fc6270 */
[----:B------:R-:W-:Y:S01]  /*fb40*/  IABS R12, R25 ;  /* 0x00000019000c7213 */ /* 0x000fe20000000000 */
[----:B------:R0:W-:Y:S01]  /*fb50*/  STL [R1+0x80], R10 ;  /* 0x0000800a01007387 */ /* 0x0001e20000100800 */
[----:B------:R-:W-:Y:S01]  /*fb60*/  MOV R28, R30 ;  /* 0x0000001e001c7202 */ /* 0x000fe20000000f00 */
[----:B------:R-:W-:Y:S02]  /*fb70*/  IMAD.MOV.U32 R25, RZ, RZ, R27 ;  /* 0x000000ffff197224 */ /* 0x000fe400078e001b */
[----:B------:R-:W-:-:S02]  /*fb80*/  IMAD.MOV.U32 R30, RZ, RZ, R32 ;  /* 0x000000ffff1e7224 */ /* 0x000fc400078e0020 */
[----:B------:R-:W-:Y:S02]  /*fb90*/  IMAD.MOV.U32 R27, RZ, RZ, R31 ;  /* 0x000000ffff1b7224 */ /* 0x000fe400078e001f */
[----:B--2---:R-:W-:Y:S02]  /*fba0*/  IMAD.MOV.U32 R37, RZ, RZ, R40 ;  /* 0x000000ffff257224 */ /* 0x004fe400078e0028 */
[----:B------:R-:W-:Y:S02]  /*fbb0*/  IMAD.MOV.U32 R40, RZ, RZ, R41 ;  /* 0x000000ffff287224 */ /* 0x000fe400078e0029 */
[----:B------:R-:W-:Y:S02]  /*fbc0*/  IMAD.MOV.U32 R41, RZ, RZ, R48 ;  /* 0x000000ffff297224 */ /* 0x000fe400078e0030 */
[----:B------:R-:W2:Y:S01]  /*fbd0*/  LDL.LU R48, [R1+0x66c] ;  /* 0x00066c0001307983 */ /* 0x000ea20000300800 */
[----:B------:R-:W-:Y:S02]  /*fbe0*/  IMAD.MOV.U32 R31, RZ, RZ, R40 ;  /* 0x000000ffff1f7224 */ /* 0x000fe400078e0028 */
[----:B------:R-:W-:-:S02]  /*fbf0*/  IMAD.MOV.U32 R32, RZ, RZ, R41 ;  /* 0x000000ffff207224 */ /* 0x000fc400078e0029 */
[----:B------:R-:W2:Y:S04]  /*fc00*/  LDL.LU R41, [R1+0x63c] ;  /* 0x00063c0001297983 */ /* 0x000ea80000300800 */
[----:B------:R-:W2:Y:S01]  /*fc10*/  LDL.LU R40, [R1+0x624] ;  /* 0x0006240001287983 */ /* 0x000ea20000300800 */
[----:B------:R-:W-:Y:S02]  /*fc20*/  ISETP.GT.U32.AND P2, PT, R59, R0, PT ;  /* 0x000000003b00720c */ /* 0x000fe40003f44070 */
[----:B------:R-:W-:-:S11]  /*fc30*/  IABS R4, R25 ;  /* 0x0000001900047213 */ /* 0x000fd60000000000 */
[----:B------:R-:W-:Y:S01]  /*fc40*/  @!P2 IMAD.IADD R0, R0, 0x1, -R59 ;  /* 0x000000010000a824 */ /* 0x000fe200078e0a3b */
[----:B------:R-:W-:Y:S01]  /*fc50*/  ISETP.GE.AND P2, PT, R25, RZ, PT ;  /* 0x000000ff1900720c */ /* 0x000fe20003f46270 */
[----:B------:R-:W-:Y:S02]  /*fc60*/  IMAD.MOV.U32 R25, RZ, RZ, R26 ;  /* 0x000000ffff197224 */ /* 0x000fe400078e001a */
[----:B------:R-:W-:Y:S01]  /*fc70*/  IMAD.MOV.U32 R26, RZ, RZ, R30 ;  /* 0x000000ffff1a7224 */ /* 0x000fe200078e001e */
[----:B------:R-:W-:Y:S01]  /*fc80*/  ISETP.GT.U32.AND P5, PT, R59, R5, PT ;  /* 0x000000053b00720c */ /* 0x000fe20003fa4070 */
[----:B------:R-:W-:-:S04]  /*fc90*/  IMAD.HI.U32 R2, R34, R8, RZ ;  /* 0x0000000822027227 */ /* 0x000fc800078e00ff */
[----:B------:R-:W-:-:S04]  /*fca0*/  IMAD.MOV R2, RZ, RZ, -R2 ;  /* 0x000000ffff027224 */ /* 0x000fc800078e0a02 */
[----:B------:R-:W-:Y:S02]  /*fcb0*/  IMAD R8, R59, R2, R8 ;  /* 0x000000023b087224 */ /* 0x000fe400078e0208 */
[----:B------:R-:W-:Y:S02]  /*fcc0*/  @!P3 IMAD.MOV R0, RZ, RZ, -R0 ;  /* 0x000000ffff00b224 */ /* 0x000fe400078e0a00 */
[----:B------:R-:W-:Y:S01]  /*fcd0*/  @!P5 IMAD.IADD R5, R5, 0x1, -R59 ;  /* 0x000000010505d824 */ /* 0x000fe200078e0a3b */
[----:B------:R-:W-:Y:S01]  /*fce0*/  ISETP.GT.U32.AND P3, PT, R59, R8, PT ;  /* 0x000000083b00720c */ /* 0x000fe20003f64070 */
[----:B0-----:R-:W-:-:S03]  /*fcf0*/  IMAD.HI.U32 R10, R34, R7, RZ ;  /* 0x00000007220a7227 */ /* 0x001fc600078e00ff */
[----:B------:R-:W-:Y:S01]  /*fd00*/  ISETP.GT.U32.AND P5, PT, R59, R5, PT ;  /* 0x000000053b00720c */ /* 0x000fe20003fa4070 */
[----:B------:R-:W-:-:S04]  /*fd10*/  IMAD.MOV R10, RZ, RZ, -R10 ;  /* 0x000000ffff0a7224 */ /* 0x000fc800078e0a0a */
[----:B------:R-:W-:-:S04]  /*fd20*/  IMAD R7, R59, R10, R7 ;  /* 0x0000000a3b077224 */ /* 0x000fc800078e0207 */
[----:B------:R-:W-:Y:S02]  /*fd30*/  @!P3 IMAD.IADD R8, R8, 0x1, -R59 ;  /* 0x000000010808b824 */ /* 0x000fe400078e0a3b */
[----:B------:R-:W-:-:S03]  /*fd40*/  IMAD.HI.U32 R6, R34, R12, RZ ;  /* 0x0000000c22067227 */ /* 0x000fc600078e00ff */
[----:B------:R-:W-:Y:S01]  /*fd50*/  ISETP.GT.U32.AND P3, PT, R59, R8, PT ;  /* 0x000000083b00720c */ /* 0x000fe20003f64070 */
[----:B------:R-:W-:Y:S01]  /*fd60*/  @!P5 IMAD.IADD R5, R5, 0x1, -R59 ;  /* 0x000000010505d824 */ /* 0x000fe200078e0a3b */
[----:B------:R-:W-:Y:S01]  /*fd70*/  ISETP.GT.U32.AND P5, PT, R59, R7, PT ;  /* 0x000000073b00720c */ /* 0x000fe20003fa4070 */
[----:B------:R-:W-:Y:S02]  /*fd80*/  IMAD.MOV R6, RZ, RZ, -R6 ;  /* 0x000000ffff067224 */ /* 0x000fe400078e0a06 */
[----:B------:R-:W-:-:S04]  /*fd90*/  IMAD.HI.U32 R10, R34, R4, RZ ;  /* 0x00000004220a7227 */ /* 0x000fc800078e00ff */
[C---:B------:R-:W-:Y:S02]  /*fda0*/  IMAD R12, R59.reuse, R6, R12 ;  /* 0x000000063b0c7224 */ /* 0x040fe400078e020c */
[----:B------:R-:W-:Y:S02]  /*fdb0*/  IMAD.MOV R10, RZ, RZ, -R10 ;  /* 0x000000ffff0a7224 */ /* 0x000fe400078e0a0a */
[--C-:B------:R-:W-:Y:S01]  /*fdc0*/  @!P3 IMAD.IADD R8, R8, 0x1, -R59.reuse ;  /* 0x000000010808b824 */ /* 0x100fe200078e0a3b */
[C---:B------:R-:W-:Y:S01]  /*fdd0*/  ISETP.GT.U32.AND P3, PT, R59.reuse, R12, PT ;  /* 0x0000000c3b00720c */ /* 0x040fe20003f64070 */
[----:B------:R-:W-:Y:S02]  /*fde0*/  IMAD R4, R59, R10, R4 ;  /* 0x0000000a3b047224 */ /* 0x000fe400078e0204 */
[----:B------:R-:W-:Y:S02]  /*fdf0*/  @!P5 IMAD.IADD R7, R7, 0x1, -R59 ;  /* 0x000000010707d824 */ /* 0x000fe400078e0a3b */
[----:B------:R-:W-:-:S03]  /*fe00*/  IMAD.MOV.U32 R15, RZ, RZ, R5 ;  /* 0x000000ffff0f7224 */ /* 0x000fc600078e0005 */
[C---:B------:R-:W-:Y:S01]  /*fe10*/  ISETP.GT.U32.AND P5, PT, R59.reuse, R7, PT ;  /* 0x000000073b00720c */ /* 0x040fe20003fa4070 */
[----:B------:R-:W-:Y:S01]  /*fe20*/  @!P4 IMAD.MOV R15, RZ, RZ, -R15 ;  /* 0x000000ffff0fc224 */ /* 0x000fe200078e0a0f */
[----:B------:R-:W-:Y:S02]  /*fe30*/  ISETP.GT.U32.AND P4, PT, R59, R4, PT ;  /* 0x000000043b00720c */ /* 0x000fe40003f84070 */
[----:B------:R-:W-:Y:S01]  /*fe40*/  IABS R2, R22 ;  /* 0x0000001600027213 */ /* 0x000fe20000000000 */
[----:B------:R-:W-:Y:S01]  /*fe50*/  @!P3 IMAD.IADD R12, R12, 0x1, -R59 ;  /* 0x000000010c0cb824 */ /* 0x000fe200078e0a3b */
[----:B------:R-:W-:-:S03]  /*fe60*/  IABS R11, R24 ;  /* 0x00000018000b7213 */ /* 0x000fc60000000000 */
[----:B------:R-:W-:Y:S01]  /*fe70*/  IMAD.HI.U32 R13, R34, R2, RZ ;  /* 0x00000002220d7227 */ /* 0x000fe200078e00ff */
[----:B------:R-:W-:-:S03]  /*fe80*/  IABS R10, R25 ;  /* 0x00000019000a7213 */ /* 0x000fc60000000000 */
[--C-:B------:R-:W-:Y:S02]  /*fe90*/  @!P5 IMAD.IADD R7, R7, 0x1, -R59.reuse ;  /* 0x000000010707d824 */ /* 0x100fe400078e0a3b */
[----:B------:R-:W-:Y:S02]  /*fea0*/  @!P4 IMAD.IADD R4, R4, 0x1, -R59 ;  /* 0x000000010404c824 */ /* 0x000fe400078e0a3b */
[----:B------:R-:W-:Y:S02]  /*feb0*/  IMAD.MOV R13, RZ, RZ, -R13 ;  /* 0x000000ffff0d7224 */ /* 0x000fe400078e0a0d */
[----:B------:R-:W-:Y:S01]  /*fec0*/  @!P1 IMAD.MOV R7, RZ, RZ, -R7 ;  /* 0x000000ffff079224 */ /* 0x000fe200078e0a07 */
[C---:B------:R-:W-:Y:S01]  /*fed0*/  ISETP.GT.U32.AND P1, PT, R59.reuse, R4, PT ;  /* 0x000000043b00720c */ /* 0x040fe20003f24070 */
[----:B------:R-:W-:Y:S02]  /*fee0*/  IMAD R2, R59, R13, R2 ;  /* 0x0000000d3b027224 */ /* 0x000fe400078e0202 */
[----:B------:R-:W-:-:S02]  /*fef0*/  IMAD.MOV.U32 R14, RZ, RZ, R8 ;  /* 0x000000ffff0e7224 */ /* 0x000fc400078e0008 */
[----:B------:R-:W-:-:S04]  /*ff00*/  IMAD.HI.U32 R5, R34, R10, RZ ;  /* 0x0000000a22057227 */ /* 0x000fc800078e00ff */
[----:B------:R-:W-:Y:S01]  /*ff10*/  @!P0 IMAD.MOV R14, RZ, RZ, -R14 ;  /* 0x000000ffff0e8224 */ /* 0x000fe200078e0a0e */
[----:B------:R-:W-:Y:S01]  /*ff20*/  ISETP.GT.U32.AND P0, PT, R59, R2, PT ;  /* 0x000000023b00720c */ /* 0x000fe20003f04070 */
[----:B--2---:R-:W-:Y:S02]  /*ff30*/  IMAD.MOV.U32 R30, RZ, RZ, R40 ;  /* 0x000000ffff1e7224 */ /* 0x004fe400078e0028 */
[----:B------:R-:W-:Y:S02]  /*ff40*/  IMAD.MOV.U32 R40, RZ, RZ, R43 ;  /* 0x000000ffff287224 */ /* 0x000fe400078e002b */
[----:B------:R-:W2:Y:S04]  /*ff50*/  LDL.LU R43, [R1+0x644] ;  /* 0x00064400012b7983 */ /* 0x000ea80000300800 */
[----:B------:R0:W-:Y:S02]  /*ff60*/  STL [R1+0x68], R0 ;  /* 0x0000680001007387 */ /* 0x0001e40000100800 */
[----:B0-----:R-:W-:-:S05]  /*ff70*/  IABS R0, R23 ;  /* 0x0000001700007213 */ /* 0x001fca0000000000 */
[----:B------:R-:W-:-:S05]  /*ff80*/  IMAD.HI.U32 R6, R34, R0, RZ ;  /* 0x0000000022067227 */ /* 0x000fca00078e00ff */
[----:B------:R-:W-:-:S05]  /*ff90*/  IADD3 R6, PT, PT, -R6, RZ, RZ ;  /* 0x000000ff06067210 */ /* 0x000fca0007ffe1ff */
[----:B------:R-:W-:-:S05]  /*ffa0*/  IMAD R0, R59, R6, R0 ;  /* 0x000000063b007224 */ /* 0x000fca00078e0200 */
[----:B------:R-:W-:Y:S01]  /*ffb0*/  ISETP.GT.U32.AND P3, PT, R59, R0, PT ;  /* 0x000000003b00720c */ /* 0x000fe20003f64070 */
[----:B------:R-:W-:-:S04]  /*ffc0*/  IMAD.HI.U32 R6, R34, R11, RZ ;  /* 0x0000000b22067227 */ /* 0x000fc800078e00ff */
[----:B------:R-:W-:Y:S02]  /*ffd0*/  IMAD.MOV R6, RZ, RZ, -R6 ;  /* 0x000000ffff067224 */ /* 0x000fe400078e0a06 */
[----:B------:R-:W-:Y:S02]  /*ffe0*/  IMAD.MOV R5, RZ, RZ, -R5 ;  /* 0x000000ffff057224 */ /* 0x000fe400078e0a05 */
[----:B------:R-:W-:Y:S01]  /*fff0*/  IMAD R11, R59, R6, R11 ;  /* 0x000000063b0b7224 */ /* 0x000fe200078e020b */
[----:B------:R-:W-:-:S03]  /*10000*/  IABS R6, R26 ;  /* 0x0000001a00067213 */ /* 0x000fc60000000000 */
[----:B------:R-:W-:Y:S01]  /*10010*/  @!P3 IMAD.IADD R0, R0, 0x1, -R59 ;  /* 0x000000010000b824 */ /* 0x000fe200078e0a3b */
[C---:B------:R-:W-:Y:S01]  /*10020*/  ISETP.GT.U32.AND P4, PT, R59.reuse, R12, PT ;  /* 0x0000000c3b00720c */ /* 0x040fe20003f84070 */
[C---:B------:R-:W-:Y:S02]  /*10030*/  IMAD R10, R59.reuse, R5, R10 ;  /* 0x000000053b0a7224 */ /* 0x040fe400078e020a */
[----:B------:R-:W-:Y:S01]  /*10040*/  IMAD.HI.U32 R13, R34, R6, RZ ;  /* 0x00000006220d7227 */ /* 0x000fe200078e00ff */
[----:B------:R-:W-:-:S03]  /*10050*/  ISETP.GT.U32.AND P3, PT, R59, R0, PT ;  /* 0x000000003b00720c */ /* 0x000fc60003f64070 */
[----:B------:R-:W-:Y:S01]  /*10060*/  @!P1 IMAD.IADD R4, R4, 0x1, -R59 ;  /* 0x0000000104049824 */ /* 0x000fe200078e0a3b */
[C---:B------:R-:W-:Y:S01]  /*10070*/  ISETP.GT.U32.AND P1, PT, R59.reuse, R10, PT ;  /* 0x0000000a3b00720c */ /* 0x040fe20003f24070 */
[----:B------:R-:W-:Y:S02]  /*10080*/  IMAD.MOV R13, RZ, RZ, -R13 ;  /* 0x000000ffff0d7224 */ /* 0x000fe400078e0a0d */
[--C-:B------:R-:W-:Y:S02]  /*10090*/  @!P0 IMAD.IADD R2, R2, 0x1, -R59.reuse ;  /* 0x0000000102028824 */ /* 0x100fe400078e0a3b */
[C---:B------:R-:W-:Y:S02]  /*100a0*/  IMAD R6, R59.reuse, R13, R6 ;  /* 0x0000000d3b067224 */ /* 0x040fe400078e0206 */
[--C-:B------:R-:W-:Y:S01]  /*100b0*/  @!P4 IMAD.IADD R12, R12, 0x1, -R59.reuse ;  /* 0x000000010c0cc824 */ /* 0x100fe200078e0a3b */
[C---:B------:R-:W-:Y:S01]  /*100c0*/  ISETP.GT.U32.AND P0, PT, R59.reuse, R2, PT ;  /* 0x000000023b00720c */ /* 0x040fe20003f04070 */
[----:B------:R-:W-:Y:S01]  /*100d0*/  @!P3 IMAD.IADD R0, R0, 0x1, -R59 ;  /* 0x000000010000b824 */ /* 0x000fe200078e0a3b */
[----:B------:R-:W-:-:S02]  /*100e0*/  ISETP.GT.U32.AND P3, PT, R59, R6, PT ;  /* 0x000000063b00720c */ /* 0x000fc40003f64070 */
[C---:B------:R-:W-:Y:S01]  /*100f0*/  ISETP.GT.U32.AND P4, PT, R59.reuse, R11, PT ;  /* 0x0000000b3b00720c */ /* 0x040fe20003f84070 */
[----:B------:R-:W-:Y:S02]  /*10100*/  @!P1 IMAD.IADD R10, R10, 0x1, -R59 ;  /* 0x000000010a0a9824 */ /* 0x000fe400078e0a3b */
[----:B------:R-:W-:Y:S01]  /*10110*/  IMAD.MOV.U32 R16, RZ, RZ, R12 ;  /* 0x000000ffff107224 */ /* 0x000fe200078e000c */
[----:B------:R0:W-:Y:S01]  /*10120*/  STL [R1+0x60], R15 ;  /* 0x0000600f01007387 */ /* 0x0001e20000100800 */
[----:B------:R-:W-:Y:S02]  /*10130*/  IABS R5, R27 ;  /* 0x0000001b00057213 */ /* 0x000fe40000000000 */
[----:B------:R-:W-:Y:S01]  /*10140*/  @!P6 IMAD.MOV R16, RZ, RZ, -R16 ;  /* 0x000000ffff10e224 */ /* 0x000fe200078e0a10 */
[----:B------:R-:W-:Y:S01]  /*10150*/  STL [R1+0x58], R14 ;  /* 0x0000580e01007387 */ /* 0x000fe20000100800 */
[----:B------:R-:W-:-:S03]  /*10160*/  ISETP.GT.U32.AND P6, PT, R59, R10, PT ;  /* 0x0000000a3b00720c */ /* 0x000fc60003fc4070 */
[----:B------:R1:W-:Y:S01]  /*10170*/  STL [R1+0x54], R7 ;  /* 0x0000540701007387 */ /* 0x0003e20000100800 */
[----:B------:R-:W-:Y:S01]  /*10180*/  ISETP.GE.AND P5, PT, R22, RZ, PT ;  /* 0x000000ff1600720c */ /* 0x000fe20003fa6270 */
[----:B0-----:R-:W-:Y:S01]  /*10190*/  IMAD.HI.U32 R15, R34, R5, RZ ;  /* 0x00000005220f7227 */ /* 0x001fe200078e00ff */
[----:B------:R-:W-:Y:S02]  /*101a0*/  IABS R8, R28 ;  /* 0x0000001c00087213 */ /* 0x000fe40000000000 */
[----:B------:R-:W-:Y:S01]  /*101b0*/  @!P0 IADD3 R2, PT, PT, R2, -R59, RZ ;  /* 0x8000003b02028210 */ /* 0x000fe20007ffe0ff */
[--C-:B------:R-:W-:Y:S01]  /*101c0*/  @!P3 IMAD.IADD R6, R6, 0x1, -R59.reuse ;  /* 0x000000010606b824 */ /* 0x100fe200078e0a3b */
[----:B-1----:R-:W-:Y:S01]  /*101d0*/  IABS R7, R29 ;  /* 0x0000001d00077213 */ /* 0x002fe20000000000 */
[----:B------:R-:W-:Y:S01]  /*101e0*/  @!P4 IMAD.IADD R11, R11, 0x1, -R59 ;  /* 0x000000010b0bc824 */ /* 0x000fe200078e0a3b */
[----:B------:R-:W-:Y:S01]  /*101f0*/  ISETP.GE.AND P0, PT, R23, RZ, PT ;  /* 0x000000ff1700720c */ /* 0x000fe20003f06270 */
[----:B------:R-:W-:Y:S01]  /*10200*/  @!P2 IMAD.MOV R4, RZ, RZ, -R4 ;  /* 0x000000ffff04a224 */ /* 0x000fe200078e0a04 */
[----:B------:R-:W-:Y:S01]  /*10210*/  IABS R12, R30 ;  /* 0x0000001e000c7213 */ /* 0x000fe20000000000 */
[C---:B------:R-:W-:Y:S01]  /*10220*/  IMAD.HI.U32 R13, R34.reuse, R7, RZ ;  /* 0x00000007220d7227 */ /* 0x040fe200078e00ff */
[----:B------:R-:W-:Y:S03]  /*10230*/  STL [R1+0x50], R16 ;  /* 0x0000501001007387 */ /* 0x000fe60000100800 */
[----:B------:R-:W-:Y:S01]  /*10240*/  IMAD.HI.U32 R14, R34, R8, RZ ;  /* 0x00000008220e7227 */ /* 0x000fe200078e00ff */
[----:B------:R-:W-:-:S03]  /*10250*/  ISETP.GT.U32.AND P2, PT, R59, R6, PT ;  /* 0x000000063b00720c */ /* 0x000fc60003f44070 */
[----:B------:R-:W-:Y:S01]  /*10260*/  IMAD.MOV R15, RZ, RZ, -R15 ;  /* 0x000000ffff0f7224 */ /* 0x000fe200078e0a0f */
[C---:B------:R-:W-:Y:S01]  /*10270*/  ISETP.GT.U32.AND P3, PT, R59.reuse, R11, PT ;  /* 0x0000000b3b00720c */ /* 0x040fe20003f64070 */
[----:B------:R-:W-:Y:S01]  /*10280*/  IMAD.MOV R13, RZ, RZ, -R13 ;  /* 0x000000ffff0d7224 */ /* 0x000fe200078e0a0d */
[----:B------:R0:W-:Y:S01]  /*10290*/  STL [R1+0x38], R4 ;  /* 0x0000380401007387 */ /* 0x0001e20000100800 */
[----:B------:R-:W-:Y:S02]  /*102a0*/  IMAD.MOV R14, RZ, RZ, -R14 ;  /* 0x000000ffff0e7224 */ /* 0x000fe400078e0a0e */
[C---:B------:R-:W-:Y:S02]  /*102b0*/  IMAD R5, R59.reuse, R15, R5 ;  /* 0x0000000f3b057224 */ /* 0x040fe400078e0205 */
[----:B------:R-:W-:Y:S02]  /*102c0*/  IMAD R7, R59, R13, R7 ;  /* 0x0000000d3b077224 */ /* 0x000fe400078e0207 */
[----:B------:R-:W-:-:S02]  /*102d0*/  @!P6 IMAD.IADD R10, R10, 0x1, -R59 ;  /* 0x000000010a0ae824 */ /* 0x000fc400078e0a3b */
[----:B0-----:R-:W-:Y:S01]  /*102e0*/  IMAD.MOV.U32 R4, RZ, RZ, R12 ;  /* 0x000000ffff047224 */ /* 0x001fe200078e000c */
[----:B------:R-:W-:Y:S01]  /*102f0*/  ISETP.GE.AND P6, PT, R26, RZ, PT ;  /* 0x000000ff1a00720c */ /* 0x000fe20003fc6270 */
[C---:B------:R-:W-:Y:S02]  /*10300*/  IMAD R8, R59.reuse, R14, R8 ;  /* 0x0000000e3b087224 */ /* 0x040fe400078e0208 */
[----:B------:R-:W-:Y:S02]  /*10310*/  IMAD.MOV.U32 R13, RZ, RZ, R0 ;  /* 0x000000ffff0d7224 */ /* 0x000fe400078e0000 */
[----:B------:R-:W-:Y:S01]  /*10320*/  @!P5 IMAD.MOV R2, RZ, RZ, -R2 ;  /* 0x000000ffff02d224 */ /* 0x000fe200078e0a02 */
[----:B------:R-:W-:Y:S01]  /*10330*/  ISETP.GT.U32.AND P5, PT, R59, R5, PT ;  /* 0x000000053b00720c */ /* 0x000fe20003fa4070 */
[----:B------:R-:W-:-:S04]  /*10340*/  IMAD.HI.U32 R0, R34, R4, RZ ;  /* 0x0000000422007227 */ /* 0x000fc800078e00ff */
[----:B------:R-:W-:Y:S01]  /*10350*/  @!P0 IMAD.MOV R13, RZ, RZ, -R13 ;  /* 0x000000ffff0d8224 */ /* 0x000fe200078e0a0d */
[----:B------:R-:W-:Y:S01]  /*10360*/  ISETP.GT.U32.AND P0, PT, R59, R8, PT ;  /* 0x000000083b00720c */ /* 0x000fe20003f04070 */
[----:B------:R-:W-:Y:S01]  /*10370*/  IMAD.MOV R0, RZ, RZ, -R0 ;  /* 0x000000ffff007224 */ /* 0x000fe200078e0a00 */
[----:B------:R-:W-:Y:S01]  /*10380*/  @!P2 IADD3 R6, PT, PT, R6, -R59, RZ ;  /* 0x8000003b0606a210 */ /* 0x000fe20007ffe0ff */
[--C-:B------:R-:W-:Y:S01]  /*10390*/  @!P3 IMAD.IADD R11, R11, 0x1, -R59.reuse ;  /* 0x000000010b0bb824 */ /* 0x100fe200078e0a3b */
[C---:B------:R-:W-:Y:S01]  /*103a0*/  ISETP.GT.U32.AND P3, PT, R59.reuse, R7, PT ;  /* 0x000000073b00720c */ /* 0x040fe20003f64070 */
[----:B------:R-:W-:Y:S01]  /*103b0*/  IMAD R4, R59, R0, R4 ;  /* 0x000000003b047224 */ /* 0x000fe200078e0204 */
[----:B------:R-:W-:Y:S01]  /*103c0*/  ISETP.GE.AND P4, PT, R24, RZ, PT ;  /* 0x000000ff1800720c */ /* 0x000fe20003f86270 */
[----:B------:R0:W-:Y:S01]  /*103d0*/  STL [R1+0x34], R2 ;  /* 0x0000340201007387 */ /* 0x0001e20000100800 */
[----:B------:R-:W-:Y:S01]  /*103e0*/  ISETP.GE.AND P1, PT, R25, RZ, PT ;  /* 0x000000ff1900720c */ /* 0x000fe20003f26270 */
[----:B------:R-:W-:Y:S01]  /*103f0*/  @!P6 IMAD.MOV R6, RZ, RZ, -R6 ;  /* 0x000000ffff06e224 */ /* 0x000fe200078e0a06 */
[----:B------:R-:W-:Y:S01]  /*10400*/  ISETP.GT.U32.AND P6, PT, R59, R4, PT ;  /* 0x000000043b00720c */ /* 0x000fe20003fc4070 */
[----:B------:R-:W-:-:S02]  /*10410*/  @!P5 IMAD.IADD R5, R5, 0x1, -R59 ;  /* 0x000000010505d824 */ /* 0x000fc400078e0a3b */
[----:B------:R-:W-:Y:S01]  /*10420*/  @!P0 IMAD.IADD R8, R8, 0x1, -R59 ;  /* 0x0000000108088824 */ /* 0x000fe200078e0a3b */
[----:B0-----:R-:W-:Y:S02]  /*10430*/  IABS R2, R31 ;  /* 0x0000001f00027213 */ /* 0x001fe40000000000 */
[----:B------:R-:W-:-:S03]  /*10440*/  ISETP.GT.U32.AND P0, PT, R59, R5, PT ;  /* 0x000000053b00720c */ /* 0x000fc60003f04070 */
[----:B------:R-:W-:Y:S01]  /*10450*/  IMAD.HI.U32 R0, R34, R2, RZ ;  /* 0x0000000222007227 */ /* 0x000fe200078e00ff */
[----:B------:R-:W-:-:S03]  /*10460*/  ISETP.GE.AND P2, PT, R27, RZ, PT ;  /* 0x000000ff1b00720c */ /* 0x000fc60003f46270 */
[----:B------:R-:W-:Y:S01]  /*10470*/  @!P3 IMAD.IADD R7, R7, 0x1, -R59 ;  /* 0x000000010707b824 */ /* 0x000fe200078e0a3b */
[C---:B------:R-:W-:Y:S01]  /*10480*/  ISETP.GT.U32.AND P3, PT, R59.reuse, R8, PT ;  /* 0x000000083b00720c */ /* 0x040fe20003f64070 */
[----:B------:R-:W-:Y:S02]  /*10490*/  IMAD.MOV R0, RZ, RZ, -R0 ;  /* 0x000000ffff007224 */ /* 0x000fe400078e0a00 */
[----:B------:R-:W-:Y:S02]  /*104a0*/  @!P4 IMAD.MOV R11, RZ, RZ, -R11 ;  /* 0x000000ffff0bc224 */ /* 0x000fe400078e0a0b */
[----:B------:R-:W-:Y:S02]  /*104b0*/  @!P1 IMAD.MOV R10, RZ, RZ, -R10 ;  /* 0x000000ffff0a9224 */ /* 0x000fe400078e0a0a */
[----:B------:R-:W-:Y:S01]  /*104c0*/  IMAD R2, R59, R0, R2 ;  /* 0x000000003b027224 */ /* 0x000fe200078e0202 */
[----:B------:R-:W-:Y:S01]  /*104d0*/  IABS R0, R32 ;  /* 0x0000002000007213 */ /* 0x000fe20000000000 */
[--C-:B------:R-:W-:Y:S01]  /*104e0*/  @!P6 IMAD.IADD R4, R4, 0x1, -R59.reuse ;  /* 0x000000010404e824 */ /* 0x100fe200078e0a3b */
[----:B------:R-:W-:Y:S01]  /*104f0*/  STL [R1+0x30], R13 ;  /* 0x0000300d01007387 */ /* 0x000fe20000100800 */
[----:B------:R-:W-:-:S03]  /*10500*/  @!P0 IMAD.IADD R5, R5, 0x1, -R59 ;  /* 0x0000000105058824 */ /* 0x000fc600078e0a3b */
[----:B------:R-:W-:Y:S01]  /*10510*/  STL [R1+0x2c], R11 ;  /* 0x00002c0b01007387 */ /* 0x000fe20000100800 */
[----:B------:R-:W-:-:S03]  /*10520*/  ISETP.GT.U32.AND P6, PT, R59, R4, PT ;  /* 0x000000043b00720c */ /* 0x000fc60003fc4070 */
[----:B------:R-:W-:Y:S04]  /*10530*/  STL [R1+0x28], R10 ;  /* 0x0000280a01007387 */ /* 0x000fe80000100800 */
[----:B------:R0:W-:Y:S01]  /*10540*/  STL [R1+0x18], R6 ;  /* 0x0000180601007387 */ /* 0x0001e20000100800 */
[----:B------:R-:W-:Y:S01]  /*10550*/  @!P2 IMAD.MOV R5, RZ, RZ, -R5 ;  /* 0x000000ffff05a224 */ /* 0x000fe200078e0a05 */
[----:B------:R-:W-:Y:S01]  /*10560*/  IABS R60, R33 ;  /* 0x00000021003c7213 */ /* 0x000fe20000000000 */
[----:B------:R-:W-:Y:S01]  /*10570*/  @!P3 IMAD.IADD R8, R8, 0x1, -R59 ;  /* 0x000000010808b824 */ /* 0x000fe200078e0a3b */
[C---:B------:R-:W-:Y:S01]  /*10580*/  ISETP.GT.U32.AND P3, PT, R59.reuse, R2, PT ;  /* 0x000000023b00720c */ /* 0x040fe20003f64070 */
[----:B0-----:R-:W-:Y:S01]  /*10590*/  IMAD.HI.U32 R6, R34, R0, RZ ;  /* 0x0000000022067227 */ /* 0x001fe200078e00ff */
[----:B------:R-:W-:-:S03]  /*105a0*/  ISETP.GT.U32.AND P4, PT, R59, R7, PT ;  /* 0x000000073b00720c */ /* 0x000fc60003f84070 */
[----:B------:R-:W-:Y:S01]  /*105b0*/  IMAD.MOV R6, RZ, RZ, -R6 ;  /* 0x000000ffff067224 */ /* 0x000fe200078e0a06 */
[----:B------:R-:W-:Y:S01]  /*105c0*/  ISETP.GE.AND P0, PT, R30, RZ, PT ;  /* 0x000000ff1e00720c */ /* 0x000fe20003f06270 */
[----:B------:R0:W-:Y:S02]  /*105d0*/  STL [R1+0x14], R5 ;  /* 0x0000140501007387 */ /* 0x0001e40000100800 */
[----:B------:R-:W-:Y:S01]  /*105e0*/  IMAD R0, R59, R6, R0 ;  /* 0x000000063b007224 */ /* 0x000fe200078e0200 */
[----:B------:R-:W-:Y:S01]  /*105f0*/  ISETP.GE.AND P1, PT, R29, RZ, PT ;  /* 0x000000ff1d00720c */ /* 0x000fe20003f26270 */
[----:B------:R-:W-:Y:S01]  /*10600*/  @!P6 IMAD.IADD R4, R4, 0x1, -R59 ;  /* 0x000000010404e824 */ /* 0x000fe200078e0a3b */
[----:B------:R-:W-:Y:S01]  /*10610*/  ISETP.GE.AND P5, PT, R28, RZ, PT ;  /* 0x000000ff1c00720c */ /* 0x000fe20003fa6270 */
[----:B0-----:R-:W-:Y:S01]  /*10620*/  IMAD.HI.U32 R5, R34, R60, RZ ;  /* 0x0000003c22057227 */ /* 0x001fe200078e00ff */
[----:B------:R-:W-:-:S03]  /*10630*/  ISETP.GT.U32.AND P6, PT, R59, R0, PT ;  /* 0x000000003b00720c */ /* 0x000fc60003fc4070 */
[----:B------:R-:W-:Y:S02]  /*10640*/  IMAD.MOV R5, RZ, RZ, -R5 ;  /* 0x000000ffff057224 */ /* 0x000fe400078e0a05 */
[--C-:B------:R-:W-:Y:S02]  /*10650*/  @!P3 IMAD.IADD R2, R2, 0x1, -R59.reuse ;  /* 0x000000010202b824 */ /* 0x100fe400078e0a3b */
[----:B------:R-:W-:Y:S02]  /*10660*/  IMAD R60, R59, R5, R60 ;  /* 0x000000053b3c7224 */ /* 0x000fe400078e023c */
[----:B------:R-:W-:Y:S02]  /*10670*/  @!P4 IMAD.IADD R7, R7, 0x1, -R59 ;  /* 0x000000010707c824 */ /* 0x000fe400078e0a3b */
[----:B------:R-:W-:Y:S01]  /*10680*/  @!P0 IMAD.MOV R4, RZ, RZ, -R4 ;  /* 0x000000ffff048224 */ /* 0x000fe200078e0a04 */
[C---:B------:R-:W-:Y:S01]  /*10690*/  ISETP.GT.U32.AND P0, PT, R59.reuse, R60, PT ;  /* 0x0000003c3b00720c */ /* 0x040fe20003f04070 */
[----:B------:R-:W-:Y:S01]  /*106a0*/  @!P1 IMAD.MOV R7, RZ, RZ, -R7 ;  /* 0x000000ffff079224 */ /* 0x000fe200078e0a07 */
[----:B------:R-:W-:-:S02]  /*106b0*/  ISETP.GT.U32.AND P3, PT, R59, R2, PT ;  /* 0x000000023b00720c */ /* 0x000fc40003f64070 */
[----:B------:R-:W-:Y:S01]  /*106c0*/  ISETP.GE.AND P1, PT, R44, RZ, PT ;  /* 0x000000ff2c00720c */ /* 0x000fe20003f26270 */
[----:B------:R-:W-:Y:S01]  /*106d0*/  @!P5 IMAD.MOV R8, RZ, RZ, -R8 ;  /* 0x000000ffff08d224 */ /* 0x000fe200078e0a08 */
[----:B------:R-:W-:Y:S01]  /*106e0*/  IABS R44, R44 ;  /* 0x0000002c002c7213 */ /* 0x000fe20000000000 */
[----:B------:R-:W-:Y:S01]  /*106f0*/  @!P6 IMAD.IADD R0, R0, 0x1, -R59 ;  /* 0x000000010000e824 */ /* 0x000fe200078e0a3b */
[----:B------:R-:W-:Y:S02]  /*10700*/  ISETP.GE.AND P4, PT, R31, RZ, PT ;  /* 0x000000ff1f00720c */ /* 0x000fe40003f86270 */
[----:B------:R-:W-:Y:S02]  /*10710*/  ISETP.GE.AND P5, PT, R33, RZ, PT ;  /* 0x000000ff2100720c */ /* 0x000fe40003fa6270 */
[----:B------:R-:W-:Y:S01]  /*10720*/  MOV R33, R37 ;  /* 0x0000002500217202 */ /* 0x000fe20000000f00 */
[----:B------:R-:W-:Y:S01]  /*10730*/  IMAD.MOV.U32 R37, RZ, RZ, R40 ;  /* 0x000000ffff257224 */ /* 0x000fe200078e0028 */
[----:B------:R-:W-:Y:S01]  /*10740*/  ISETP.GT.U32.AND P6, PT, R59, R0, PT ;  /* 0x000000003b00720c */ /* 0x000fe20003fc4070 */
[----:B------:R-:W-:-:S02]  /*10750*/  IMAD.MOV.U32 R40, RZ, RZ, R42 ;  /* 0x000000ffff287224 */ /* 0x000fc400078e002a */
[----:B------:R-:W-:Y:S01]  /*10760*/  IMAD.HI.U32 R5, R34, R44, RZ ;  /* 0x0000002c22057227 */ /* 0x000fe200078e00ff */
[----:B------:R-:W-:Y:S03]  /*10770*/  STL [R1+0x10], R8 ;  /* 0x0000100801007387 */ /* 0x000fe60000100800 */
[--C-:B------:R-:W-:Y:S01]  /*10780*/  @!P0 IMAD.IADD R60, R60, 0x1, -R59.reuse ;  /* 0x000000013c3c8824 */ /* 0x100fe200078e0a3b */
[----:B------:R-:W-:Y:S01]  /*10790*/  IADD3 R5, PT, PT, -R5, RZ, RZ ;  /* 0x000000ff05057210 */ /* 0x000fe20007ffe1ff */
[----:B------:R-:W-:Y:S01]  /*107a0*/  @!P3 IMAD.IADD R2, R2, 0x1, -R59 ;  /* 0x000000010202b824 */ /* 0x000fe200078e0a3b */
[----:B------:R-:W-:Y:S01]  /*107b0*/  STL [R1+0xc], R7 ;  /* 0x00000c0701007387 */ /* 0x000fe20000100800 */
[----:B------:R-:W-:Y:S02]  /*107c0*/  IABS R24, R41 ;  /* 0x0000002900187213 */ /* 0x000fe40000000000 */
[----:B------:R-:W-:Y:S01]  /*107d0*/  @!P4 IMAD.MOV R2, RZ, RZ, -R2 ;  /* 0x000000ffff02c224 */ /* 0x000fe200078e0a02 */
[----:B------:R-:W-:Y:S01]  /*107e0*/  STL [R1+0x8], R4 ;  /* 0x0000080401007387 */ /* 0x000fe20000100800 */
[C---:B------:R-:W-:Y:S01]  /*107f0*/  ISETP.GT.U32.AND P0, PT, R59.reuse, R60, PT ;  /* 0x0000003c3b00720c */ /* 0x040fe20003f04070 */
[----:B------:R-:W-:-:S02]  /*10800*/  IMAD R44, R59, R5, R44 ;  /* 0x000000053b2c7224 */ /* 0x000fc400078e022c */
[----:B------:R-:W-:Y:S01]  /*10810*/  @!P6 IMAD.IADD R0, R0, 0x1, -R59 ;  /* 0x000000010000e824 */ /* 0x000fe200078e0a3b */
[----:B------:R0:W-:Y:S02]  /*10820*/  STL [R1+0x4], R2 ;  /* 0x0000040201007387 */ /* 0x0001e40000100800 */
[----:B------:R-:W-:Y:S01]  /*10830*/  ISETP.GT.U32.AND P6, PT, R59, R44, PT ;  /* 0x0000002c3b00720c */ /* 0x000fe20003fc4070 */
[----:B0-----:R-:W-:-:S04]  /*10840*/  IMAD.HI.U32 R2, R34, R24, RZ ;  /* 0x0000001822027227 */ /* 0x001fc800078e00ff */
[----:B------:R-:W-:Y:S02]  /*10850*/  IMAD.MOV R2, RZ, RZ, -R2 ;  /* 0x000000ffff027224 */ /* 0x000fe400078e0a02 */
[----:B------:R-:W-:Y:S02]  /*10860*/  @!P0 IMAD.IADD R60, R60, 0x1, -R59 ;  /* 0x000000013c3c8824 */ /* 0x000fe400078e0a3b */
[----:B------:R-:W-:Y:S01]  /*10870*/  IMAD R24, R59, R2, R24 ;  /* 0x000000023b187224 */ /* 0x000fe200078e0218 */
[----:B------:R-:W-:-:S03]  /*10880*/  ISETP.GE.AND P4, PT, R41, RZ, PT ;  /* 0x000000ff2900720c */ /* 0x000fc60003f86270 */
[----:B------:R-:W-:Y:S02]  /*10890*/  @!P6 IMAD.IADD R44, R44, 0x1, -R59 ;  /* 0x000000012c2ce824 */ /* 0x000fe400078e0a3b */
[----:B--2---:R-:W-:Y:S02]  /*108a0*/  IMAD.MOV.U32 R42, RZ, RZ, R43 ;  /* 0x000000ffff2a7224 */ /* 0x004fe400078e002b */
[----:B------:R-:W-:Y:S02]  /*108b0*/  IMAD.MOV.U32 R43, RZ, RZ, R45 ;  /* 0x000000ffff2b7224 */ /* 0x000fe400078e002d */
[----:B------:R-:W-:Y:S02]  /*108c0*/  IMAD.MOV.U32 R45, RZ, RZ, R46 ;  /* 0x000000ffff2d7224 */ /* 0x000fe400078e002e */
[----:B------:R-:W-:Y:S02]  /*108d0*/  IMAD.MOV.U32 R46, RZ, RZ, R53 ;  /* 0x000000ffff2e7224 */ /* 0x000fe400078e0035 */
[----:B----4-:R-:W-:Y:S01]  /*108e0*/  IMAD.MOV.U32 R53, RZ, RZ, R54 ;  /* 0x000000ffff357224 */ /* 0x010fe200078e0036 */
[----:B------:R-:W-:-:S05]  /*108f0*/  IABS R54, R39 ;  /* 0x0000002700367213 */ /* 0x000fca0000000000 */
[----:B------:R-:W-:-:S04]  /*10900*/  IMAD.HI.U32 R4, R34, R54, RZ ;  /* 0x0000003622047227 */ /* 0x000fc800078e00ff */
[----:B------:R-:W-:-:S04]  /*10910*/  IMAD.MOV R4, RZ, RZ, -R4 ;  /* 0x000000ffff047224 */ /* 0x000fc800078e0a04 */
[----:B------:R-:W-:-:S05]  /*10920*/  IMAD R54, R59, R4, R54 ;  /* 0x000000043b367224 */ /* 0x000fca00078e0236 */
[C---:B------:R-:W-:Y:S01]  /*10930*/  ISETP.GT.U32.AND P0, PT, R59.reuse, R54, PT ;  /* 0x000000363b00720c */ /* 0x040fe20003f04070 */
[----:B------:R-:W-:Y:S01]  /*10940*/  IMAD.MOV.U32 R41, RZ, RZ, R43 ;  /* 0x000000ffff297224 */ /* 0x000fe200078e002b */
[----:B------:R-:W-:Y:S01]  /*10950*/  ISETP.GT.U32.AND P6, PT, R59, R24, PT ;  /* 0x000000183b00720c */ /* 0x000fe20003fc4070 */
[----:B------:R-:W-:Y:S01]  /*10960*/  IMAD.MOV.U32 R43, RZ, RZ, R53 ;  /* 0x000000ffff2b7224 */ /* 0x000fe200078e0035 */
[----:B------:R-:W-:Y:S02]  /*10970*/  IABS R53, R33 ;  /* 0x0000002100357213 */ /* 0x000fe40000000000 */
[----:B------:R-:W-:Y:S01]  /*10980*/  ISETP.GE.AND P3, PT, R39, RZ, PT ;  /* 0x000000ff2700720c */ /* 0x000fe20003f66270 */
[----:B------:R-:W-:Y:S02]  /*10990*/  IMAD.MOV.U32 R39, RZ, RZ, R40 ;  /* 0x000000ffff277224 */ /* 0x000fe400078e0028 */
[----:B------:R-:W-:Y:S01]  /*109a0*/  IMAD.HI.U32 R2, R34, R53, RZ ;  /* 0x0000003522027227 */ /* 0x000fe200078e00ff */
[----:B------:R-:W-:-:S03]  /*109b0*/  IABS R6, R42 ;  /* 0x0000002a00067213 */ /* 0x000fc60000000000 */
[----:B------:R-:W-:Y:S02]  /*109c0*/  IMAD.MOV.U32 R40, RZ, RZ, R45 ;  /* 0x000000ffff287224 */ /* 0x000fe400078e002d */
[--C-:B------:R-:W-:Y:S01]  /*109d0*/  @!P0 IMAD.IADD R54, R54, 0x1, -R59.reuse ;  /* 0x0000000136368824 */ /* 0x100fe200078e0a3b */
[C---:B------:R-:W-:Y:S01]  /*109e0*/  ISETP.GT.U32.AND P0, PT, R59.reuse, R44, PT ;  /* 0x0000002c3b00720c */ /* 0x040fe20003f04070 */
[----:B------:R-:W-:Y:S01]  /*109f0*/  IMAD.MOV.U32 R45, RZ, RZ, R58 ;  /* 0x000000ffff2d7224 */ /* 0x000fe200078e003a */
[----:B------:R-:W-:Y:S01]  /*10a00*/  IABS R58, R38 ;  /* 0x00000026003a7213 */ /* 0x000fe20000000000 */
[----:B------:R-:W-:Y:S02]  /*10a10*/  IMAD.MOV R2, RZ, RZ, -R2 ;  /* 0x000000ffff027224 */ /* 0x000fe400078e0a02 */
[----:B------:R-:W-:Y:S01]  /*10a20*/  @!P6 IMAD.IADD R24, R24, 0x1, -R59 ;  /* 0x000000011818e824 */ /* 0x000fe200078e0a3b */
[C---:B------:R-:W-:Y:S01]  /*10a30*/  ISETP.GT.U32.AND P6, PT, R59.reuse, R54, PT ;  /* 0x000000363b00720c */ /* 0x040fe20003fc4070 */
[----:B------:R-:W-:Y:S01]  /*10a40*/  IMAD R53, R59, R2, R53 ;  /* 0x000000023b357224 */ /* 0x000fe200078e0235 */
[----:B------:R-:W-:Y:S01]  /*10a50*/  IABS R22, R37 ;  /* 0x0000002500167213 */ /* 0x000fe20000000000 */
[----:B------:R-:W-:-:S04]  /*10a60*/  IMAD.HI.U32 R7, R34, R6, RZ ;  /* 0x0000000622077227 */ /* 0x000fc800078e00ff */
[----:B------:R-:W-:-:S04]  /*10a70*/  IMAD.HI.U32 R2, R34, R58, RZ ;  /* 0x0000003a22027227 */ /* 0x000fc800078e00ff */
[----:B------:R-:W-:Y:S02]  /*10a80*/  IMAD.MOV R7, RZ, RZ, -R7 ;  /* 0x000000ffff077224 */ /* 0x000fe400078e0a07 */
[----:B------:R-:W-:Y:S02]  /*10a90*/  IMAD.MOV R2, RZ, RZ, -R2 ;  /* 0x000000ffff027224 */ /* 0x000fe400078e0a02 */
[----:B------:R-:W-:-:S04]  /*10aa0*/  IMAD.HI.U32 R5, R34, R22, RZ ;  /* 0x0000001622057227 */ /* 0x000fc800078e00ff */
[C---:B------:R-:W-:Y:S02]  /*10ab0*/  IMAD R6, R59.reuse, R7, R6 ;  /* 0x000000073b067224 */ /* 0x040fe400078e0206 */
[----:B------:R-:W-:Y:S01]  /*10ac0*/  @!P0 IMAD.IADD R44, R44, 0x1, -R59 ;  /* 0x000000012c2c8824 */ /* 0x000fe200078e0a3b */
[C---:B------:R-:W-:Y:S01]  /*10ad0*/  ISETP.GT.U32.AND P0, PT, R59.reuse, R53, PT ;  /* 0x000000353b00720c */ /* 0x040fe20003f04070 */
[C---:B------:R-:W-:Y:S02]  /*10ae0*/  IMAD R58, R59.reuse, R2, R58 ;  /* 0x000000023b3a7224 */ /* 0x040fe400078e023a */
[----:B------:R-:W-:Y:S02]  /*10af0*/  IMAD.MOV R5, RZ, RZ, -R5 ;  /* 0x000000ffff057224 */ /* 0x000fe400078e0a05 */
[----:B------:R-:W-:Y:S01]  /*10b00*/  @!P5 IMAD.MOV R60, RZ, RZ, -R60 ;  /* 0x000000ffff3cd224 */ /* 0x000fe200078e0a3c */
[C---:B------:R-:W-:Y:S01]  /*10b10*/  ISETP.GT.U32.AND P5, PT, R59.reuse, R6, PT ;  /* 0x000000063b00720c */ /* 0x040fe20003fa4070 */
[----:B------:R-:W-:Y:S01]  /*10b20*/  @!P6 IMAD.IADD R54, R54, 0x1, -R59 ;  /* 0x000000013636e824 */ /* 0x000fe200078e0a3b */
[C---:B------:R-:W-:Y:S01]  /*10b30*/  ISETP.GT.U32.AND P6, PT, R59.reuse, R58, PT ;  /* 0x0000003a3b00720c */ /* 0x040fe20003fc4070 */
[----:B------:R-:W-:Y:S01]  /*10b40*/  IMAD R22, R59, R5, R22 ;  /* 0x000000053b167224 */ /* 0x000fe200078e0216 */
[----:B------:R-:W-:-:S02]  /*10b50*/  @!P1 IADD3 R44, PT, PT, -R44, RZ, RZ ;  /* 0x000000ff2c2c9210 */ /* 0x000fc40007ffe1ff */
[----:B------:R-:W-:Y:S02]  /*10b60*/  IABS R19, R40 ;  /* 0x0000002800137213 */ /* 0x000fe40000000000 */
[----:B------:R-:W-:Y:S01]  /*10b70*/  ISETP.GT.U32.AND P1, PT, R59, R22, PT ;  /* 0x000000163b00720c */ /* 0x000fe20003f24070 */
[----:B------:R-:W-:Y:S01]  /*10b80*/  @!P0 IMAD.IADD R53, R53, 0x1, -R59 ;  /* 0x0000000135358824 */ /* 0x000fe200078e0a3b */
[----:B------:R-:W-:Y:S01]  /*10b90*/  ISETP.GE.AND P2, PT, R32, RZ, PT ;  /* 0x000000ff2000720c */ /* 0x000fe20003f46270 */
[----:B------:R-:W-:Y:S01]  /*10ba0*/  IMAD.MOV.U32 R8, RZ, RZ, R0 ;  /* 0x000000ffff087224 */ /* 0x000fe200078e0000 */
[----:B------:R-:W-:Y:S01]  /*10bb0*/  IABS R4, R39 ;  /* 0x0000002700047213 */ /* 0x000fe20000000000 */
[----:B------:R-:W-:Y:S01]  /*10bc0*/  IMAD.HI.U32 R0, R34, R19, RZ ;  /* 0x0000001322007227 */ /* 0x000fe200078e00ff */
[----:B------:R-:W-:-:S03]  /*10bd0*/  ISETP.GE.AND P0, PT, R42, RZ, PT ;  /* 0x000000ff2a00720c */ /* 0x000fc60003f06270 */
[--C-:B------:R-:W-:Y:S01]  /*10be0*/  @!P5 IMAD.IADD R6, R6, 0x1, -R59.reuse ;  /* 0x000000010606d824 */ /* 0x100fe200078e0a3b */
[----:B------:R-:W-:Y:S01]  /*10bf0*/  ISETP.GT.U32.AND P5, PT, R59, R53, PT ;  /* 0x000000353b00720c */ /* 0x000fe20003fa4070 */
[----:B------:R-:W-:Y:S01]  /*10c00*/  @!P6 IMAD.IADD R58, R58, 0x1, -R59 ;  /* 0x000000013a3ae824 */ /* 0x000fe200078e0a3b */
[----:B------:R-:W-:Y:S01]  /*10c10*/  IABS R42, R41 ;  /* 0x00000029002a7213 */ /* 0x000fe20000000000 */
[----:B------:R-:W-:-:S04]  /*10c20*/  IMAD.HI.U32 R2, R34, R4, RZ ;  /* 0x0000000422027227 */ /* 0x000fc800078e00ff */
[----:B------:R-:W-:Y:S02]  /*10c30*/  IMAD.MOV R0, RZ, RZ, -R0 ;  /* 0x000000ffff007224 */ /* 0x000fe400078e0a00 */
[----:B------:R-:W-:Y:S01]  /*10c40*/  @!P3 IMAD.MOV R54, RZ, RZ, -R54 ;  /* 0x000000ffff36b224 */ /* 0x000fe200078e0a36 */
[C---:B------:R-:W-:Y:S01]  /*10c50*/  ISETP.GT.U32.AND P3, PT, R59.reuse, R58, PT ;  /* 0x0000003a3b00720c */ /* 0x040fe20003f64070 */
[----:B------:R-:W-:Y:S02]  /*10c60*/  IMAD.MOV R2, RZ, RZ, -R2 ;  /* 0x000000ffff027224 */ /* 0x000fe400078e0a02 */
[C---:B------:R-:W-:Y:S02]  /*10c70*/  IMAD R19, R59.reuse, R0, R19 ;  /* 0x000000003b137224 */ /* 0x040fe400078e0213 */
[----:B------:R-:W-:Y:S01]  /*10c80*/  @!P1 IMAD.IADD R22, R22, 0x1, -R59 ;  /* 0x0000000116169824 */ /* 0x000fe200078e0a3b */
[----:B------:R-:W-:Y:S01]  /*10c90*/  ISETP.GT.U32.AND P1, PT, R59, R6, PT ;  /* 0x000000063b00720c */ /* 0x000fe20003f24070 */
[----:B------:R-:W-:-:S04]  /*10ca0*/  IMAD.HI.U32 R0, R34, R42, RZ ;  /* 0x0000002a22007227 */ /* 0x000fc800078e00ff */
[----:B------:R-:W-:Y:S01]  /*10cb0*/  @!P2 IMAD.MOV R8, RZ, RZ, -R8 ;  /* 0x000000ffff08a224 */ /* 0x000fe200078e0a08 */
[C---:B------:R-:W-:Y:S01]  /*10cc0*/  ISETP.GT.U32.AND P2, PT, R59.reuse, R24, PT ;  /* 0x000000183b00720c */ /* 0x040fe20003f44070 */
[C---:B------:R-:W-:Y:S02]  /*10cd0*/  IMAD R4, R59.reuse, R2, R4 ;  /* 0x000000023b047224 */ /* 0x040fe400078e0204 */
[----:B------:R-:W-:Y:S01]  /*10ce0*/  IMAD.MOV R0, RZ, RZ, -R0 ;  /* 0x000000ffff007224 */ /* 0x000fe200078e0a00 */
[----:B------:R-:W-:Y:S01]  /*10cf0*/  ISETP.GT.U32.AND P6, PT, R59, R22, PT ;  /* 0x000000163b00720c */ /* 0x000fe20003fc4070 */
[--C-:B------:R-:W-:Y:S01]  /*10d00*/  @!P5 IMAD.IADD R53, R53, 0x1, -R59.reuse ;  /* 0x000000013535d824 */ /* 0x100fe200078e0a3b */
[C---:B------:R-:W-:Y:S01]  /*10d10*/  ISETP.GT.U32.AND P5, PT, R59.reuse, R4, PT ;  /* 0x000000043b00720c */ /* 0x040fe20003fa4070 */
[----:B------:R-:W-:Y:S01]  /*10d20*/  IMAD R42, R59, R0, R42 ;  /* 0x000000003b2a7224 */ /* 0x000fe200078e022a */
[----:B------:R-:W-:Y:S01]  /*10d30*/  IABS R26, R43 ;  /* 0x0000002b001a7213 */ /* 0x000fe20000000000 */
[----:B------:R-:W-:-:S02]  /*10d40*/  @!P3 IMAD.IADD R58, R58, 0x1, -R59 ;  /* 0x000000013a3ab824 */ /* 0x000fc400078e0a3b */
[--C-:B------:R-:W-:Y:S01]  /*10d50*/  @!P1 IMAD.IADD R6, R6, 0x1, -R59.reuse ;  /* 0x0000000106069824 */ /* 0x100fe200078e0a3b */
[C---:B------:R-:W-:Y:S01]  /*10d60*/  ISETP.GT.U32.AND P3, PT, R59.reuse, R42, PT ;  /* 0x0000002a3b00720c */ /* 0x040fe20003f64070 */
[----:B------:R-:W-:Y:S01]  /*10d70*/  IMAD.HI.U32 R2, R34, R26, RZ ;  /* 0x0000001a22027227 */ /* 0x000fe200078e00ff */
[----:B------:R-:W-:Y:S02]  /*10d80*/  ISETP.GT.U32.AND P1, PT, R59, R19, PT ;  /* 0x000000133b00720c */ /* 0x000fe40003f24070 */
[----:B------:R-:W-:Y:S01]  /*10d90*/  IABS R12, R45 ;  /* 0x0000002d000c7213 */ /* 0x000fe20000000000 */
[--C-:B------:R-:W-:Y:S01]  /*10da0*/  @!P2 IMAD.IADD R24, R24, 0x1, -R59.reuse ;  /* 0x000000011818a824 */ /* 0x100fe200078e0a3b */
[----:B------:R-:W-:Y:S01]  /*10db0*/  ISETP.GE.AND P2, PT, R33, RZ, PT ;  /* 0x000000ff2100720c */ /* 0x000fe20003f46270 */
[----:B------:R-:W-:Y:S02]  /*10dc0*/  IMAD.MOV R2, RZ, RZ, -R2 ;  /* 0x000000ffff027224 */ /* 0x000fe400078e0a02 */
[--C-:B------:R-:W-:Y:S01]  /*10dd0*/  @!P6 IMAD.IADD R22, R22, 0x1, -R59.reuse ;  /* 0x000000011616e824 */ /* 0x100fe200078e0a3b */
[----:B------:R-:W-:Y:S01]  /*10de0*/  ISETP.GE.AND P6, PT, R37, RZ, PT ;  /* 0x000000ff2500720c */ /* 0x000fe20003fc6270 */
[----:B------:R-:W-:Y:S01]  /*10df0*/  @!P5 IMAD.IADD R4, R4, 0x1, -R59 ;  /* 0x000000010404d824 */ /* 0x000fe200078e0a3b */
[----:B------:R-:W-:Y:S01]  /*10e00*/  ISETP.GE.AND P5, PT, R38, RZ, PT ;  /* 0x000000ff2600720c */ /* 0x000fe20003fa6270 */
[----:B------:R-:W-:-:S02]  /*10e10*/  IMAD R26, R59, R2, R26 ;  /* 0x000000023b1a7224 */ /* 0x000fc400078e021a */
[----:B------:R-:W-:Y:S01]  /*10e20*/  IMAD.HI.U32 R0, R34, R12, RZ ;  /* 0x0000000c22007227 */ /* 0x000fe200078e00ff */
[----:B------:R-:W-:Y:S02]  /*10e30*/  @!P3 IADD3 R42, PT, PT, R42, -R59, RZ ;  /* 0x8000003b2a2ab210 */ /* 0x000fe40007ffe0ff */
[C---:B------:R-:W-:Y:S01]  /*10e40*/  ISETP.GT.U32.AND P3, PT, R59.reuse, R4, PT ;  /* 0x000000043b00720c */ /* 0x040fe20003f64070 */
[----:B------:R-:W-:Y:S01]  /*10e50*/  @!P0 IMAD.MOV R6, RZ, RZ, -R6 ;  /* 0x000000ffff068224 */ /* 0x000fe200078e0a06 */
[----:B------:R-:W-:Y:S01]  /*10e60*/  ISETP.GT.U32.AND P0, PT, R59, R26, PT ;  /* 0x0000001a3b00720c */ /* 0x000fe20003f04070 */
[----:B------:R-:W-:Y:S02]  /*10e70*/  IMAD.MOV R0, RZ, RZ, -R0 ;  /* 0x000000ffff007224 */ /* 0x000fe400078e0a00 */
[----:B------:R-:W-:Y:S01]  /*10e80*/  @!P1 IMAD.IADD R19, R19, 0x1, -R59 ;  /* 0x0000000113139824 */ /* 0x000fe200078e0a3b */
[----:B------:R-:W-:Y:S01]  /*10e90*/  ISETP.GE.AND P1, PT, R39, RZ, PT ;  /* 0x000000ff2700720c */ /* 0x000fe20003f26270 */
[C---:B------:R-:W-:Y:S01]  /*10ea0*/  IMAD R12, R59.reuse, R0, R12 ;  /* 0x000000003b0c7224 */ /* 0x040fe200078e020c */
[----:B------:R-:W-:Y:S01]  /*10eb0*/  IABS R15, R46 ;  /* 0x0000002e000f7213 */ /* 0x000fe20000000000 */
[----:B------:R-:W-:Y:S01]  /*10ec0*/  @!P2 IMAD.MOV R53, RZ, RZ, -R53 ;  /* 0x000000ffff35a224 */ /* 0x000fe200078e0a35 */
[C---:B------:R-:W-:Y:S01]  /*10ed0*/  ISETP.GT.U32.AND P2, PT, R59.reuse, R19, PT ;  /* 0x000000133b00720c */ /* 0x040fe20003f44070 */
[----:B------:R-:W-:Y:S01]  /*10ee0*/  @!P6 IMAD.MOV R22, RZ, RZ, -R22 ;  /* 0x000000ffff16e224 */ /* 0x000fe200078e0a16 */
[----:B------:R-:W-:Y:S01]  /*10ef0*/  ISETP.GT.U32.AND P6, PT, R59, R12, PT ;  /* 0x0000000c3b00720c */ /* 0x000fe20003fc4070 */
[----:B------:R-:W-:Y:S01]  /*10f00*/  @!P5 IMAD.MOV R58, RZ, RZ, -R58 ;  /* 0x000000ffff3ad224 */ /* 0x000fe200078e0a3a */
[----:B------:R-:W-:Y:S01]  /*10f10*/  ISETP.GE.AND P5, PT, R40, RZ, PT ;  /* 0x000000ff2800720c */ /* 0x000fe20003fa6270 */
[----:B------:R-:W-:-:S04]  /*10f20*/  IMAD.HI.U32 R0, R34, R15, RZ ;  /* 0x0000000f22007227 */ /* 0x000fc800078e00ff */
[--C-:B------:R-:W-:Y:S02]  /*10f30*/  @!P3 IMAD.IADD R4, R4, 0x1, -R59.reuse ;  /* 0x000000010404b824 */ /* 0x100fe400078e0a3b */
[--C-:B------:R-:W-:Y:S02]  /*10f40*/  @!P0 IMAD.IADD R26, R26, 0x1, -R59.reuse ;  /* 0x000000011a1a8824 */ /* 0x100fe400078e0a3b */
[----:B------:R-:W-:Y:S02]  /*10f50*/  IMAD.MOV R0, RZ, RZ, -R0 ;  /* 0x000000ffff007224 */ /* 0x000fe400078e0a00 */
[----:B------:R-:W-:Y:S01]  /*10f60*/  @!P4 IMAD.MOV R24, RZ, RZ, -R24 ;  /* 0x000000ffff18c224 */ /* 0x000fe200078e0a18 */
[C---:B------:R-:W-:Y:S01]  /*10f70*/  ISETP.GT.U32.AND P4, PT, R59.reuse, R42, PT ;  /* 0x0000002a3b00720c */ /* 0x040fe20003f84070 */
[----:B------:R-:W-:Y:S01]  /*10f80*/  @!P1 IMAD.MOV R4, RZ, RZ, -R4 ;  /* 0x000000ffff049224 */ /* 0x000fe200078e0a04 */
[----:B------:R-:W-:Y:S01]  /*10f90*/  ISETP.GT.U32.AND P1, PT, R59, R26, PT ;  /* 0x0000001a3b00720c */ /* 0x000fe20003f24070 */
[----:B------:R-:W-:Y:S01]  /*10fa0*/  @!P2 IMAD.IADD R19, R19, 0x1, -R59 ;  /* 0x000000011313a824 */ /* 0x000fe200078e0a3b */
[----:B------:R-:W-:Y:S01]  /*10fb0*/  IABS R23, R47 ;  /* 0x0000002f00177213 */ /* 0x000fe20000000000 */
[----:B------:R-:W-:Y:S01]  /*10fc0*/  IMAD R15, R59, R0, R15 ;  /* 0x000000003b0f7224 */ /* 0x000fe200078e020f */
[----:B------:R-:W-:Y:S01]  /*10fd0*/  ISETP.GE.AND P2, PT, R43, RZ, PT ;  /* 0x000000ff2b00720c */ /* 0x000fe20003f46270 */
[----:B------:R-:W-:-:S02]  /*10fe0*/  @!P6 IMAD.IADD R12, R12, 0x1, -R59 ;  /* 0x000000010c0ce824 */ /* 0x000fc400078e0a3b */
[----:B------:R-:W-:Y:S01]  /*10ff0*/  @!P5 IMAD.MOV R19, RZ, RZ, -R19 ;  /* 0x000000ffff13d224 */ /* 0x000fe200078e0a13 */
[C---:B------:R-:W-:Y:S01]  /*11000*/  ISETP.GT.U32.AND P5, PT, R59.reuse, R15, PT ;  /* 0x0000000f3b00720c */ /* 0x040fe20003fa4070 */
[----:B------:R-:W-:Y:S01]  /*11010*/  IMAD.HI.U32 R0, R34, R23, RZ ;  /* 0x0000001722007227 */ /* 0x000fe200078e00ff */
[----:B------:R-:W-:-:S03]  /*11020*/  ISETP.GT.U32.AND P6, PT, R59, R12, PT ;  /* 0x0000000c3b00720c */ /* 0x000fc60003fc4070 */
[----:B------:R-:W-:Y:S01]  /*11030*/  IMAD.MOV R0, RZ, RZ, -R0 ;  /* 0x000000ffff007224 */ /* 0x000fe200078e0a00 */
[----:B------:R-:W-:Y:S01]  /*11040*/  ISETP.GE.AND P3, PT, R41, RZ, PT ;  /* 0x000000ff2900720c */ /* 0x000fe20003f66270 */
[--C-:B------:R-:W-:Y:S01]  /*11050*/  @!P4 IMAD.IADD R42, R42, 0x1, -R59.reuse ;  /* 0x000000012a2ac824 */ /* 0x100fe200078e0a3b */
[----:B------:R-:W-:Y:S01]  /*11060*/  ISETP.GE.AND P4, PT, R45, RZ, PT ;  /* 0x000000ff2d00720c */ /* 0x000fe20003f86270 */
[----:B------:R-:W-:Y:S02]  /*11070*/  @!P1 IMAD.IADD R26, R26, 0x1, -R59 ;  /* 0x000000011a1a9824 */ /* 0x000fe400078e0a3b */
[----:B------:R-:W-:Y:S01]  /*11080*/  IMAD R23, R59, R0, R23 ;  /* 0x000000003b177224 */ /* 0x000fe200078e0217 */
[----:B------:R0:W-:Y:S01]  /*11090*/  STL [R1], R8 ;  /* 0x0000000801007387 */ /* 0x0001e20000100800 */
[----:B------:R-:W-:Y:S01]  /*110a0*/  @!P2 IMAD.MOV R26, RZ, RZ, -R26 ;  /* 0x000000ffff1aa224 */ /* 0x000fe200078e0a1a */
[----:B------:R-:W-:Y:S02]  /*110b0*/  @!P5 IADD3 R15, PT, PT, R15, -R59, RZ ;  /* 0x8000003b0f0fd210 */ /* 0x000fe40007ffe0ff */
[----:B------:R-:W-:Y:S01]  /*110c0*/  ISETP.GT.U32.AND P2, PT, R59, R23, PT ;  /* 0x000000173b00720c */ /* 0x000fe20003f44070 */
[----:B------:R-:W-:Y:S01]  /*110d0*/  STL [R1+0x4210], R60 ;  /* 0x0042103c01007387 */ /* 0x000fe20000100800 */
[----:B------:R-:W-:Y:S01]  /*110e0*/  IABS R21, R48 ;  /* 0x0000003000157213 */ /* 0x000fe20000000000 */
[----:B------:R-:W-:-:S02]  /*110f0*/  @!P6 IMAD.IADD R12, R12, 0x1, -R59 ;  /* 0x000000010c0ce824 */ /* 0x000fc400078e0a3b */
[----:B------:R-:W-:Y:S01]  /*11100*/  STL [R1+0x4214], R44 ;  /* 0x0042142c01007387 */ /* 0x000fe20000100800 */
[----:B------:R-:W-:Y:S02]  /*11110*/  IABS R25, R49 ;  /* 0x0000003100197213 */ /* 0x000fe40000000000 */
[----:B------:R-:W-:Y:S01]  /*11120*/  ISETP.GT.U32.AND P5, PT, R59, R15, PT ;  /* 0x0000000f3b00720c */ /* 0x000fe20003fa4070 */
[----:B------:R-:W-:Y:S01]  /*11130*/  STL [R1+0x4218], R54 ;  /* 0x0042183601007387 */ /* 0x000fe20000100800 */
[----:B------:R-:W-:-:S03]  /*11140*/  @!P3 IMAD.MOV R42, RZ, RZ, -R42 ;  /* 0x000000ffff2ab224 */ /* 0x000fc600078e0a2a */
[----:B------:R-:W-:Y:S01]  /*11150*/  STL [R1+0x421c], R24 ;  /* 0x00421c1801007387 */ /* 0x000fe20000100800 */
[----:B------:R-:W-:-:S03]  /*11160*/  ISETP.GE.AND P0, PT, R46, RZ, PT ;  /* 0x000000ff2e00720c */ /* 0x000fc60003f06270 */
[----:B------:R-:W-:Y:S01]  /*11170*/  STL [R1+0x4220], R53 ;  /* 0x0042203501007387 */ /* 0x000fe20000100800 */
[----:B------:R-:W-:-:S03]  /*11180*/  IMAD.HI.U32 R2, R34, R21, RZ ;  /* 0x0000001522027227 */ /* 0x000fc600078e00ff */
[----:B------:R-:W-:Y:S01]  /*11190*/  STL [R1+0x4224], R6 ;  /* 0x0042240601007387 */ /* 0x000fe20000100800 */
[----:B------:R-:W-:-:S03]  /*111a0*/  @!P4 IMAD.MOV R12, RZ, RZ, -R12 ;  /* 0x000000ffff0cc224 */ /* 0x000fc600078e0a0c */
[----:B------:R-:W-:Y:S01]  /*111b0*/  STL [R1+0x4228], R22 ;  /* 0x0042281601007387 */ /* 0x000fe20000100800 */
[----:B------:R-:W-:-:S03]  /*111c0*/  IMAD.HI.U32 R0, R34, R25, RZ ;  /* 0x0000001922007227 */ /* 0x000fc600078e00ff */
[----:B------:R-:W-:Y:S01]  /*111d0*/  STL [R1+0x422c], R58 ;  /* 0x00422c3a01007387 */ /* 0x000fe20000100800 */
[----:B------:R-:W-:-:S03]  /*111e0*/  IMAD.MOV R2, RZ, RZ, -R2 ;  /* 0x000000ffff027224 */ /* 0x000fc600078e0a02 */
[----:B------:R-:W-:Y:S01]  /*111f0*/  STL [R1+0x4230], R4 ;  /* 0x0042300401007387 */ /* 0x000fe20000100800 */
[----:B------:R-:W-:-:S03]  /*11200*/  ISETP.GE.AND P6, PT, R49, RZ, PT ;  /* 0x000000ff3100720c */ /* 0x000fc60003fc6270 */
[----:B------:R-:W-:Y:S01]  /*11210*/  STL [R1+0x4234], R19 ;  /* 0x0042341301007387 */ /* 0x000fe20000100800 */
[----:B------:R-:W-:-:S03]  /*11220*/  IMAD.MOV R0, RZ, RZ, -R0 ;  /* 0x000000ffff007224 */ /* 0x000fc600078e0a00 */
[----:B------:R1:W-:Y:S01]  /*11230*/  STL [R1+0x4238], R42 ;  /* 0x0042382a01007387 */ /* 0x0003e20000100800 */
[----:B------:R-:W-:Y:S01]  /*11240*/  @!P2 IMAD.IADD R23, R23, 0x1, -R59 ;  /* 0x000000011717a824 */ /* 0x000fe200078e0a3b */
[----:B------:R-:W-:Y:S02]  /*11250*/  IABS R7, R51 ;  /* 0x0000003300077213 */ /* 0x000fe40000000000 */
[----:B------:R-:W-:Y:S01]  /*11260*/  STL [R1+0x423c], R26 ;  /* 0x00423c1a01007387 */ /* 0x000fe20000100800 */
[----:B------:R-:W-:-:S03]  /*11270*/  IMAD R21, R59, R2, R21 ;  /* 0x000000023b157224 */ /* 0x000fc600078e0215 */
[----:B------:R-:W-:Y:S01]  /*11280*/  STL [R1+0x4240], R12 ;  /* 0x0042400c01007387 */ /* 0x000fe20000100800 */
[----:B------:R-:W-:-:S03]  /*11290*/  IMAD R25, R59, R0, R25 ;  /* 0x000000003b197224 */ /* 0x000fc600078e0219 */
[----:B------:R-:W2:Y:S01]  /*112a0*/  LDL.LU R49, [R1+0x684] ;  /* 0x0006840001317983 */ /* 0x000ea20000300800 */
[----:B------:R-:W-:Y:S01]  /*112b0*/  @!P5 IMAD.IADD R15, R15, 0x1, -R59 ;  /* 0x000000010f0fd824 */ /* 0x000fe200078e0a3b */
[C---:B------:R-:W-:Y:S01]  /*112c0*/  ISETP.GT.U32.AND P2, PT, R59.reuse, R23, PT ;  /* 0x000000173b00720c */ /* 0x040fe20003f44070 */
[----:B------:R-:W-:Y:S01]  /*112d0*/  IMAD.HI.U32 R0, R34, R7, RZ ;  /* 0x0000000722007227 */ /* 0x000fe200078e00ff */
[----:B------:R-:W-:-:S03]  /*112e0*/  ISETP.GT.U32.AND P5, PT, R59, R21, PT ;  /* 0x000000153b00720c */ /* 0x000fc60003fa4070 */
[----:B------:R-:W-:Y:S01]  /*112f0*/  @!P0 IMAD.MOV R15, RZ, RZ, -R15 ;  /* 0x000000ffff0f8224 */ /* 0x000fe200078e0a0f */
[----:B------:R-:W-:Y:S01]  /*11300*/  ISETP.GT.U32.AND P0, PT, R59, R25, PT ;  /* 0x000000193b00720c */ /* 0x000fe20003f04070 */
[----:B------:R-:W-:-:S04]  /*11310*/  IMAD.MOV R0, RZ, RZ, -R0 ;  /* 0x000000ffff007224 */ /* 0x000fc800078e0a00 */
[----:B------:R-:W-:Y:S02]  /*11320*/  IMAD R7, R59, R0, R7 ;  /* 0x000000003b077224 */ /* 0x000fe400078e0207 */
[----:B------:R-:W-:-:S03]  /*11330*/  @!P2 IMAD.IADD R23, R23, 0x1, -R59 ;  /* 0x000000011717a824 */ /* 0x000fc600078e0a3b */
[----:B------:R-:W-:Y:S01]  /*11340*/  ISETP.GT.U32.AND P2, PT, R59, R7, PT ;  /* 0x000000073b00720c */ /* 0x000fe20003f44070 */
[--C-:B------:R-:W-:Y:S02]  /*11350*/  @!P5 IMAD.IADD R21, R21, 0x1, -R59.reuse ;  /* 0x000000011515d824 */ /* 0x100fe400078e0a3b */
[----:B------:R-:W-:-:S03]  /*11360*/  @!P0 IMAD.IADD R25, R25, 0x1, -R59 ;  /* 0x0000000119198824 */ /* 0x000fc600078e0a3b */
[C---:B------:R-:W-:Y:S02]  /*11370*/  ISETP.GT.U32.AND P5, PT, R59.reuse, R21, PT ;  /* 0x000000153b00720c */ /* 0x040fe40003fa4070 */
[----:B------:R-:W-:Y:S02]  /*11380*/  ISETP.GT.U32.AND P0, PT, R59, R25, PT ;  /* 0x000000193b00720c */ /* 0x000fe40003f04070 */
[----:B------:R-:W-:Y:S02]  /*11390*/  ISETP.GE.AND P3, PT, R47, RZ, PT ;  /* 0x000000ff2f00720c */ /* 0x000fe40003f66270 */
[----:B------:R-:W-:Y:S02]  /*113a0*/  ISETP.GE.AND P1, PT, R48, RZ, PT ;  /* 0x000000ff3000720c */ /* 0x000fe40003f26270 */
[----:B------:R-:W-:-:S04]  /*113b0*/  @!P2 IADD3 R7, PT, PT, R7, -R59, RZ ;  /* 0x8000003b0707a210 */ /* 0x000fc80007ffe0ff */
[----:B------:R-:W-:Y:S01]  /*113c0*/  ISETP.GT.U32.AND P2, PT, R59, R7, PT ;  /* 0x000000073b00720c */ /* 0x000fe20003f44070 */
[--C-:B------:R-:W-:Y:S02]  /*113d0*/  @!P5 IMAD.IADD R21, R21, 0x1, -R59.reuse ;  /* 0x000000011515d824 */ /* 0x100fe400078e0a3b */
[----:B------:R-:W-:Y:S02]  /*113e0*/  @!P0 IMAD.IADD R25, R25, 0x1, -R59 ;  /* 0x0000000119198824 */ /* 0x000fe400078e0a3b */
[----:B------:R-:W-:Y:S02]  /*113f0*/  @!P3 IMAD.MOV R23, RZ, RZ, -R23 ;  /* 0x000000ffff17b224 */ /* 0x000fe400078e0a17 */
[----:B------:R-:W-:Y:S02]  /*11400*/  @!P1 IMAD.MOV R21, RZ, RZ, -R21 ;  /* 0x000000ffff159224 */ /* 0x000fe400078e0a15 */
[----:B------:R-:W-:Y:S01]  /*11410*/  @!P6 IMAD.MOV R25, RZ, RZ, -R25 ;  /* 0x000000ffff19e224 */ /* 0x000fe200078e0a19 */
[----:B------:R-:W-:Y:S01]  /*11420*/  STL [R1+0x4244], R15 ;  /* 0x0042440f01007387 */ /* 0x000fe20000100800 */
[----:B------:R-:W-:Y:S01]  /*11430*/  ISETP.GE.AND P4, PT, R51, RZ, PT ;  /* 0x000000ff3300720c */ /* 0x000fe20003f86270 */
[----:B---3--:R-:W-:-:S02]  /*11440*/  IMAD.MOV.U32 R51, RZ, RZ, R52 ;  /* 0x000000ffff337224 */ /* 0x008fc400078e0034 */
[----:B------:R-:W-:Y:S01]  /*11450*/  STL [R1+0x4248], R23 ;  /* 0x0042481701007387 */ /* 0x000fe20000100800 */
[----:B------:R-:W-:Y:S01]  /*11460*/  IABS R30, R50 ;  /* 0x00000032001e7213 */ /* 0x000fe20000000000 */
[----:B------:R-:W-:Y:S01]  /*11470*/  @!P2 IMAD.IADD R7, R7, 0x1, -R59 ;  /* 0x000000010707a824 */ /* 0x000fe200078e0a3b */
[----:B------:R-:W-:Y:S01]  /*11480*/  ISETP.GE.AND P5, PT, R50, RZ, PT ;  /* 0x000000ff3200720c */ /* 0x000fe20003fa6270 */
[----:B------:R-:W-:Y:S01]  /*11490*/  STL [R1+0x424c], R21 ;  /* 0x00424c1501007387 */ /* 0x000fe20000100800 */
[----:B------:R-:W-:Y:S02]  /*114a0*/  IABS R52, R57 ;  /* 0x0000003900347213 */ /* 0x000fe40000000000 */
[----:B------:R-:W-:Y:S01]  /*114b0*/  ISETP.GE.AND P2, PT, R57, RZ, PT ;  /* 0x000000ff3900720c */ /* 0x000fe20003f46270 */
[----:B------:R-:W-:Y:S04]  /*114c0*/  STL [R1+0x4250], R25 ;  /* 0x0042501901007387 */ /* 0x000fe80000100800 */
[----:B------:R-:W3:Y:S04]  /*114d0*/  LDL.LU R50, [R1+0x690] ;  /* 0x0006900001327983 */ /* 0x000ee80000300800 */
[----:B------:R-:W4:Y:S01]  /*114e0*/  LDL.LU R57, [R1+0x694] ;  /* 0x0006940001397983 */ /* 0x000f220000300800 */
[----:B------:R-:W-:Y:S01]  /*114f0*/  IMAD.HI.U32 R5, R34, R30, RZ ;  /* 0x0000001e22057227 */ /* 0x000fe200078e00ff */
[----:B------:R-:W-:-:S03]  /*11500*/  IABS R32, R56 ;  /* 0x0000003800207213 */ /* 0x000fc60000000000 */
[----:B------:R-:W-:Y:S02]  /*11510*/  IMAD.MOV R5, RZ, RZ, -R5 ;  /* 0x000000ffff057224 */ /* 0x000fe400078e0a05 */
[----:B------:R-:W-:-:S04]  /*11520*/  IMAD.HI.U32 R2, R34, R32, RZ ;  /* 0x0000002022027227 */ /* 0x000fc800078e00ff */
[----:B------:R-:W-:-:S04]  /*11530*/  IMAD.HI.U32 R0, R34, R52, RZ ;  /* 0x0000003422007227 */ /* 0x000fc800078e00ff */
[C---:B------:R-:W-:Y:S02]  /*11540*/  IMAD R30, R59.reuse, R5, R30 ;  /* 0x000000053b1e7224 */ /* 0x040fe400078e021e */
[----:B------:R-:W-:Y:S02]  /*11550*/  IMAD.MOV R2, RZ, RZ, -R2 ;  /* 0x000000ffff027224 */ /* 0x000fe400078e0a02 */
[----:B------:R-:W-:Y:S01]  /*11560*/  IMAD.MOV R0, RZ, RZ, -R0 ;  /* 0x000000ffff007224 */ /* 0x000fe200078e0a00 */
[C---:B------:R-:W-:Y:S01]  /*11570*/  ISETP.GT.U32.AND P3, PT, R59.reuse, R30, PT ;  /* 0x0000001e3b00720c */ /* 0x040fe20003f64070 */
[C---:B------:R-:W-:Y:S02]  /*11580*/  IMAD R32, R59.reuse, R2, R32 ;  /* 0x000000023b207224 */ /* 0x040fe400078e0220 */
[----:B------:R-:W-:-:S03]  /*11590*/  IMAD R52, R59, R0, R52 ;  /* 0x000000003b347224 */ /* 0x000fc600078e0234 */
[C---:B------:R-:W-:Y:S02]  /*115a0*/  ISETP.GT.U32.AND P0, PT, R59.reuse, R32, PT ;  /* 0x000000203b00720c */ /* 0x040fe40003f04070 */
[----:B------:R-:W-:-:S05]  /*115b0*/  ISETP.GT.U32.AND P6, PT, R59, R52, PT ;  /* 0x000000343b00720c */ /* 0x000fca0003fc4070 */
[----:B------:R-:W-:-:S05]  /*115c0*/  @!P3 IMAD.IADD R30, R30, 0x1, -R59 ;  /* 0x000000011e1eb824 */ /* 0x000fca00078e0a3b */
[C---:B------:R-:W-:Y:S01]  /*115d0*/  ISETP.GT.U32.AND P1, PT, R59.reuse, R30, PT ;  /* 0x0000001e3b00720c */ /* 0x040fe20003f24070 */
[--C-:B------:R-:W-:Y:S02]  /*115e0*/  @!P0 IMAD.IADD R32, R32, 0x1, -R59.reuse ;  /* 0x0000000120208824 */ /* 0x100fe400078e0a3b */
[----:B------:R-:W-:Y:S02]  /*115f0*/  @!P6 IMAD.IADD R52, R52, 0x1, -R59 ;  /* 0x000000013434e824 */ /* 0x000fe400078e0a3b */
[----:B------:R-:W-:Y:S01]  /*11600*/  @!P4 IMAD.MOV R7, RZ, RZ, -R7 ;  /* 0x000000ffff07c224 */ /* 0x000fe200078e0a07 */
[C---:B------:R-:W-:Y:S02]  /*11610*/  ISETP.GT.U32.AND P0, PT, R59.reuse, R32, PT ;  /* 0x000000203b00720c */ /* 0x040fe40003f04070 */
[----:B------:R-:W-:Y:S02]  /*11620*/  ISETP.GT.U32.AND P4, PT, R59, R52, PT ;  /* 0x000000343b00720c */ /* 0x000fe40003f84070 */
[----:B------:R-:W-:-:S02]  /*11630*/  ISETP.GE.AND P3, PT, R56, RZ, PT ;  /* 0x000000ff3800720c */ /* 0x000fc40003f66270 */
[----:B------:R-:W3:Y:S01]  /*11640*/  LDL.LU R56, [R1+0x698] ;  /* 0x0006980001387983 */ /* 0x000ee20000300800 */
[----:B------:R-:W-:-:S04]  /*11650*/  @!P1 IMAD.IADD R30, R30, 0x1, -R59 ;  /* 0x000000011e1e9824 */ /* 0x000fc800078e0a3b */
[----:B------:R-:W-:Y:S01]  /*11660*/  @!P5 IMAD.MOV R30, RZ, RZ, -R30 ;  /* 0x000000ffff1ed224 */ /* 0x000fe200078e0a1e */
[----:B------:R0:W-:Y:S01]  /*11670*/  STL [R1+0x4254], R7 ;  /* 0x0042540701007387 */ /* 0x0001e20000100800 */
[--C-:B------:R-:W-:Y:S02]  /*11680*/  @!P0 IMAD.IADD R32, R32, 0x1, -R59.reuse ;  /* 0x0000000120208824 */ /* 0x100fe400078e0a3b */
[----:B------:R-:W-:Y:S01]  /*11690*/  @!P4 IMAD.IADD R52, R52, 0x1, -R59 ;  /* 0x000000013434c824 */ /* 0x000fe200078e0a3b */
[----:B------:R-:W-:Y:S01]  /*116a0*/  IABS R29, R51 ;  /* 0x00000033001d7213 */ /* 0x000fe20000000000 */
[----:B------:R-:W-:Y:S01]  /*116b0*/  STL [R1+0x4258], R30 ;  /* 0x0042581e01007387 */ /* 0x000fe20000100800 */
[----:B------:R-:W-:Y:S01]  /*116c0*/  ISETP.GE.AND P0, PT, R51, RZ, PT ;  /* 0x000000ff3300720c */ /* 0x000fe20003f06270 */
[----:B------:R-:W-:Y:S02]  /*116d0*/  @!P3 IMAD.MOV R32, RZ, RZ, -R32 ;  /* 0x000000ffff20b224 */ /* 0x000fe400078e0a20 */
[----:B------:R-:W0:Y:S01]  /*116e0*/  LDL.LU R51, [R1+0x69c] ;  /* 0x00069c0001337983 */ /* 0x000e220000300800 */
[----:B------:R-:W-:-:S03]  /*116f0*/  @!P2 IADD3 R52, PT, PT, -R52, RZ, RZ ;  /* 0x000000ff3434a210 */ /* 0x000fc60007ffe1ff */
[----:B------:R-:W-:Y:S04]  /*11700*/  STL [R1+0x425c], R32 ;  /* 0x00425c2001007387 */ /* 0x000fe80000100800 */
[----:B------:R-:W-:Y:S01]  /*11710*/  STL [R1+0x4260], R52 ;  /* 0x0042603401007387 */ /* 0x000fe20000100800 */
[----:B--2---:R-:W-:-:S05]  /*11720*/  IABS R28, R49 ;  /* 0x00000031001c7213 */ /* 0x004fca0000000000 */
[----:B------:R-:W-:-:S04]  /*11730*/  IMAD.HI.U32 R0, R34, R28, RZ ;  /* 0x0000001c22007227 */ /* 0x000fc800078e00ff */
[----:B------:R-:W-:-:S04]  /*11740*/  IMAD.MOV R0, RZ, RZ, -R0 ;  /* 0x000000ffff007224 */ /* 0x000fc800078e0a00 */
[----:B------:R-:W-:Y:S01]  /*11750*/  IMAD R28, R59, R0, R28 ;  /* 0x000000003b1c7224 */ /* 0x000fe200078e021c */
[----:B------:R-:W-:Y:S02]  /*11760*/  ISETP.GE.AND P6, PT, R49, RZ, PT ;  /* 0x000000ff3100720c */ /* 0x000fe40003fc6270 */
[----:B------:R-:W2:Y:S02]  /*11770*/  LDL.LU R49, [R1+0x6a0] ;  /* 0x0006a00001317983 */ /* 0x000ea40000300800 */
[----:B------:R-:W-:-:S13]  /*11780*/  ISETP.GT.U32.AND P1, PT, R59, R28, PT ;  /* 0x0000001c3b00720c */ /* 0x000fda0003f24070 */
[----:B------:R-:W-:-:S05]  /*11790*/  @!P1 IMAD.IADD R28, R28, 0x1, -R59 ;  /* 0x000000011c1c9824 */ /* 0x000fca00078e0a3b */
[----:B------:R-:W-:-:S13]  /*117a0*/  ISETP.GT.U32.AND P1, PT, R59, R28, PT ;  /* 0x0000001c3b00720c */ /* 0x000fda0003f24070 */
[----:B------:R-:W-:Y:S01]  /*117b0*/  @!P1 IMAD.IADD R28, R28, 0x1, -R59 ;  /* 0x000000011c1c9824 */ /* 0x000fe200078e0a3b */
[----:B----4-:R-:W-:Y:S02]  /*117c0*/  IABS R16, R57 ;  /* 0x0000003900107213 */ /* 0x010fe40000000000 */
[----:B------:R-:W-:Y:S02]  /*117d0*/  ISETP.GE.AND P1, PT, R57, RZ, PT ;  /* 0x000000ff3900720c */ /* 0x000fe40003f26270 */
[----:B------:R-:W4:Y:S01]  /*117e0*/  LDL.LU R57, [R1+0x6a4] ;  /* 0x0006a40001397983 */ /* 0x000f220000300800 */
[----:B------:R-:W-:Y:S01]  /*117f0*/  IMAD.HI.U32 R2, R34, R29, RZ ;  /* 0x0000001d22027227 */ /* 0x000fe200078e00ff */
[----:B------:R-:W-:-:S03]  /*11800*/  IABS R14, R55 ;  /* 0x00000037000e7213 */ /* 0x000fc60000000000 */
[----:B------:R-:W-:Y:S02]  /*11810*/  IMAD.MOV R2, RZ, RZ, -R2 ;  /* 0x000000ffff027224 */ /* 0x000fe400078e0a02 */
[----:B------:R-:W-:-:S04]  /*11820*/  IMAD.HI.U32 R0, R34, R14, RZ ;  /* 0x0000000e22007227 */ /* 0x000fc800078e00ff */
[----:B------:R-:W-:Y:S02]  /*11830*/  IMAD R29, R59, R2, R29 ;  /* 0x000000023b1d7224 */ /* 0x000fe400078e021d */
[----:B------:R-:W-:-:S03]  /*11840*/  IMAD.MOV R0, RZ, RZ, -R0 ;  /* 0x000000ffff007224 */ /* 0x000fc600078e0a00 */
[C---:B------:R-:W-:Y:S01]  /*11850*/  ISETP.GT.U32.AND P4, PT, R59.reuse, R29, PT ;  /* 0x0000001d3b00720c */ /* 0x040fe20003f84070 */
[----:B------:R-:W-:-:S05]  /*11860*/  IMAD R14, R59, R0, R14 ;  /* 0x000000003b0e7224 */ /* 0x000fca00078e020e */
[----:B------:R-:W-:Y:S02]  /*11870*/  ISETP.GT.U32.AND P3, PT, R59, R14, PT ;  /* 0x0000000e3b00720c */ /* 0x000fe40003f64070 */
[----:B------:R-:W-:Y:S02]  /*11880*/  ISETP.GE.AND P5, PT, R55, RZ, PT ;  /* 0x000000ff3700720c */ /* 0x000fe40003fa6270 */
[----:B---3--:R-:W-:-:S03]  /*11890*/  IABS R55, R50 ;  /* 0x0000003200377213 */ /* 0x008fc60000000000 */
[----:B------:R-:W-:Y:S02]  /*118a0*/  @!P4 IMAD.IADD R29, R29, 0x1, -R59 ;  /* 0x000000011d1dc824 */ /* 0x000fe400078e0a3b */
[----:B------:R-:W-:-:S03]  /*118b0*/  IMAD.HI.U32 R10, R34, R55, RZ ;  /* 0x00000037220a7227 */ /* 0x000fc600078e00ff */
[C---:B------:R-:W-:Y:S01]  /*118c0*/  ISETP.GT.U32.AND P4, PT, R59.reuse, R29, PT ;  /* 0x0000001d3b00720c */ /* 0x040fe20003f84070 */
[----:B------:R-:W-:Y:S02]  /*118d0*/  @!P3 IMAD.IADD R14, R14, 0x1, -R59 ;  /* 0x000000010e0eb824 */ /* 0x000fe400078e0a3b */
[----:B------:R-:W-:Y:S02]  /*118e0*/  @!P6 IMAD.MOV R28, RZ, RZ, -R28 ;  /* 0x000000ffff1ce224 */ /* 0x000fe400078e0a1c */
[----:B------:R-:W-:Y:S01]  /*118f0*/  IMAD.MOV R10, RZ, RZ, -R10 ;  /* 0x000000ffff0a7224 */ /* 0x000fe200078e0a0a */
[C---:B------:R-:W-:Y:S01]  /*11900*/  ISETP.GT.U32.AND P3, PT, R59.reuse, R14, PT ;  /* 0x0000000e3b00720c */ /* 0x040fe20003f64070 */
[----:B------:R-:W-:Y:S01]  /*11910*/  IMAD.HI.U32 R2, R34, R16, RZ ;  /* 0x0000001022027227 */ /* 0x000fe200078e00ff */
[----:B------:R-:W-:Y:S03]  /*11920*/  STL [R1+0x4264], R28 ;  /* 0x0042641c01007387 */ /* 0x000fe60000100800 */
[----:B------:R-:W-:Y:S01]  /*11930*/  IMAD R55, R59, R10, R55 ;  /* 0x0000000a3b377224 */ /* 0x000fe200078e0237 */
[----:B------:R-:W3:Y:S01]  /*11940*/  LDL.LU R43, [R1+0x6a8] ;  /* 0x0006a800012b7983 */ /* 0x000ee20000300800 */
[----:B------:R-:W-:-:S03]  /*11950*/  IMAD.MOV R2, RZ, RZ, -R2 ;  /* 0x000000ffff027224 */ /* 0x000fc600078e0a02 */
[----:B------:R-:W3:Y:S01]  /*11960*/  LDL.LU R47, [R1+0x6ac] ;  /* 0x0006ac00012f7983 */ /* 0x000ee20000300800 */
[--C-:B------:R-:W-:Y:S01]  /*11970*/  @!P4 IMAD.IADD R29, R29, 0x1, -R59.reuse ;  /* 0x000000011d1dc824 */ /* 0x100fe200078e0a3b */
[C---:B------:R-:W-:Y:S01]  /*11980*/  ISETP.GT.U32.AND P4, PT, R59.reuse, R55, PT ;  /* 0x000000373b00720c */ /* 0x040fe20003f84070 */
[C---:B------:R-:W-:Y:S01]  /*11990*/  IMAD R16, R59.reuse, R2, R16 ;  /* 0x000000023b107224 */ /* 0x040fe200078e0210 */
[----:B------:R-:W-:Y:S02]  /*119a0*/  IABS R5, R56 ;  /* 0x0000003800057213 */ /* 0x000fe40000000000 */
[----:B------:R-:W-:Y:S02]  /*119b0*/  ISETP.GE.AND P6, PT, R56, RZ, PT ;  /* 0x000000ff3800720c */ /* 0x000fe40003fc6270 */
[----:B------:R-:W3:Y:S01]  /*119c0*/  LDL.LU R56, [R1+0x6b0] ;  /* 0x0006b00001387983 */ /* 0x000ee20000300800 */
[----:B------:R-:W-:Y:S01]  /*119d0*/  @!P3 IMAD.IADD R14, R14, 0x1, -R59 ;  /* 0x000000010e0eb824 */ /* 0x000fe200078e0a3b */
[----:B------:R-:W-:Y:S01]  /*119e0*/  ISETP.GT.U32.AND P3, PT, R59, R16, PT ;  /* 0x000000103b00720c */ /* 0x000fe20003f64070 */
[----:B------:R-:W-:Y:S01]  /*119f0*/  IMAD.HI.U32 R0, R34, R5, RZ ;  /* 0x0000000522007227 */ /* 0x000fe200078e00ff */
[----:B0-----:R-:W-:-:S03]  /*11a00*/  IABS R8, R51 ;  /* 0x0000003300087213 */ /* 0x001fc60000000000 */
[----:B------:R-:W-:Y:S02]  /*11a10*/  @!P4 IMAD.IADD R55, R55, 0x1, -R59 ;  /* 0x000000013737c824 */ /* 0x000fe400078e0a3b */
[----:B------:R-:W-:-:S03]  /*11a20*/  IMAD.MOV R0, RZ, RZ, -R0 ;  /* 0x000000ffff007224 */ /* 0x000fc600078e0a00 */
[C---:B------:R-:W-:Y:S01]  /*11a30*/  ISETP.GT.U32.AND P4, PT, R59.reuse, R55, PT ;  /* 0x000000373b00720c */ /* 0x040fe20003f84070 */
[----:B------:R-:W-:Y:S02]  /*11a40*/  IMAD R5, R59, R0, R5 ;  /* 0x000000003b057224 */ /* 0x000fe400078e0205 */
[----:B------:R-:W-:-:S04]  /*11a50*/  IMAD.HI.U32 R0, R34, R8, RZ ;  /* 0x0000000822007227 */ /* 0x000fc800078e00ff */
[----:B------:R-:W-:Y:S02]  /*11a60*/  @!P3 IMAD.IADD R16, R16, 0x1, -R59 ;  /* 0x000000011010b824 */ /* 0x000fe400078e0a3b */
[----:B------:R-:W-:Y:S01]  /*11a70*/  IMAD.MOV R0, RZ, RZ, -R0 ;  /* 0x000000ffff007224 */ /* 0x000fe200078e0a00 */
[----:B------:R-:W-:Y:S02]  /*11a80*/  ISETP.GE.AND P2, PT, R50, RZ, PT ;  /* 0x000000ff3200720c */ /* 0x000fe40003f46270 */
[C---:B------:R-:W-:Y:S01]  /*11a90*/  ISETP.GT.U32.AND P3, PT, R59.reuse, R16, PT ;  /* 0x000000103b00720c */ /* 0x040fe20003f64070 */
[----:B------:R-:W-:Y:S01]  /*11aa0*/  IMAD R8, R59, R0, R8 ;  /* 0x000000003b087224 */ /* 0x000fe200078e0208 */
[----:B------:R-:W-:-:S04]  /*11ab0*/  @!P4 IADD3 R55, PT, PT, R55, -R59, RZ ;  /* 0x8000003b3737c210 */ /* 0x000fc80007ffe0ff */
[----:B------:R-:W-:Y:S01]  /*11ac0*/  ISETP.GT.U32.AND P4, PT, R59, R8, PT ;  /* 0x000000083b00720c */ /* 0x000fe20003f84070 */
[----:B------:R-:W-:Y:S02]  /*11ad0*/  @!P0 IMAD.MOV R29, RZ, RZ, -R29 ;  /* 0x000000ffff1d8224 */ /* 0x000fe400078e0a1d */
[----:B------:R-:W-:Y:S02]  /*11ae0*/  @!P5 IMAD.MOV R14, RZ, RZ, -R14 ;  /* 0x000000ffff0ed224 */ /* 0x000fe400078e0a0e */
[----:B------:R-:W-:Y:S02]  /*11af0*/  @!P2 IMAD.MOV R55, RZ, RZ, -R55 ;  /* 0x000000ffff37a224 */ /* 0x000fe400078e0a37 */
[--C-:B------:R-:W-:Y:S01]  /*11b00*/  @!P3 IMAD.IADD R16, R16, 0x1, -R59.reuse ;  /* 0x000000011010b824 */ /* 0x100fe200078e0a3b */
[----:B------:R-:W-:Y:S04]  /*11b10*/  STL [R1+0x4268], R29 ;  /* 0x0042681d01007387 */ /* 0x000fe80000100800 */
[----:B------:R-:W-:Y:S01]  /*11b20*/  STL [R1+0x426c], R14 ;  /* 0x00426c0e01007387 */ /* 0x000fe20000100800 */
[----:B------:R-:W-:-:S03]  /*11b30*/  @!P4 IMAD.IADD R8, R8, 0x1, -R59 ;  /* 0x000000010808c824 */ /* 0x000fc600078e0a3b */
[----:B------:R-:W3:Y:S04]  /*11b40*/  LDL.LU R48, [R1+0x6b4] ;  /* 0x0006b40001307983 */ /* 0x000ee80000300800 */
[----:B------:R-:W-:Y:S01]  /*11b50*/  STL [R1+0x4270], R55 ;  /* 0x0042703701007387 */ /* 0x000fe20000100800 */
[----:B--2---:R-:W-:-:S05]  /*11b60*/  IABS R17, R49 ;  /* 0x0000003100117213 */ /* 0x004fca0000000000 */
[----:B------:R-:W-:-:S04]  /*11b70*/  IMAD.HI.U32 R2, R34, R17, RZ ;  /* 0x0000001122027227 */ /* 0x000fc800078e00ff */
[----:B------:R-:W-:-:S04]  /*11b80*/  IMAD.MOV R2, RZ, RZ, -R2 ;  /* 0x000000ffff027224 */ /* 0x000fc800078e0a02 */
[----:B------:R-:W-:-:S05]  /*11b90*/  IMAD R17, R59, R2, R17 ;  /* 0x000000023b117224 */ /* 0x000fca00078e0211 */
[----:B------:R-:W-:Y:S02]  /*11ba0*/  ISETP.GT.U32.AND P3, PT, R59, R17, PT ;  /* 0x000000113b00720c */ /* 0x000fe40003f64070 */
[----:B------:R-:W-:Y:S02]  /*11bb0*/  ISETP.GE.AND P4, PT, R49, RZ, PT ;  /* 0x000000ff3100720c */ /* 0x000fe40003f86270 */
[----:B------:R-:W2:Y:S09]  /*11bc0*/  LDL.LU R49, [R1+0x6b8] ;  /* 0x0006b80001317983 */ /* 0x000eb20000300800 */
[----:B------:R-:W-:Y:S01]  /*11bd0*/  @!P3 IMAD.IADD R17, R17, 0x1, -R59 ;  /* 0x000000011111b824 */ /* 0x000fe200078e0a3b */
[----:B----4-:R-:W-:-:S02]  /*11be0*/  IABS R37, R57 ;  /* 0x0000003900257213 */ /* 0x010fc40000000000 */
[----:B------:R-:W-:Y:S02]  /*11bf0*/  ISETP.GE.AND P3, PT, R57, RZ, PT ;  /* 0x000000ff3900720c */ /* 0x000fe40003f66270 */
[----:B------:R-:W4:Y:S01]  /*11c00*/  LDL.LU R57, [R1+0x6bc] ;  /* 0x0006bc0001397983 */ /* 0x000f220000300800 */
[C---:B------:R-:W-:Y:S01]  /*11c10*/  ISETP.GT.U32.AND P0, PT, R59.reuse, R5, PT ;  /* 0x000000053b00720c */ /* 0x040fe20003f04070 */
[----:B------:R-:W-:Y:S01]  /*11c20*/  IMAD.HI.U32 R0, R34, R37, RZ ;  /* 0x0000002522007227 */ /* 0x000fe200078e00ff */
[----:B------:R-:W-:-:S11]  /*11c30*/  ISETP.GT.U32.AND P2, PT, R59, R8, PT ;  /* 0x000000083b00720c */ /* 0x000fd60003f44070 */
[----:B------:R-:W-:-:S05]  /*11c40*/  @!P0 IMAD.IADD R5, R5, 0x1, -R59 ;  /* 0x0000000105058824 */ /* 0x000fca00078e0a3b */
[----:B------:R-:W-:Y:S01]  /*11c50*/  ISETP.GT.U32.AND P0, PT, R59, R5, PT ;  /* 0x000000053b00720c */ /* 0x000fe20003f04070 */
[----:B------:R-:W-:Y:S01]  /*11c60*/  IMAD.MOV R0, RZ, RZ, -R0 ;  /* 0x000000ffff007224 */ /* 0x000fe200078e0a00 */
[----:B------:R-:W-:-:S03]  /*11c70*/  ISETP.GE.AND P5, PT, R51, RZ, PT ;  /* 0x000000ff3300720c */ /* 0x000fc60003fa6270 */
[----:B------:R-:W-:Y:S02]  /*11c80*/  IMAD R37, R59, R0, R37 ;  /* 0x000000003b257224 */ /* 0x000fe400078e0225 */
[----:B------:R-:W-:-:S06]  /*11c90*/  @!P2 IMAD.IADD R8, R8, 0x1, -R59 ;  /* 0x000000010808a824 */ /* 0x000fcc00078e0a3b */
[----:B------:R-:W-:Y:S01]  /*11ca0*/  @!P0 IMAD.IADD R5, R5, 0x1, -R59 ;  /* 0x0000000105058824 */ /* 0x000fe200078e0a3b */
[----:B------:R-:W-:Y:S01]  /*11cb0*/  ISETP.GT.U32.AND P0, PT, R59, R37, PT ;  /* 0x000000253b00720c */ /* 0x000fe20003f04070 */
[----:B------:R-:W-:Y:S02]  /*11cc0*/  @!P1 IMAD.MOV R16, RZ, RZ, -R16 ;  /* 0x000000ffff109224 */ /* 0x000fe400078e0a10 */
[----:B------:R-:W-:Y:S02]  /*11cd0*/  @!P6 IMAD.MOV R5, RZ, RZ, -R5 ;  /* 0x000000ffff05e224 */ /* 0x000fe400078e0a05 */
[----:B------:R-:W-:Y:S01]  /*11ce0*/  @!P5 IMAD.MOV R8, RZ, RZ, -R8 ;  /* 0x000000ffff08d224 */ /* 0x000fe200078e0a08 */
[----:B------:R-:W-:Y:S04]  /*11cf0*/  STL [R1+0x4274], R16 ;  /* 0x0042741001007387 */ /* 0x000fe80000100800 */
[----:B------:R0:W-:Y:S01]  /*11d00*/  STL [R1+0x4278], R5 ;  /* 0x0042780501007387 */ /* 0x0001e20000100800 */
[----:B---3--:R-:W-:-:S02]  /*11d10*/  IABS R50, R43 ;  /* 0x0000002b00327213 */ /* 0x008fc40000000000 */
[----:B------:R-:W-:Y:S01]  /*11d20*/  @!P0 IMAD.IADD R37, R37, 0x1, -R59 ;  /* 0x0000000125258824 */ /* 0x000fe200078e0a3b */
[----:B------:R3:W-:Y:S01]  /*11d30*/  STL [R1+0x427c], R8 ;  /* 0x00427c0801007387 */ /* 0x0007e20000100800 */
[----:B------:R-:W-:-:S03]  /*11d40*/  IABS R45, R47 ;  /* 0x0000002f002d7213 */ /* 0x000fc60000000000 */
[----:B------:R-:W3:Y:S01]  /*11d50*/  LDL.LU R27, [R1+0x6c0] ;  /* 0x0006c000011b7983 */ /* 0x000ee20000300800 */
[C---:B------:R-:W-:Y:S01]  /*11d60*/  ISETP.GT.U32.AND P1, PT, R59.reuse, R17, PT ;  /* 0x000000113b00720c */ /* 0x040fe20003f24070 */
[C---:B------:R-:W-:Y:S01]  /*11d70*/  IMAD.HI.U32 R0, R34.reuse, R50, RZ ;  /* 0x0000003222007227 */ /* 0x040fe200078e00ff */
[----:B------:R-:W-:Y:S01]  /*11d80*/  ISETP.GT.U32.AND P0, PT, R59, R37, PT ;  /* 0x000000253b00720c */ /* 0x000fe20003f04070 */
[----:B------:R-:W3:Y:S02]  /*11d90*/  LDL.LU R39, [R1+0x6c4] ;  /* 0x0006c40001277983 */ /* 0x000ee40000300800 */
[----:B------:R-:W-:Y:S01]  /*11da0*/  IMAD.HI.U32 R2, R34, R45, RZ ;  /* 0x0000002d22027227 */ /* 0x000fe200078e00ff */
[----:B------:R-:W-:Y:S01]  /*11db0*/  IABS R51, R56 ;  /* 0x0000003800337213 */ /* 0x000fe20000000000 */
[----:B------:R-:W3:Y:S02]  /*11dc0*/  LDL.LU R31, [R1+0x6c8] ;  /* 0x0006c800011f7983 */ /* 0x000ee40000300800 */
[----:B------:R-:W-:-:S02]  /*11dd0*/  IMAD.MOV R0, RZ, RZ, -R0 ;  /* 0x000000ffff007224 */ /* 0x000fc400078e0a00 */
[----:B------:R-:W-:Y:S02]  /*11de0*/  IMAD.MOV R2, RZ, RZ, -R2 ;  /* 0x000000ffff027224 */ /* 0x000fe400078e0a02 */
[----:B------:R-:W-:Y:S02]  /*11df0*/  IMAD R50, R59, R0, R50 ;  /* 0x000000003b327224 */ /* 0x000fe400078e0232 */
[----:B------:R-:W-:-:S04]  /*11e00*/  IMAD.HI.U32 R0, R34, R51, RZ ;  /* 0x0000003322007227 */ /* 0x000fc800078e00ff */
[----:B------:R-:W-:Y:S02]  /*11e10*/  IMAD R45, R59, R2, R45 ;  /* 0x000000023b2d7224 */ /* 0x000fe400078e022d */
[--C-:B------:R-:W-:Y:S01]  /*11e20*/  @!P1 IMAD.IADD R17, R17, 0x1, -R59.reuse ;  /* 0x0000000111119824 */ /* 0x100fe200078e0a3b */
[----:B------:R-:W-:Y:S01]  /*11e30*/  ISETP.GE.AND P1, PT, R43, RZ, PT ;  /* 0x000000ff2b00720c */ /* 0x000fe20003f26270 */
[----:B------:R-:W-:Y:S01]  /*11e40*/  IMAD.MOV R0, RZ, RZ, -R0 ;  /* 0x000000ffff007224 */ /* 0x000fe200078e0a00 */
[----:B------:R-:W-:Y:S01]  /*11e50*/  ISETP.GT.U32.AND P6, PT, R59, R45, PT ;  /* 0x0000002d3b00720c */ /* 0x000fe20003fc4070 */
[----:B------:R-:W-:Y:S01]  /*11e60*/  @!P0 IMAD.IADD R37, R37, 0x1, -R59 ;  /* 0x0000000125258824 */ /* 0x000fe200078e0a3b */
[----:B------:R-:W3:Y:S01]  /*11e70*/  LDL.LU R43, [R1+0x6cc] ;  /* 0x0006cc00012b7983 */ /* 0x000ee20000300800 */
[----:B------:R-:W-:Y:S02]  /*11e80*/  @!P4 IMAD.MOV R17, RZ, RZ, -R17 ;  /* 0x000000ffff11c224 */ /* 0x000fe400078e0a11 */
[----:B------:R-:W-:-:S02]  /*11e90*/  IMAD R51, R59, R0, R51 ;  /* 0x000000003b337224 */ /* 0x000fc400078e0233 */
[----:B------:R-:W-:Y:S01]  /*11ea0*/  @!P3 IMAD.MOV R37, RZ, RZ, -R37 ;  /* 0x000000ffff25b224 */ /* 0x000fe200078e0a25 */
[----:B------:R-:W-:Y:S01]  /*11eb0*/  STL [R1+0x4280], R17 ;  /* 0x0042801101007387 */ /* 0x000fe20000100800 */
[----:B------:R-:W-:Y:S02]  /*11ec0*/  ISETP.GE.AND P0, PT, R47, RZ, PT ;  /* 0x000000ff2f00720c */ /* 0x000fe40003f06270 */
[----:B------:R-:W-:Y:S01]  /*11ed0*/  ISETP.GT.U32.AND P5, PT, R59, R51, PT ;  /* 0x000000333b00720c */ /* 0x000fe20003fa4070 */
[----:B------:R-:W-:Y:S04]  /*11ee0*/  STL [R1+0x4284], R37 ;  /* 0x0042842501007387 */ /* 0x000fe80000100800 */
[----:B------:R-:W3:Y:S01]  /*11ef0*/  LDL.LU R38, [R1+0x6d0] ;  /* 0x0006d00001267983 */ /* 0x000ee20000300800 */
[----:B------:R-:W-:-:S03]  /*11f00*/  @!P6 IMAD.IADD R45, R45, 0x1, -R59 ;  /* 0x000000012d2de824 */ /* 0x000fc600078e0a3b */
[----:B------:R-:W3:Y:S01]  /*11f10*/  LDL.LU R47, [R1+0x6d4] ;  /* 0x0006d400012f7983 */ /* 0x000ee20000300800 */
[C---:B------:R-:W-:Y:S02]  /*11f20*/  ISETP.GT.U32.AND P2, PT, R59.reuse, R50, PT ;  /* 0x000000323b00720c */ /* 0x040fe40003f44070 */
[----:B------:R-:W-:Y:S01]  /*11f30*/  ISETP.GT.U32.AND P4, PT, R59, R45, PT ;  /* 0x0000002d3b00720c */ /* 0x000fe20003f84070 */
[----:B------:R-:W-:-:S05]  /*11f40*/  @!P5 IMAD.IADD R51, R51, 0x1, -R59 ;  /* 0x000000013333d824 */ /* 0x000fca00078e0a3b */
[----:B------:R-:W-:-:S05]  /*11f50*/  ISETP.GT.U32.AND P5, PT, R59, R51, PT ;  /* 0x000000333b00720c */ /* 0x000fca0003fa4070 */
[--C-:B------:R-:W-:Y:S01]  /*11f60*/  @!P2 IMAD.IADD R50, R50, 0x1, -R59.reuse ;  /* 0x000000013232a824 */ /* 0x100fe200078e0a3b */
[----:B------:R-:W-:Y:S01]  /*11f70*/  ISETP.GE.AND P2, PT, R56, RZ, PT ;  /* 0x000000ff3800720c */ /* 0x000fe20003f46270 */
[----:B------:R-:W-:-:S06]  /*11f80*/  @!P4 IMAD.IADD R45, R45, 0x1, -R59 ;  /* 0x000000012d2dc824 */ /* 0x000fcc00078e0a3b */
[----:B------:R-:W-:Y:S01]  /*11f90*/  @!P5 IMAD.IADD R51, R51, 0x1, -R59 ;  /* 0x000000013333d824 */ /* 0x000fe200078e0a3b */
[----:B--2---:R-:W-:Y:S02]  /*11fa0*/  IABS R56, R49 ;  /* 0x0000003100387213 */ /* 0x004fe40000000000 */
[----:B------:R-:W-:Y:S02]  /*11fb0*/  ISETP.GE.AND P4, PT, R49, RZ, PT ;  /* 0x000000ff3100720c */ /* 0x000fe40003f86270 */
[----:B------:R-:W2:Y:S01]  /*11fc0*/  LDL.LU R49, [R1+0x6d8] ;  /* 0x0006d80001317983 */ /* 0x000ea20000300800 */
[----:B----4-:R-:W-:Y:S02]  /*11fd0*/  IABS R33, R57 ;  /* 0x0000003900217213 */ /* 0x010fe40000000000 */
[----:B------:R-:W-:Y:S02]  /*11fe0*/  ISETP.GE.AND P5, PT, R57, RZ, PT ;  /* 0x000000ff3900720c */ /* 0x000fe40003fa6270 */
[----:B------:R-:W4:Y:S04]  /*11ff0*/  LDL.LU R57, [R1+0x6dc] ;  /* 0x0006dc0001397983 */ /* 0x000f280000300800 */
[----:B-1----:R-:W4:Y:S04]  /*12000*/  LDL.LU R42, [R1+0x6e0] ;  /* 0x0006e000012a7983 */ /* 0x002f280000300800 */
        /* <DEDUP_REMOVED lines=10> */
[----:B------:R-:W-:-:S02]  /*120b0*/  IABS R46, R48 ;  /* 0x00000030002e7213 */ /* 0x000fc40000000000 */
[----:B------:R-:W-:-:S03]  /*120c0*/  ISETP.GT.U32.AND P6, PT, R59, R50, PT ;  /* 0x000000323b00720c */ /* 0x000fc60003fc4070 */
[----:B------:R-:W-:-:S05]  /*120d0*/  IMAD.HI.U32 R0, R34, R46, RZ ;  /* 0x0000002e22007227 */ /* 0x000fca00078e00ff */
[----:B------:R-:W-:-:S05]  /*120e0*/  IADD3 R0, PT, PT, -R0, RZ, RZ ;  /* 0x000000ff00007210 */ /* 0x000fca0007ffe1ff */
[C---:B------:R-:W-:Y:S02]  /*120f0*/  IMAD R46, R59.reuse, R0, R46 ;  /* 0x000000003b2e7224 */ /* 0x040fe400078e022e */
[----:B------:R-:W-:Y:S02]  /*12100*/  @!P6 IMAD.IADD R50, R50, 0x1, -R59 ;  /* 0x000000013232e824 */ /* 0x000fe400078e0a3b */
[----:B------:R-:W-:Y:S01]  /*12110*/  IMAD.HI.U32 R2, R34, R56, RZ ;  /* 0x0000003822027227 */ /* 0x000fe200078e00ff */
[----:B------:R-:W-:-:S03]  /*12120*/  ISETP.GT.U32.AND P6, PT, R59, R46, PT ;  /* 0x0000002e3b00720c */ /* 0x000fc60003fc4070 */
[----:B------:R-:W-:-:S04]  /*12130*/  IMAD.MOV R2, RZ, RZ, -R2 ;  /* 0x000000ffff027224 */ /* 0x000fc800078e0a02 */
[----:B------:R-:W-:-:S06]  /*12140*/  IMAD R56, R59, R2, R56 ;  /* 0x000000023b387224 */ /* 0x000fcc00078e0238 */
[----:B------:R-:W-:Y:S01]  /*12150*/  @!P6 IMAD.IADD R46, R46, 0x1, -R59 ;  /* 0x000000012e2ee824 */ /* 0x000fe200078e0a3b */
[----:B------:R-:W-:Y:S01]  /*12160*/  ISETP.GT.U32.AND P6, PT, R59, R56, PT ;  /* 0x000000383b00720c */ /* 0x000fe20003fc4070 */
[----:B------:R-:W-:Y:S01]  /*12170*/  IMAD.HI.U32 R0, R34, R33, RZ ;  /* 0x0000002122007227 */ /* 0x000fe200078e00ff */
[----:B---3--:R-:W-:-:S03]  /*12180*/  IABS R18, R27 ;  /* 0x0000001b00127213 */ /* 0x008fc60000000000 */
[----:B------:R-:W-:Y:S02]  /*12190*/  IMAD.MOV R0, RZ, RZ, -R0 ;  /* 0x000000ffff007224 */ /* 0x000fe400078e0a00 */
[----:B------:R-:W-:-:S06]  /*121a0*/  IMAD.HI.U32 R11, R34, R18, RZ ;  /* 0x00000012220b7227 */ /* 0x000fcc00078e00ff */
[----:B------:R-:W-:Y:S01]  /*121b0*/  @!P6 IMAD.IADD R56, R56, 0x1, -R59 ;  /* 0x000000013838e824 */ /* 0x000fe200078e0a3b */
[C---:B------:R-:W-:Y:S01]  /*121c0*/  ISETP.GT.U32.AND P6, PT, R59.reuse, R46, PT ;  /* 0x0000002e3b00720c */ /* 0x040fe20003fc4070 */
[C---:B------:R-:W-:Y:S02]  /*121d0*/  IMAD R33, R59.reuse, R0, R33 ;  /* 0x000000003b217224 */ /* 0x040fe400078e0221 */
[----:B------:R-:W-:Y:S01]  /*121e0*/  IMAD.MOV R11, RZ, RZ, -R11 ;  /* 0x000000ffff0b7224 */ /* 0x000fe200078e0a0b */
[----:B------:R-:W-:Y:S01]  /*121f0*/  ISETP.GE.AND P3, PT, R48, RZ, PT ;  /* 0x000000ff3000720c */ /* 0x000fe20003f66270 */
[----:B------:R-:W-:Y:S01]  /*12200*/  @!P1 IMAD.MOV R50, RZ, RZ, -R50 ;  /* 0x000000ffff329224 */ /* 0x000fe200078e0a32 */
[C---:B------:R-:W-:Y:S01]  /*12210*/  ISETP.GT.U32.AND P1, PT, R59.reuse, R56, PT ;  /* 0x000000383b00720c */ /* 0x040fe20003f24070 */
[----:B------:R-:W-:Y:S01]  /*12220*/  @!P0 IMAD.MOV R45, RZ, RZ, -R45 ;  /* 0x000000ffff2d8224 */ /* 0x000fe200078e0a2d */
[C---:B------:R-:W-:Y:S01]  /*12230*/  ISETP.GT.U32.AND P0, PT, R59.reuse, R33, PT ;  /* 0x000000213b00720c */ /* 0x040fe20003f04070 */
[----:B------:R-:W-:Y:S01]  /*12240*/  IMAD R18, R59, R11, R18 ;  /* 0x0000000b3b127224 */ /* 0x000fe200078e0212 */
[----:B------:R-:W-:-:S02]  /*12250*/  IABS R40, R39 ;  /* 0x0000002700287213 */ /* 0x000fc40000000000 */
[----:B------:R-:W-:Y:S02]  /*12260*/  IABS R48, R31 ;  /* 0x0000001f00307213 */ /* 0x000fe40000000000 */
[----:B------:R-:W-:Y:S02]  /*12270*/  @!P6 IADD3 R46, PT, PT, R46, -R59, RZ ;  /* 0x8000003b2e2ee210 */ /* 0x000fe40007ffe0ff */
[----:B------:R-:W-:Y:S01]  /*12280*/  ISETP.GT.U32.AND P6, PT, R59, R18, PT ;  /* 0x000000123b00720c */ /* 0x000fe20003fc4070 */
[----:B------:R-:W-:Y:S01]  /*12290*/  IMAD.HI.U32 R10, R34, R40, RZ ;  /* 0x00000028220a7227 */ /* 0x000fe200078e00ff */
[----:B------:R-:W-:-:S03]  /*122a0*/  IABS R41, R43 ;  /* 0x0000002b00297213 */ /* 0x000fc60000000000 */
[----:B------:R-:W-:-:S04]  /*122b0*/  IMAD.HI.U32 R0, R34, R48, RZ ;  /* 0x0000003022007227 */ /* 0x000fc800078e00ff */
[----:B------:R-:W-:Y:S02]  /*122c0*/  IMAD.MOV R10, RZ, RZ, -R10 ;  /* 0x000000ffff0a7224 */ /* 0x000fe400078e0a0a */
[----:B------:R-:W-:Y:S02]  /*122d0*/  IMAD.MOV R0, RZ, RZ, -R0 ;  /* 0x000000ffff007224 */ /* 0x000fe400078e0a00 */
[----:B------:R-:W-:-:S04]  /*122e0*/  IMAD.HI.U32 R2, R34, R41, RZ ;  /* 0x0000002922027227 */ /* 0x000fc800078e00ff */
[--C-:B------:R-:W-:Y:S01]  /*122f0*/  @!P1 IMAD.IADD R56, R56, 0x1, -R59.reuse ;  /* 0x0000000138389824 */ /* 0x100fe200078e0a3b */
[----:B------:R-:W-:Y:S01]  /*12300*/  ISETP.GE.AND P1, PT, R39, RZ, PT ;  /* 0x000000ff2700720c */ /* 0x000fe20003f26270 */
[--C-:B------:R-:W-:Y:S01]  /*12310*/  @!P0 IMAD.IADD R33, R33, 0x1, -R59.reuse ;  /* 0x0000000121218824 */ /* 0x100fe200078e0a3b */
[----:B------:R-:W-:Y:S01]  /*12320*/  IABS R39, R47 ;  /* 0x0000002f00277213 */ /* 0x000fe20000000000 */
[C---:B------:R-:W-:Y:S02]  /*12330*/  IMAD R40, R59.reuse, R10, R40 ;  /* 0x0000000a3b287224 */ /* 0x040fe400078e0228 */
[C---:B------:R-:W-:Y:S02]  /*12340*/  IMAD R48, R59.reuse, R0, R48 ;  /* 0x000000003b307224 */ /* 0x040fe400078e0230 */
[----:B------:R-:W-:Y:S02]  /*12350*/  IMAD.MOV R2, RZ, RZ, -R2 ;  /* 0x000000ffff027224 */ /* 0x000fe400078e0a02 */
[----:B------:R-:W-:Y:S01]  /*12360*/  @!P6 IMAD.IADD R18, R18, 0x1, -R59 ;  /* 0x000000011212e824 */ /* 0x000fe200078e0a3b */
[C---:B------:R-:W-:Y:S01]  /*12370*/  ISETP.GT.U32.AND P6, PT, R59.reuse, R33, PT ;  /* 0x000000213b00720c */ /* 0x040fe20003fc4070 */
[----:B------:R-:W-:Y:S01]  /*12380*/  @!P4 IMAD.MOV R56, RZ, RZ, -R56 ;  /* 0x000000ffff38c224 */ /* 0x000fe200078e0a38 */
[C---:B------:R-:W-:Y:S01]  /*12390*/  ISETP.GT.U32.AND P0, PT, R59.reuse, R40, PT ;  /* 0x000000283b00720c */ /* 0x040fe20003f04070 */
[C---:B------:R-:W-:Y:S01]  /*123a0*/  IMAD R41, R59.reuse, R2, R41 ;  /* 0x000000023b297224 */ /* 0x040fe200078e0229 */
[----:B------:R-:W-:Y:S01]  /*123b0*/  ISETP.GT.U32.AND P4, PT, R59, R48, PT ;  /* 0x000000303b00720c */ /* 0x000fe20003f84070 */
[----:B------:R-:W-:-:S04]  /*123c0*/  IMAD.HI.U32 R2, R34, R39, RZ ;  /* 0x0000002722027227 */ /* 0x000fc800078e00ff */
[----:B------:R-:W-:Y:S01]  /*123d0*/  IMAD.MOV R2, RZ, RZ, -R2 ;  /* 0x000000ffff027224 */ /* 0x000fe200078e0a02 */
[----:B------:R-:W-:-:S03]  /*123e0*/  IABS R20, R38 ;  /* 0x0000002600147213 */ /* 0x000fc60000000000 */
[----:B------:R-:W-:Y:S02]  /*123f0*/  IMAD R39, R59, R2, R39 ;  /* 0x000000023b277224 */ /* 0x000fe400078e0227 */
[--C-:B------:R-:W-:Y:S01]  /*12400*/  @!P6 IMAD.IADD R33, R33, 0x1, -R59.reuse ;  /* 0x000000012121e824 */ /* 0x100fe200078e0a3b */
[C---:B------:R-:W-:Y:S01]  /*12410*/  ISETP.GT.U32.AND P6, PT, R59.reuse, R41, PT ;  /* 0x000000293b00720c */ /* 0x040fe20003fc4070 */
[--C-:B------:R-:W-:Y:S01]  /*12420*/  @!P0 IMAD.IADD R40, R40, 0x1, -R59.reuse ;  /* 0x0000000128288824 */ /* 0x100fe200078e0a3b */
[C---:B------:R-:W-:Y:S01]  /*12430*/  ISETP.GT.U32.AND P0, PT, R59.reuse, R18, PT ;  /* 0x000000123b00720c */ /* 0x040fe20003f04070 */
[----:B------:R-:W-:Y:S01]  /*12440*/  @!P4 IMAD.IADD R48, R48, 0x1, -R59 ;  /* 0x000000013030c824 */ /* 0x000fe200078e0a3b */
[----:B------:R-:W-:Y:S01]  /*12450*/  ISETP.GT.U32.AND P4, PT, R59, R39, PT ;  /* 0x000000273b00720c */ /* 0x000fe20003f84070 */
[----:B------:R-:W-:-:S04]  /*12460*/  IMAD.HI.U32 R10, R34, R20, RZ ;  /* 0x00000014220a7227 */ /* 0x000fc800078e00ff */
[----:B------:R-:W-:Y:S01]  /*12470*/  @!P2 IMAD.MOV R51, RZ, RZ, -R51 ;  /* 0x000000ffff33a224 */ /* 0x000fe200078e0a33 */
[----:B------:R-:W-:Y:S01]  /*12480*/  ISETP.GE.AND P2, PT, R27, RZ, PT ;  /* 0x000000ff1b00720c */ /* 0x000fe20003f46270 */
[----:B------:R-:W-:Y:S02]  /*12490*/  IMAD.MOV R10, RZ, RZ, -R10 ;  /* 0x000000ffff0a7224 */ /* 0x000fe400078e0a0a */
[----:B------:R-:W-:Y:S01]  /*124a0*/  @!P3 IMAD.MOV R46, RZ, RZ, -R46 ;  /* 0x000000ffff2eb224 */ /* 0x000fe200078e0a2e */
[C---:B------:R-:W-:Y:S01]  /*124b0*/  ISETP.GT.U32.AND P3, PT, R59.reuse, R40, PT ;  /* 0x000000283b00720c */ /* 0x040fe20003f64070 */
[----:B------:R-:W-:Y:S02]  /*124c0*/  IMAD R20, R59, R10, R20 ;  /* 0x0000000a3b147224 */ /* 0x000fe400078e0214 */
[--C-:B------:R-:W-:Y:S01]  /*124d0*/  @!P6 IMAD.IADD R41, R41, 0x1, -R59.reuse ;  /* 0x000000012929e824 */ /* 0x100fe200078e0a3b */
[----:B------:R-:W-:Y:S01]  /*124e0*/  ISETP.GE.AND P6, PT, R43, RZ, PT ;  /* 0x000000ff2b00720c */ /* 0x000fe20003fc6270 */
[----:B------:R-:W-:-:S02]  /*124f0*/  @!P0 IMAD.IADD R18, R18, 0x1, -R59 ;  /* 0x0000000112128824 */ /* 0x000fc400078e0a3b */
[----:B------:R-:W-:Y:S01]  /*12500*/  @!P4 IMAD.IADD R39, R39, 0x1, -R59 ;  /* 0x000000012727c824 */ /* 0x000fe200078e0a3b */
[----:B------:R-:W-:Y:S01]  /*12510*/  ISETP.GT.U32.AND P4, PT, R59, R41, PT ;  /* 0x000000293b00720c */ /* 0x000fe20003f84070 */
[----:B------:R-:W-:-:S03]  /*12520*/  @!P2 IMAD.MOV R18, RZ, RZ, -R18 ;  /* 0x000000ffff12a224 */ /* 0x000fc600078e0a12 */
[C---:B------:R-:W-:Y:S01]  /*12530*/  ISETP.GT.U32.AND P2, PT, R59.reuse, R39, PT ;  /* 0x000000273b00720c */ /* 0x040fe20003f44070 */
[----:B------:R-:W-:Y:S01]  /*12540*/  @!P3 IMAD.IADD R40, R40, 0x1, -R59 ;  /* 0x000000012828b824 */ /* 0x000fe200078e0a3b */
[----:B------:R-:W-:-:S03]  /*12550*/  ISETP.GT.U32.AND P0, PT, R59, R20, PT ;  /* 0x000000143b00720c */ /* 0x000fc60003f04070 */
[----:B------:R-:W-:-:S04]  /*12560*/  @!P1 IMAD.MOV R40, RZ, RZ, -R40 ;  /* 0x000000ffff289224 */ /* 0x000fc800078e0a28 */
[----:B------:R-:W-:-:S04]  /*12570*/  @!P4 IMAD.IADD R41, R41, 0x1, -R59 ;  /* 0x000000012929c824 */ /* 0x000fc800078e0a3b */
[--C-:B------:R-:W-:Y:S02]  /*12580*/  @!P2 IMAD.IADD R39, R39, 0x1, -R59.reuse ;  /* 0x000000012727a824 */ /* 0x100fe400078e0a3b */
[----:B------:R-:W-:Y:S01]  /*12590*/  @!P0 IMAD.IADD R20, R20, 0x1, -R59 ;  /* 0x0000000114148824 */ /* 0x000fe200078e0a3b */
[----:B------:R-:W-:Y:S02]  /*125a0*/  ISETP.GT.U32.AND P0, PT, R59, R48, PT ;  /* 0x000000303b00720c */ /* 0x000fe40003f04070 */
[----:B------:R-:W-:Y:S02]  /*125b0*/  ISETP.GE.AND P3, PT, R31, RZ, PT ;  /* 0x000000ff1f00720c */ /* 0x000fe40003f66270 */
[----:B------:R-:W-:Y:S02]  /*125c0*/  @!P5 IADD3 R33, PT, PT, -R33, RZ, RZ ;  /* 0x000000ff2121d210 */ /* 0x000fe40007ffe1ff */
[----:B------:R-:W-:-:S07]  /*125d0*/  ISETP.GT.U32.AND P5, PT, R59, R20, PT ;  /* 0x000000143b00720c */ /* 0x000fce0003fa4070 */
[----:B------:R-:W-:-:S04]  /*125e0*/  @!P0 IMAD.IADD R48, R48, 0x1, -R59 ;  /* 0x0000000130308824 */ /* 0x000fc800078e0a3b */
[----:B------:R-:W-:Y:S01]  /*125f0*/  @!P3 IMAD.MOV R48, RZ, RZ, -R48 ;  /* 0x000000ffff30b224 */ /* 0x000fe200078e0a30 */
[----:B--2---:R-:W-:-:S05]  /*12600*/  IABS R0, R49 ;  /* 0x0000003100007213 */ /* 0x004fca0000000000 */
[----:B------:R-:W-:-:S04]  /*12610*/  IMAD.HI.U32 R10, R34, R0, RZ ;  /* 0x00000000220a7227 */ /* 0x000fc800078e00ff */
[----:B------:R-:W-:-:S04]  /*12620*/  IMAD.MOV R10, RZ, RZ, -R10 ;  /* 0x000000ffff0a7224 */ /* 0x000fc800078e0a0a */
[----:B------:R-:W-:-:S05]  /*12630*/  IMAD R0, R59, R10, R0 ;  /* 0x0000000a3b007224 */ /* 0x000fca00078e0200 */
[----:B------:R-:W-:Y:S02]  /*12640*/  ISETP.GT.U32.AND P1, PT, R59, R0, PT ;  /* 0x000000003b00720c */ /* 0x000fe40003f24070 */
[----:B----4-:R-:W-:Y:S02]  /*12650*/  IABS R13, R57 ;  /* 0x00000039000d7213 */ /* 0x010fe40000000000 */
[----:B------:R-:W-:-:S03]  /*12660*/  IABS R43, R42 ;  /* 0x0000002a002b7213 */ /* 0x000fc60000000000 */
        /* <DEDUP_REMOVED lines=8> */
[----:B------:R-:W-:Y:S01]  /*126f0*/  IABS R11, R19 ;  /* 0x00000013000b7213 */ /* 0x000fe20000000000 */
[----:B------:R-:W-:-:S04]  /*12700*/  @!P1 IMAD.IADD R0, R0, 0x1, -R59 ;  /* 0x0000000100009824 */ /* 0x000fc800078e0a3b */
[----:B------:R-:W-:Y:S01]  /*12710*/  IMAD.HI.U32 R2, R34, R11, RZ ;  /* 0x0000000b22027227 */ /* 0x000fe200078e00ff */
[----:B------:R-:W-:-:S03]  /*12720*/  IABS R31, R4 ;  /* 0x00000004001f7213 */ /* 0x000fc60000000000 */
[--C-:B------:R-:W-:Y:S01]  /*12730*/  @!P4 IMAD.IADD R13, R13, 0x1, -R59.reuse ;  /* 0x000000010d0dc824 */ /* 0x100fe200078e0a3b */
[----:B------:R-:W-:Y:S01]  /*12740*/  ISETP.GT.U32.AND P4, PT, R59, R0, PT ;  /* 0x000000003b00720c */ /* 0x000fe20003f84070 */
[----:B------:R-:W-:Y:S02]  /*12750*/  @!P2 IMAD.IADD R43, R43, 0x1, -R59 ;  /* 0x000000012b2ba824 */ /* 0x000fe400078e0a3b */
[----:B------:R-:W-:-:S03]  /*12760*/  IMAD.MOV R2, RZ, RZ, -R2 ;  /* 0x000000ffff027224 */ /* 0x000fc600078e0a02 */
[C---:B------:R-:W-:Y:S01]  /*12770*/  ISETP.GT.U32.AND P2, PT, R59.reuse, R43, PT ;  /* 0x0000002b3b00720c */ /* 0x040fe20003f44070 */
[C---:B------:R-:W-:Y:S02]  /*12780*/  IMAD R11, R59.reuse, R2, R11 ;  /* 0x000000023b0b7224 */ /* 0x040fe400078e020b */
[----:B------:R-:W-:Y:S01]  /*12790*/  IMAD.HI.U32 R2, R34, R31, RZ ;  /* 0x0000001f22027227 */ /* 0x000fe200078e00ff */
[----:B------:R-:W-:Y:S02]  /*127a0*/  IABS R27, R58 ;  /* 0x0000003a001b7213 */ /* 0x000fe40000000000 */
[----:B------:R-:W-:Y:S01]  /*127b0*/  ISETP.GT.U32.AND P3, PT, R59, R13, PT ;  /* 0x0000000d3b00720c */ /* 0x000fe20003f64070 */
[----:B------:R-:W-:Y:S02]  /*127c0*/  IMAD.MOV R2, RZ, RZ, -R2 ;  /* 0x000000ffff027224 */ /* 0x000fe400078e0a02 */
[----:B------:R-:W-:Y:S01]  /*127d0*/  @!P5 IMAD.IADD R20, R20, 0x1, -R59 ;  /* 0x000000011414d824 */ /* 0x000fe200078e0a3b */
[----:B------:R-:W-:Y:S01]  /*127e0*/  ISETP.GE.AND P5, PT, R47, RZ, PT ;  /* 0x000000ff2f00720c */ /* 0x000fe20003fa6270 */
[----:B------:R-:W-:Y:S01]  /*127f0*/  IMAD.HI.U32 R35, R34, R27, RZ ;  /* 0x0000001b22237227 */ /* 0x000fe200078e00ff */
[----:B------:R-:W-:-:S02]  /*12800*/  IABS R47, R22 ;  /* 0x00000016002f7213 */ /* 0x000fc40000000000 */
[----:B------:R-:W-:Y:S01]  /*12810*/  IABS R10, R6 ;  /* 0x00000006000a7213 */ /* 0x000fe20000000000 */
[----:B------:R-:W-:Y:S01]  /*12820*/  @!P4 IMAD.IADD R0, R0, 0x1, -R59 ;  /* 0x000000010000c824 */ /* 0x000fe200078e0a3b */
[C---:B------:R-:W-:Y:S01]  /*12830*/  ISETP.GT.U32.AND P4, PT, R59.reuse, R11, PT ;  /* 0x0000000b3b00720c */ /* 0x040fe20003f84070 */
[----:B------:R-:W-:Y:S02]  /*12840*/  IMAD R31, R59, R2, R31 ;  /* 0x000000023b1f7224 */ /* 0x000fe400078e021f */
[----:B------:R-:W-:Y:S01]  /*12850*/  IMAD.MOV R2, RZ, RZ, -R35 ;  /* 0x000000ffff027224 */ /* 0x000fe200078e0a23 */
[----:B------:R-:W-:Y:S01]  /*12860*/  ISETP.GE.AND P0, PT, R38, RZ, PT ;  /* 0x000000ff2600720c */ /* 0x000fe20003f06270 */
[----:B------:R-:W-:-:S04]  /*12870*/  IMAD.HI.U32 R35, R34, R47, RZ ;  /* 0x0000002f22237227 */ /* 0x000fc800078e00ff */
[----:B------:R-:W-:Y:S01]  /*12880*/  @!P2 IMAD.IADD R43, R43, 0x1, -R59 ;  /* 0x000000012b2ba824 */ /* 0x000fe200078e0a3b */
[----:B------:R-:W-:Y:S01]  /*12890*/  ISETP.GT.U32.AND P2, PT, R59, R31, PT ;  /* 0x0000001f3b00720c */ /* 0x000fe20003f44070 */
[----:B------:R-:W-:-:S04]  /*128a0*/  IMAD.HI.U32 R38, R34, R10, RZ ;  /* 0x0000000a22267227 */ /* 0x000fc800078e00ff */
[----:B------:R-:W-:Y:S01]  /*128b0*/  @!P3 IMAD.IADD R13, R13, 0x1, -R59 ;  /* 0x000000010d0db824 */ /* 0x000fe200078e0a3b */
[----:B------:R-:W-:Y:S01]  /*128c0*/  ISETP.GE.AND P3, PT, R57, RZ, PT ;  /* 0x000000ff3900720c */ /* 0x000fe20003f66270 */
[----:B------:R-:W-:Y:S01]  /*128d0*/  IMAD R27, R59, R2, R27 ;  /* 0x000000023b1b7224 */ /* 0x000fe200078e021b */
[----:B------:R-:W-:Y:S01]  /*128e0*/  IADD3 R2, PT, PT, -R35, RZ, RZ ;  /* 0x000000ff23027210 */ /* 0x000fe20007ffe1ff */
[----:B------:R-:W-:Y:S01]  /*128f0*/  IMAD.MOV R35, RZ, RZ, -R38 ;  /* 0x000000ffff237224 */ /* 0x000fe200078e0a26 */
[----:B------:R-:W-:Y:S01]  /*12900*/  IABS R57, R53 ;  /* 0x0000003500397213 */ /* 0x000fe20000000000 */
[----:B------:R-:W-:Y:S01]  /*12910*/  @!P4 IMAD.IADD R11, R11, 0x1, -R59 ;  /* 0x000000010b0bc824 */ /* 0x000fe200078e0a3b */
[C---:B------:R-:W-:Y:S01]  /*12920*/  ISETP.GT.U32.AND P4, PT, R59.reuse, R27, PT ;  /* 0x0000001b3b00720c */ /* 0x040fe20003f84070 */
[----:B------:R-:W-:Y:S01]  /*12930*/  IMAD R10, R59, R35, R10 ;  /* 0x000000233b0a7224 */ /* 0x000fe200078e020a */
[----:B------:R-:W-:Y:S01]  /*12940*/  IABS R61, R54 ;  /* 0x00000036003d7213 */ /* 0x000fe20000000000 */
[----:B------:R-:W-:Y:S01]  /*12950*/  IMAD.HI.U32 R35, R34, R57, RZ ;  /* 0x0000003922237227 */ /* 0x000fe200078e00ff */
[----:B------:R-:W-:-:S03]  /*12960*/  ISETP.GE.AND P1, PT, R49, RZ, PT ;  /* 0x000000ff3100720c */ /* 0x000fc60003f26270 */
[----:B------:R-:W-:Y:S01]  /*12970*/  IMAD R47, R59, R2, R47 ;  /* 0x000000023b2f7224 */ /* 0x000fe200078e022f */
[----:B------:R-:W-:Y:S01]  /*12980*/  IABS R2, R24 ;  /* 0x0000001800027213 */ /* 0x000fe20000000000 */
[----:B------:R-:W-:Y:S02]  /*12990*/  @!P2 IMAD.IADD R31, R31, 0x1, -R59 ;  /* 0x000000011f1fa824 */ /* 0x000fe400078e0a3b */
[----:B------:R-:W-:Y:S02]  /*129a0*/  IMAD.MOV R49, RZ, RZ, -R35 ;  /* 0x000000ffff317224 */ /* 0x000fe400078e0a23 */
[----:B------:R-:W-:Y:S02]  /*129b0*/  IMAD.MOV.U32 R35, RZ, RZ, R61 ;  /* 0x000000ffff237224 */ /* 0x000fe400078e003d */
[----:B------:R-:W-:Y:S01]  /*129c0*/  @!P0 IMAD.MOV R20, RZ, RZ, -R20 ;  /* 0x000000ffff148224 */ /* 0x000fe200078e0a14 */
[----:B------:R-:W-:Y:S01]  /*129d0*/  ISETP.GT.U32.AND P0, PT, R59, R31, PT ;  /* 0x0000001f3b00720c */ /* 0x000fe20003f04070 */
[----:B------:R-:W-:-:S04]  /*129e0*/  IMAD.HI.U32 R7, R34, R2, RZ ;  /* 0x0000000222077227 */ /* 0x000fc800078e00ff */
[----:B0-----:R-:W-:-:S04]  /*129f0*/  IMAD.HI.U32 R5, R34, R35, RZ ;  /* 0x0000002322057227 */ /* 0x001fc800078e00ff */
[----:B------:R-:W-:Y:S02]  /*12a00*/  IMAD.MOV R8, RZ, RZ, -R7 ;  /* 0x000000ffff087224 */ /* 0x000fe400078e0a07 */
[----:B------:R-:W-:Y:S01]  /*12a10*/  @!P4 IMAD.IADD R27, R27, 0x1, -R59 ;  /* 0x000000011b1bc824 */ /* 0x000fe200078e0a3b */
[----:B------:R-:W-:Y:S01]  /*12a20*/  ISETP.GT.U32.AND P4, PT, R59, R10, PT ;  /* 0x0000000a3b00720c */ /* 0x000fe20003f84070 */
[----:B------:R-:W-:-:S04]  /*12a30*/  IMAD.MOV R7, RZ, RZ, -R5 ;  /* 0x000000ffff077224 */ /* 0x000fc800078e0a05 */
[----:B------:R-:W-:Y:S02]  /*12a40*/  IMAD R35, R59, R7, R35 ;  /* 0x000000073b237224 */ /* 0x000fe400078e0223 */
[--C-:B------:R-:W-:Y:S01]  /*12a50*/  @!P0 IMAD.IADD R31, R31, 0x1, -R59.reuse ;  /* 0x000000011f1f8824 */ /* 0x100fe200078e0a3b */
[----:B------:R-:W-:Y:S02]  /*12a60*/  @!P3 IADD3 R13, PT, PT, -R13, RZ, RZ ;  /* 0x000000ff0d0db210 */ /* 0x000fe40007ffe1ff */
[C---:B------:R-:W-:Y:S02]  /*12a70*/  ISETP.GT.U32.AND P2, PT, R59.reuse, R47, PT ;  /* 0x0000002f3b00720c */ /* 0x040fe40003f44070 */
[----:B------:R-:W-:Y:S01]  /*12a80*/  IABS R38, R60 ;  /* 0x0000003c00267213 */ /* 0x000fe20000000000 */
[----:B------:R-:W-:Y:S01]  /*12a90*/  @!P4 IMAD.IADD R10, R10, 0x1, -R59 ;  /* 0x000000010a0ac824 */ /* 0x000fe200078e0a3b */
[C---:B------:R-:W-:Y:S01]  /*12aa0*/  ISETP.GT.U32.AND P0, PT, R59.reuse, R35, PT ;  /* 0x000000233b00720c */ /* 0x040fe20003f04070 */
[C---:B------:R-:W-:Y:S01]  /*12ab0*/  IMAD R57, R59.reuse, R49, R57 ;  /* 0x000000313b397224 */ /* 0x040fe200078e0239 */
[----:B------:R-:W0:Y:S02]  /*12ac0*/  LDC R7, c[0x0][0x3ac] ;  /* 0x0000eb00ff077b82 */ /* 0x000e240000000800 */
[----:B------:R-:W-:-:S09]  /*12ad0*/  ISETP.GT.U32.AND P3, PT, R59, R10, PT ;  /* 0x0000000a3b00720c */ /* 0x000fd20003f64070 */
[----:B------:R-:W-:Y:S01]  /*12ae0*/  @!P0 IMAD.IADD R35, R35, 0x1, -R59 ;  /* 0x0000000123238824 */ /* 0x000fe200078e0a3b */
[----:B------:R-:W-:-:S03]  /*12af0*/  ISETP.GE.AND P0, PT, R6, RZ, PT ;  /* 0x000000ff0600720c */ /* 0x000fc60003f06270 */
[--C-:B------:R-:W-:Y:S02]  /*12b00*/  @!P3 IMAD.IADD R10, R10, 0x1, -R59.reuse ;  /* 0x000000010a0ab824 */ /* 0x100fe400078e0a3b */
[----:B------:R-:W-:-:S08]  /*12b10*/  @!P2 IMAD.IADD R47, R47, 0x1, -R59 ;  /* 0x000000012f2fa824 */ /* 0x000fd000078e0a3b */
[----:B------:R-:W-:Y:S01]  /*12b20*/  @!P0 IMAD.MOV R10, RZ, RZ, -R10 ;  /* 0x000000ffff0a8224 */ /* 0x000fe200078e0a0a */
[----:B------:R-:W-:Y:S02]  /*12b30*/  ISETP.GE.AND P0, PT, R60, RZ, PT ;  /* 0x000000ff3c00720c */ /* 0x000fe40003f06270 */
[----:B------:R-:W1:Y:S01]  /*12b40*/  S2R R60, SR_TID.X ;  /* 0x00000000003c7919 */ /* 0x000e620000002100 */
[C---:B------:R-:W-:Y:S01]  /*12b50*/  ISETP.GT.U32.AND P2, PT, R59.reuse, R57, PT ;  /* 0x000000393b00720c */ /* 0x040fe20003f44070 */
[----:B------:R-:W-:Y:S01]  /*12b60*/  IMAD.HI.U32 R61, R34, R38, RZ ;  /* 0x00000026223d7227 */ /* 0x000fe200078e00ff */
[----:B------:R-:W-:Y:S02]  /*12b70*/  ISETP.GE.AND P4, PT, R42, RZ, PT ;  /* 0x000000ff2a00720c */ /* 0x000fe40003f86270 */
[----:B------:R-:W-:Y:S01]  /*12b80*/  IABS R49, R44 ;  /* 0x0000002c00317213 */ /* 0x000fe20000000000 */
[----:B------:R-:W-:Y:S02]  /*12b90*/  IMAD.MOV R61, RZ, RZ, -R61 ;  /* 0x000000ffff3d7224 */ /* 0x000fe400078e0a3d */
[----:B------:R-:W-:Y:S01]  /*12ba0*/  @!P1 IMAD.MOV R0, RZ, RZ, -R0 ;  /* 0x000000ffff009224 */ /* 0x000fe200078e0a00 */
[C---:B------:R-:W-:Y:S01]  /*12bb0*/  ISETP.GT.U32.AND P1, PT, R59.reuse, R47, PT ;  /* 0x0000002f3b00720c */ /* 0x040fe20003f24070 */
[----:B------:R-:W-:-:S04]  /*12bc0*/  IMAD R38, R59, R61, R38 ;  /* 0x0000003d3b267224 */ /* 0x000fc800078e0226 */
[----:B------:R-:W-:Y:S01]  /*12bd0*/  @!P2 IMAD.IADD R57, R57, 0x1, -R59 ;  /* 0x000000013939a824 */ /* 0x000fe200078e0a3b */
[----:B------:R-:W-:Y:S01]  /*12be0*/  ISETP.GT.U32.AND P2, PT, R59, R11, PT ;  /* 0x0000000b3b00720c */ /* 0x000fe20003f44070 */
[----:B------:R-:W-:-:S04]  /*12bf0*/  IMAD.HI.U32 R5, R34, R49, RZ ;  /* 0x0000003122057227 */ /* 0x000fc800078e00ff */
[----:B------:R-:W-:Y:S01]  /*12c00*/  @!P4 IMAD.MOV R43, RZ, RZ, -R43 ;  /* 0x000000ffff2bc224 */ /* 0x000fe200078e0a2b */
[C---:B------:R-:W-:Y:S01]  /*12c10*/  ISETP.GT.U32.AND P4, PT, R59.reuse, R38, PT ;  /* 0x000000263b00720c */ /* 0x040fe20003f84070 */
[C---:B------:R-:W-:Y:S02]  /*12c20*/  IMAD R34, R59.reuse, R8, R2 ;  /* 0x000000083b227224 */ /* 0x040fe400078e0202 */
[----:B------:R-:W-:Y:S02]  /*12c30*/  IMAD.MOV R2, RZ, RZ, -R5 ;  /* 0x000000ffff027224 */ /* 0x000fe400078e0a05 */
[----:B------:R-:W-:Y:S01]  /*12c40*/  @!P6 IMAD.MOV R41, RZ, RZ, -R41 ;  /* 0x000000ffff29e224 */ /* 0x000fe200078e0a29 */
[C---:B------:R-:W-:Y:S01]  /*12c50*/  ISETP.GT.U32.AND P6, PT, R59.reuse, R57, PT ;  /* 0x000000393b00720c */ /* 0x040fe20003fc4070 */
[----:B------:R-:W-:Y:S01]  /*12c60*/  @!P5 IMAD.MOV R39, RZ, RZ, -R39 ;  /* 0x000000ffff27d224 */ /* 0x000fe200078e0a27 */
[C---:B------:R-:W-:Y:S01]  /*12c70*/  ISETP.GT.U32.AND P5, PT, R59.reuse, R27, PT ;  /* 0x0000001b3b00720c */ /* 0x040fe20003fa4070 */
[----:B------:R-:W-:Y:S01]  /*12c80*/  IMAD R49, R59, R2, R49 ;  /* 0x000000023b317224 */ /* 0x000fe200078e0231 */
[----:B-1----:R-:W-:Y:S01]  /*12c90*/  LOP3.LUT R2, R60, 0x7, RZ, 0xc0, !PT ;  /* 0x000000073c027812 */ /* 0x002fe200078ec0ff */
[--C-:B------:R-:W-:Y:S01]  /*12ca0*/  @!P2 IMAD.IADD R11, R11, 0x1, -R59.reuse ;  /* 0x000000010b0ba824 */ /* 0x100fe200078e0a3b */
[----:B------:R-:W-:Y:S01]  /*12cb0*/  ISETP.GT.U32.AND P2, PT, R59, R34, PT ;  /* 0x000000223b00720c */ /* 0x000fe20003f44070 */
[----:B------:R-:W-:Y:S01]  /*12cc0*/  @!P1 IMAD.IADD R47, R47, 0x1, -R59 ;  /* 0x000000012f2f9824 */ /* 0x000fe200078e0a3b */
[----:B------:R-:W-:Y:S01]  /*12cd0*/  ISETP.GT.U32.AND P1, PT, R59, R49, PT ;  /* 0x000000313b00720c */ /* 0x000fe20003f24070 */
[----:B------:R-:W-:Y:S01]  /*12ce0*/  IMAD R6, R2, 0x90, RZ ;  /* 0x0000009002067824 */ /* 0x000fe200078e02ff */
[----:B------:R-:W-:Y:S01]  /*12cf0*/  SHF.L.U32 R61, R60, 0x1, RZ ;  /* 0x000000013c3d7819 */ /* 0x000fe200000006ff */
[----:B------:R-:W-:-:S02]  /*12d00*/  IMAD R5, R2, 0x110, RZ ;  /* 0x0000011002057824 */ /* 0x000fc400078e02ff */
[--C-:B------:R-:W-:Y:S01]  /*12d10*/  @!P4 IMAD.IADD R38, R38, 0x1, -R59.reuse ;  /* 0x000000012626c824 */ /* 0x100fe200078e0a3b */
[----:B------:R-:W-:Y:S01]  /*12d20*/  ISETP.GE.AND P4, PT, R58, RZ, PT ;  /* 0x000000ff3a00720c */ /* 0x000fe20003f86270 */
[--C-:B------:R-:W-:Y:S01]  /*12d30*/  @!P6 IMAD.IADD R57, R57, 0x1, -R59.reuse ;  /* 0x000000013939e824 */ /* 0x100fe200078e0a3b */
[----:B------:R-:W-:Y:S01]  /*12d40*/  ISETP.GE.AND P6, PT, R4, RZ, PT ;  /* 0x000000ff0400720c */ /* 0x000fe20003fc6270 */
[----:B------:R-:W-:Y:S01]  /*12d50*/  @!P5 IMAD.IADD R27, R27, 0x1, -R59 ;  /* 0x000000011b1bd824 */ /* 0x000fe200078e0a3b */
[--C-:B------:R-:W-:Y:S02]  /*12d60*/  LOP3.LUT R2, R6, 0x10, R61.reuse, 0x78, !PT ;  /* 0x0000001006027812 */ /* 0x100fe400078e783d */
[----:B------:R-:W-:Y:S02]  /*12d70*/  ISETP.GE.AND P5, PT, R3, RZ, PT ;  /* 0x000000ff0300720c */ /* 0x000fe40003fa6270 */
[----:B------:R-:W-:Y:S01]  /*12d80*/  LOP3.LUT R61, R5, 0x30, R61, 0x78, !PT ;  /* 0x00000030053d7812 */ /* 0x000fe200078e783d */
[----:B------:R-:W2:Y:S01]  /*12d90*/  LDL.LU R3, [R1+0x4288] ;  /* 0x0042880001037983 */ /* 0x000ea20000300800 */
[--C-:B------:R-:W-:Y:S01]  /*12da0*/  @!P2 IMAD.IADD R34, R34, 0x1, -R59.reuse ;  /* 0x000000012222a824 */ /* 0x100fe200078e0a3b */
[----:B------:R-:W-:Y:S01]  /*12db0*/  ISETP.GE.AND P2, PT, R22, RZ, PT ;  /* 0x000000ff1600720c */ /* 0x000fe20003f46270 */
[----:B------:R-:W-:Y:S01]  /*12dc0*/  @!P1 IMAD.IADD R49, R49, 0x1, -R59 ;  /* 0x0000000131319824 */ /* 0x000fe200078e0a3b */
[----:B------:R-:W-:Y:S01]  /*12dd0*/  STL [R1+0x4078], R61 ;  /* 0x0040783d01007387 */ /* 0x000fe20000100800 */
[----:B------:R-:W-:Y:S01]  /*12de0*/  ISETP.GT.U32.AND P1, PT, R59, R38, PT ;  /* 0x000000263b00720c */ /* 0x000fe20003f24070 */
[----:B------:R-:W-:-:S02]  /*12df0*/  IMAD.SHL.U32 R4, R60, 0x40, RZ ;  /* 0x000000403c047824 */ /* 0x000fc400078e00ff */
[----:B------:R-:W3:Y:S01]  /*12e00*/  LDL.LU R15, [R1+0x164] ;  /* 0x00016400010f7983 */ /* 0x000ee20000300800 */
[----:B------:R-:W-:-:S03]  /*12e10*/  @!P4 IMAD.MOV R27, RZ, RZ, -R27 ;  /* 0x000000ffff1bc224 */ /* 0x000fc600078e0a1b */
[----:B------:R-:W4:Y:S01]  /*12e20*/  LDL.LU R12, [R1+0x160] ;  /* 0x00016000010c7983 */ /* 0x000f220000300800 */
[----:B------:R-:W-:-:S03]  /*12e30*/  ISETP.GT.U32.AND P4, PT, R59, R35, PT ;  /* 0x000000233b00720c */ /* 0x000fc60003f84070 */
[----:B------:R-:W4:Y:S01]  /*12e40*/  LDL.LU R26, [R1+0x15c] ;  /* 0x00015c00011a7983 */ /* 0x000f220000300800 */
[----:B------:R-:W-:Y:S01]  /*12e50*/  ISETP.GE.AND P3, PT, R19, RZ, PT ;  /* 0x000000ff1300720c */ /* 0x000fe20003f66270 */
[----:B------:R-:W-:Y:S01]  /*12e60*/  @!P6 IMAD.MOV R31, RZ, RZ, -R31 ;  /* 0x000000ffff1fe224 */ /* 0x000fe200078e0a1f */
[----:B------:R-:W-:Y:S01]  /*12e70*/  ISETP.GT.U32.AND P6, PT, R59, R49, PT ;  /* 0x000000313b00720c */ /* 0x000fe20003fc4070 */
[----:B------:R-:W4:Y:S01]  /*12e80*/  LDL.LU R42, [R1+0x158] ;  /* 0x00015800012a7983 */ /* 0x000f220000300800 */
[----:B------:R-:W-:-:S03]  /*12e90*/  LOP3.LUT R2, R2, 0x400, R4, 0xf8, !PT ;  /* 0x0000040002027812 */ /* 0x000fc600078ef804 */
[----:B------:R-:W4:Y:S04]  /*12ea0*/  LDL.LU R19, [R1+0x154] ;  /* 0x0001540001137983 */ /* 0x000f280000300800 */
[----:B------:R-:W4:Y:S04]  /*12eb0*/  LDL.LU R4, [R1+0x150] ;  /* 0x0001500001047983 */ /* 0x000f280000300800 */
[----:B------:R-:W4:Y:S01]  /*12ec0*/  LDL.LU R58, [R1+0x14c] ;  /* 0x00014c00013a7983 */ /* 0x000f220000300800 */
[----:B------:R-:W-:Y:S01]  /*12ed0*/  @!P2 IMAD.MOV R47, RZ, RZ, -R47 ;  /* 0x000000ffff2fa224 */ /* 0x000fe200078e0a2f */
[----:B------:R-:W-:Y:S01]  /*12ee0*/  ISETP.GE.AND P2, PT, R53, RZ, PT ;  /* 0x000000ff3500720c */ /* 0x000fe20003f46270 */
[----:B------:R-:W-:Y:S01]  /*12ef0*/  @!P1 IMAD.IADD R38, R38, 0x1, -R59 ;  /* 0x0000000126269824 */ /* 0x000fe200078e0a3b */
[----:B------:R-:W4:Y:S01]  /*12f00*/  LDL.LU R22, [R1+0x144] ;  /* 0x0001440001167983 */ /* 0x000f220000300800 */
[----:B------:R-:W-:-:S03]  /*12f10*/  ISETP.GE.AND P1, PT, R24, RZ, PT ;  /* 0x000000ff1800720c */ /* 0x000fc60003f26270 */
[----:B------:R-:W4:Y:S01]  /*12f20*/  LDL.LU R6, [R1+0x140] ;  /* 0x0001400001067983 */ /* 0x000f220000300800 */
[----:B------:R-:W-:-:S03]  /*12f30*/  @!P4 IMAD.IADD R35, R35, 0x1, -R59 ;  /* 0x000000012323c824 */ /* 0x000fc600078e0a3b */
[----:B------:R-:W4:Y:S01]  /*12f40*/  LDL.LU R53, [R1+0x13c] ;  /* 0x00013c0001357983 */ /* 0x000f220000300800 */
[----:B------:R-:W-:-:S03]  /*12f50*/  ISETP.GE.AND P4, PT, R54, RZ, PT ;  /* 0x000000ff3600720c */ /* 0x000fc60003f86270 */
[----:B------:R-:W4:Y:S01]  /*12f60*/  LDL.LU R24, [R1+0x138] ;  /* 0x0001380001187983 */ /* 0x000f220000300800 */
[----:B------:R-:W-:Y:S01]  /*12f70*/  @!P6 IMAD.IADD R49, R49, 0x1, -R59 ;  /* 0x000000013131e824 */ /* 0x000fe200078e0a3b */
[----:B------:R-:W-:Y:S02]  /*12f80*/  ISETP.GE.AND P6, PT, R44, RZ, PT ;  /* 0x000000ff2c00720c */ /* 0x000fe40003fc6270 */
[----:B------:R-:W4:Y:S04]  /*12f90*/  LDL.LU R54, [R1+0x134] ;  /* 0x0001340001367983 */ /* 0x000f280000300800 */
[----:B------:R-:W4:Y:S01]  /*12fa0*/  LDL.LU R44, [R1+0x12c] ;  /* 0x00012c00012c7983 */ /* 0x000f220000300800 */
[----:B------:R-:W-:-:S05]  /*12fb0*/  LOP3.LUT R60, R60, 0x1f, RZ, 0xc0, !PT ;  /* 0x0000001f3c3c7812 */ /* 0x000fca00078ec0ff */
[----:B0-----:R-:W-:Y:S02]  /*12fc0*/  IMAD R5, R60, R7, RZ ;  /* 0x000000073c057224 */ /* 0x001fe400078e02ff */
[----:B------:R-:W4:Y:S01]  /*12fd0*/  LDL.LU R60, [R1+0x128] ;  /* 0x00012800013c7983 */ /* 0x000f220000300800 */
[----:B------:R-:W-:Y:S01]  /*12fe0*/  @!P3 IMAD.MOV R11, RZ, RZ, -R11 ;  /* 0x000000ffff0bb224 */ /* 0x000fe200078e0a0b */
[----:B------:R-:W-:Y:S01]  /*12ff0*/  ISETP.GT.U32.AND P3, PT, R59, R34, PT ;  /* 0x000000223b00720c */ /* 0x000fe20003f64070 */
[----:B------:R-:W-:-:S12]  /*13000*/  @!P2 IMAD.MOV R57, RZ, RZ, -R57 ;  /* 0x000000ffff39a224 */ /* 0x000fd800078e0a39 */
[----:B------:R-:W-:Y:S01]  /*13010*/  @!P3 IMAD.IADD R34, R34, 0x1, -R59 ;  /* 0x000000012222b824 */ /* 0x000fe200078e0a3b */
[----:B------:R-:W-:-:S13]  /*13020*/  ISETP.GT.U32.AND P3, PT, R59, R36, PT ;  /* 0x000000243b00720c */ /* 0x000fda0003f64070 */
[----:B------:R-:W-:Y:S01]  /*13030*/  @!P3 IMAD.IADD R36, R36, 0x1, -R59 ;  /* 0x000000012424b824 */ /* 0x000fe200078e0a3b */
[----:B------:R-:W-:Y:S01]  /*13040*/  LEA R2, P3, R5, UR14, 0x1 ;  /* 0x0000000e05027c11 */ /* 0x000fe2000f8608ff */
[----:B------:R-:W-:Y:S01]  /*13050*/  IMAD R59, R7, 0x20, R5 ;  /* 0x00000020073b7824 */ /* 0x000fe200078e0205 */
[----:B--2---:R-:W-:Y:S02]  /*13060*/  ISETP.NE.AND P2, PT, R3, RZ, PT ;  /* 0x000000ff0300720c */ /* 0x004fe40003f45270 */
[----:B------:R-:W-:-:S04]  /*13070*/  LOP3.LUT R3, RZ, R3, RZ, 0x33, !PT ;  /* 0x00000003ff037212 */ /* 0x000fc800078e33ff */
[C---:B---3--:R-:W-:Y:S02]  /*13080*/  SEL R8, R3.reuse, R15, !P2 ;  /* 0x0000000f03087207 */ /* 0x048fe40005000000 */
[----:B----4-:R-:W-:-:S03]  /*13090*/  SEL R7, R3, R12, !P2 ;  /* 0x0000000c03077207 */ /* 0x010fc60005000000 */
[----:B------:R0:W-:Y:S01]  /*130a0*/  STL [R1+0x164], R8 ;  /* 0x0001640801007387 */ /* 0x0001e20000100800 */
[----:B------:R-:W-:-:S03]  /*130b0*/  SEL R5, R3, R26, !P2 ;  /* 0x0000001a03057207 */ /* 0x000fc60005000000 */
[----:B------:R1:W-:Y:S04]  /*130c0*/  STL [R1+0x160], R7 ;  /* 0x0001600701007387 */ /* 0x0003e80000100800 */
[----:B------:R2:W-:Y:S01]  /*130d0*/  STL [R1+0x15c], R5 ;  /* 0x00015c0501007387 */ /* 0x0005e20000100800 */
[C---:B0-----:R-:W-:Y:S02]  /*130e0*/  SEL R8, R3.reuse, R42, !P2 ;  /* 0x0000002a03087207 */ /* 0x041fe40005000000 */
[----:B-1----:R-:W-:-:S03]  /*130f0*/  SEL R7, R3, R19, !P2 ;  /* 0x0000001303077207 */ /* 0x002fc60005000000 */
[----:B------:R-:W-:Y:S01]  /*13100*/  STL [R1+0x158], R8 ;  /* 0x0001580801007387 */ /* 0x000fe20000100800 */
[C---:B--2---:R-:W-:Y:S02]  /*13110*/  SEL R5, R3.reuse, R4, !P2 ;  /* 0x0000000403057207 */ /* 0x044fe40005000000 */
[C---:B------:R-:W-:Y:S01]  /*13120*/  SEL R4, R3.reuse, R58, !P2 ;  /* 0x0000003a03047207 */ /* 0x040fe20005000000 */
[----:B------:R0:W-:Y:S04]  /*13130*/  STL [R1+0x154], R7 ;  /* 0x0001540701007387 */ /* 0x0001e80000100800 */
[----:B------:R1:W-:Y:S04]  /*13140*/  STL [R1+0x150], R5 ;  /* 0x0001500501007387 */ /* 0x0003e80000100800 */
[----:B------:R2:W-:Y:S01]  /*13150*/  STL [R1+0x14c], R4 ;  /* 0x00014c0401007387 */ /* 0x0005e20000100800 */
[----:B0-----:R-:W-:-:S02]  /*13160*/  SEL R7, R3, R22, !P2 ;  /* 0x0000001603077207 */ /* 0x001fc40005000000 */
[C---:B-1----:R-:W-:Y:S02]  /*13170*/  SEL R5, R3.reuse, R6, !P2 ;  /* 0x0000000603057207 */ /* 0x042fe40005000000 */
[C---:B------:R-:W-:Y:S02]  /*13180*/  SEL R6, R3.reuse, R24, !P2 ;  /* 0x0000001803067207 */ /* 0x040fe40005000000 */
[C---:B--2---:R-:W-:Y:S01]  /*13190*/  SEL R4, R3.reuse, R53, !P2 ;  /* 0x0000003503047207 */ /* 0x044fe20005000000 */
[----:B------:R-:W-:Y:S04]  /*131a0*/  STL [R1+0x144], R7 ;  /* 0x0001440701007387 */ /* 0x000fe80000100800 */
[----:B------:R0:W-:Y:S04]  /*131b0*/  STL [R1+0x140], R5 ;  /* 0x0001400501007387 */ /* 0x0001e80000100800 */
[----:B------:R1:W-:Y:S04]  /*131c0*/  STL [R1+0x13c], R4 ;  /* 0x00013c0401007387 */ /* 0x0003e80000100800 */
[----:B------:R-:W-:Y:S01]  /*131d0*/  STL [R1+0x138], R6 ;  /* 0x0001380601007387 */ /* 0x000fe20000100800 */
[----:B0-----:R-:W-:-:S03]  /*131e0*/  SEL R5, R3, R54, !P2 ;  /* 0x0000003603057207 */ /* 0x001fc60005000000 */
[----:B------:R-:W2:Y:S01]  /*131f0*/  LDL.LU R37, [R1+0x124] ;  /* 0x0001240001257983 */ /* 0x000ea20000300800 */
[----:B-1----:R-:W-:-:S03]  /*13200*/  SEL R4, R3, R44, !P2 ;  /* 0x0000002c03047207 */ /* 0x002fc60005000000 */
[----:B------:R0:W-:Y:S04]  /*13210*/  STL [R1+0x134], R5 ;  /* 0x0001340501007387 */ /* 0x0001e80000100800 */
[----:B------:R-:W3:Y:S04]  /*13220*/  LDL.LU R17, [R1+0x120] ;  /* 0x0001200001117983 */ /* 0x000ee80000300800 */
[----:B------:R1:W-:Y:S04]  /*13230*/  STL [R1+0x12c], R4 ;  /* 0x00012c0401007387 */ /* 0x0003e80000100800 */
[----:B------:R-:W4:Y:S04]  /*13240*/  LDL.LU R8, [R1+0x11c] ;  /* 0x00011c0001087983 */ /* 0x000f280000300800 */
[----:B0-----:R-:W4:Y:S04]  /*13250*/  LDL.LU R5, [R1+0x118] ;  /* 0x0001180001057983 */ /* 0x001f280000300800 */
        /* <DEDUP_REMOVED lines=11> */
[----:B-1----:R-:W-:-:S03]  /*13310*/  SEL R4, R3, R60, !P2 ;  /* 0x0000003c03047207 */ /* 0x002fc60005000000 */
[----:B------:R-:W4:Y:S04]  /*13320*/  LDL.LU R44, [R1+0xc8] ;  /* 0x0000c800012c7983 */ /* 0x000f280000300800 */
[----:B------:R-:W4:Y:S04]  /*13330*/  LDL.LU R23, [R1+0xc4] ;  /* 0x0000c40001177983 */ /* 0x000f280000300800 */
[----:B------:R-:W4:Y:S04]  /*13340*/  LDL.LU R15, [R1+0xc0] ;  /* 0x0000c000010f7983 */ /* 0x000f280000300800 */
[----:B------:R0:W-:Y:S04]  /*13350*/  STL [R1+0x128], R4 ;  /* 0x0001280401007387 */ /* 0x0001e80000100800 */
[----:B------:R-:W4:Y:S04]  /*13360*/  LDL.LU R12, [R1+0xbc] ;  /* 0x0000bc00010c7983 */ /* 0x000f280000300800 */
[----:B------:R-:W4:Y:S04]  /*13370*/  LDL.LU R26, [R1+0xb4] ;  /* 0x0000b400011a7983 */ /* 0x000f280000300800 */
[----:B------:R-:W4:Y:S04]  /*13380*/  LDL.LU R42, [R1+0xb0] ;  /* 0x0000b000012a7983 */ /* 0x000f280000300800 */
        /* <DEDUP_REMOVED lines=8> */
[----:B------:R-:W4:Y:S01]  /*13410*/  LDL.LU R60, [R1+0x8c] ;  /* 0x00008c00013c7983 */ /* 0x000f220000300800 */
[----:B--2---:R-:W-:-:S05]  /*13420*/  SEL R37, R3, R37, !P2 ;  /* 0x0000002503257207 */ /* 0x004fca0005000000 */
[----:B------:R4:W-:Y:S01]  /*13430*/  STL [R1+0x124], R37 ;  /* 0x0001242501007387 */ /* 0x0009e20000100800 */
[C---:B---3--:R-:W-:Y:S02]  /*13440*/  SEL R61, R3.reuse, R17, !P2 ;  /* 0x00000011033d7207 */ /* 0x048fe40005000000 */
[----:B----4-:R-:W-:-:S03]  /*13450*/  SEL R37, R3, R8, !P2 ;  /* 0x0000000803257207 */ /* 0x010fc60005000000 */
[----:B------:R-:W-:Y:S01]  /*13460*/  STL [R1+0x120], R61 ;  /* 0x0001203d01007387 */ /* 0x000fe20000100800 */
[----:B------:R-:W-:-:S03]  /*13470*/  SEL R17, R3, R5, !P2 ;  /* 0x0000000503117207 */ /* 0x000fc60005000000 */
[----:B------:R-:W-:Y:S01]  /*13480*/  STL [R1+0x11c], R37 ;  /* 0x00011c2501007387 */ /* 0x000fe20000100800 */
[----:B------:R-:W-:-:S03]  /*13490*/  SEL R8, R3, R16, !P2 ;  /* 0x0000001003087207 */ /* 0x000fc60005000000 */
[----:B------:R-:W-:Y:S01]  /*134a0*/  STL [R1+0x118], R17 ;  /* 0x0001181101007387 */ /* 0x000fe20000100800 */
[----:B------:R-:W-:-:S03]  /*134b0*/  SEL R5, R3, R55, !P2 ;  /* 0x0000003703057207 */ /* 0x000fc60005000000 */
[----:B------:R0:W-:Y:S01]  /*134c0*/  STL [R1+0x114], R8 ;  /* 0x0001140801007387 */ /* 0x0001e20000100800 */
[----:B------:R-:W-:-:S03]  /*134d0*/  SEL R14, R3, R14, !P2 ;  /* 0x0000000e030e7207 */ /* 0x000fc60005000000 */
[----:B------:R1:W-:Y:S01]  /*134e0*/  STL [R1+0x10c], R5 ;  /* 0x00010c0501007387 */ /* 0x0003e20000100800 */
[----:B0-----:R-:W-:-:S03]  /*134f0*/  SEL R8, R3, R29, !P2 ;  /* 0x0000001d03087207 */ /* 0x001fc60005000000 */
[----:B------:R0:W-:Y:S01]  /*13500*/  STL [R1+0x108], R14 ;  /* 0x0001080e01007387 */ /* 0x0001e20000100800 */
[----:B-1----:R-:W-:-:S03]  /*13510*/  SEL R5, R3, R28, !P2 ;  /* 0x0000001c03057207 */ /* 0x002fc60005000000 */
[----:B------:R1:W-:Y:S04]  /*13520*/  STL [R1+0x104], R8 ;  /* 0x0001040801007387 */ /* 0x0003e80000100800 */
[----:B------:R2:W-:Y:S01]  /*13530*/  STL [R1+0xf0], R5 ;  /* 0x0000f00501007387 */ /* 0x0005e20000100800 */
[C---:B0-----:R-:W-:Y:S02]  /*13540*/  SEL R14, R3.reuse, R52, !P2 ;  /* 0x00000034030e7207 */ /* 0x041fe40005000000 */
[----:B-1----:R-:W-:-:S03]  /*13550*/  SEL R8, R3, R32, !P2 ;  /* 0x0000002003087207 */ /* 0x002fc60005000000 */
[----:B------:R-:W-:Y:S01]  /*13560*/  STL [R1+0xec], R14 ;  /* 0x0000ec0e01007387 */ /* 0x000fe20000100800 */
[----:B--2---:R-:W-:-:S03]  /*13570*/  SEL R5, R3, R30, !P2 ;  /* 0x0000001e03057207 */ /* 0x004fc60005000000 */
[----:B------:R0:W-:Y:S01]  /*13580*/  STL [R1+0xe8], R8 ;  /* 0x0000e80801007387 */ /* 0x0001e20000100800 */
[----:B------:R-:W-:-:S03]  /*13590*/  SEL R7, R3, R7, !P2 ;  /* 0x0000000703077207 */ /* 0x000fc60005000000 */
[----:B------:R1:W-:Y:S01]  /*135a0*/  STL [R1+0xe4], R5 ;  /* 0x0000e40501007387 */ /* 0x0003e20000100800 */
[----:B0-----:R-:W-:-:S03]  /*135b0*/  SEL R8, R3, R25, !P2 ;  /* 0x0000001903087207 */ /* 0x001fc60005000000 */
[----:B------:R0:W-:Y:S01]  /*135c0*/  STL [R1+0xe0], R7 ;  /* 0x0000e00701007387 */ /* 0x0001e20000100800 */
[----:B-1----:R-:W-:-:S03]  /*135d0*/  SEL R5, R3, R21, !P2 ;  /* 0x0000001503057207 */ /* 0x002fc60005000000 */
[----:B------:R1:W-:Y:S01]  /*135e0*/  STL [R1+0xdc], R8 ;  /* 0x0000dc0801007387 */ /* 0x0003e20000100800 */
[----:B0-----:R-:W-:-:S03]  /*135f0*/  SEL R7, R3, R44, !P2 ;  /* 0x0000002c03077207 */ /* 0x001fc60005000000 */
[----:B------:R-:W2:Y:S04]  /*13600*/  LDL.LU R44, [R1+0x88] ;  /* 0x00008800012c7983 */ /* 0x000ea80000300800 */
[----:B------:R0:W-:Y:S01]  /*13610*/  STL [R1+0xcc], R5 ;  /* 0x0000cc0501007387 */ /* 0x0001e20000100800 */
[----:B-1----:R-:W-:-:S03]  /*13620*/  SEL R8, R3, R15, !P2 ;  /* 0x0000000f03087207 */ /* 0x002fc60005000000 */
[----:B------:R1:W-:Y:S01]  /*13630*/  STL [R1+0xc8], R7 ;  /* 0x0000c80701007387 */ /* 0x0003e20000100800 */
[C---:B0-----:R-:W-:Y:S02]  /*13640*/  SEL R5, R3.reuse, R23, !P2 ;  /* 0x0000001703057207 */ /* 0x041fe40005000000 */
[----:B-1----:R-:W-:-:S03]  /*13650*/  SEL R7, R3, R12, !P2 ;  /* 0x0000000c03077207 */ /* 0x002fc60005000000 */
[----:B------:R0:W-:Y:S04]  /*13660*/  STL [R1+0xc4], R5 ;  /* 0x0000c40501007387 */ /* 0x0001e80000100800 */
[----:B------:R1:W-:Y:S01]  /*13670*/  STL [R1+0xc0], R8 ;  /* 0x0000c00801007387 */ /* 0x0003e20000100800 */
[----:B0-----:R-:W-:-:S03]  /*13680*/  SEL R5, R3, R26, !P2 ;  /* 0x0000001a03057207 */ /* 0x001fc60005000000 */
[----:B------:R0:W-:Y:S01]  /*13690*/  STL [R1+0xbc], R7 ;  /* 0x0000bc0701007387 */ /* 0x0001e20000100800 */
[----:B-1----:R-:W-:-:S03]  /*136a0*/  SEL R8, R3, R42, !P2 ;  /* 0x0000002a03087207 */ /* 0x002fc60005000000 */
[----:B------:R1:W-:Y:S01]  /*136b0*/  STL [R1+0xb4], R5 ;  /* 0x0000b40501007387 */ /* 0x0003e20000100800 */
[----:B0-----:R-:W-:-:S03]  /*136c0*/  SEL R7, R3, R19, !P2 ;  /* 0x0000001303077207 */ /* 0x001fc60005000000 */
[----:B------:R-:W-:Y:S01]  /*136d0*/  STL [R1+0xb0], R8 ;  /* 0x0000b00801007387 */ /* 0x000fe20000100800 */
[C---:B-1----:R-:W-:Y:S02]  /*136e0*/  SEL R5, R3.reuse, R4, !P2 ;  /* 0x0000000403057207 */ /* 0x042fe40005000000 */
[C---:B------:R-:W-:Y:S01]  /*136f0*/  SEL R4, R3.reuse, R58, !P2 ;  /* 0x0000003a03047207 */ /* 0x040fe20005000000 */
[----:B------:R0:W-:Y:S04]  /*13700*/  STL [R1+0xac], R7 ;  /* 0x0000ac0701007387 */ /* 0x0001e80000100800 */
[----:B------:R1:W-:Y:S04]  /*13710*/  STL [R1+0xa8], R5 ;  /* 0x0000a80501007387 */ /* 0x0003e80000100800 */
[----:B------:R3:W-:Y:S01]  /*13720*/  STL [R1+0xa4], R4 ;  /* 0x0000a40401007387 */ /* 0x0007e20000100800 */
[----:B0-----:R-:W-:-:S02]  /*13730*/  SEL R7, R3, R22, !P2 ;  /* 0x0000001603077207 */ /* 0x001fc40005000000 */
[C---:B-1----:R-:W-:Y:S02]  /*13740*/  SEL R5, R3.reuse, R6, !P2 ;  /* 0x0000000603057207 */ /* 0x042fe40005000000 */
[C---:B------:R-:W-:Y:S02]  /*13750*/  SEL R6, R3.reuse, R24, !P2 ;  /* 0x0000001803067207 */ /* 0x040fe40005000000 */
[C---:B---3--:R-:W-:Y:S01]  /*13760*/  SEL R4, R3.reuse, R53, !P2 ;  /* 0x0000003503047207 */ /* 0x048fe20005000000 */
[----:B------:R-:W-:Y:S04]  /*13770*/  STL [R1+0xa0], R7 ;  /* 0x0000a00701007387 */ /* 0x000fe80000100800 */
[----:B------:R0:W-:Y:S04]  /*13780*/  STL [R1+0x9c], R5 ;  /* 0x00009c0501007387 */ /* 0x0001e80000100800 */
[----:B------:R1:W-:Y:S04]  /*13790*/  STL [R1+0x98], R4 ;  /* 0x0000980401007387 */ /* 0x0003e80000100800 */
[----:B------:R-:W-:Y:S01]  /*137a0*/  STL [R1+0x94], R6 ;  /* 0x0000940601007387 */ /* 0x000fe20000100800 */
[----:B0-----:R-:W-:-:S03]  /*137b0*/  SEL R5, R3, R54, !P2 ;  /* 0x0000003603057207 */ /* 0x001fc60005000000 */
[----:B------:R-:W3:Y:S01]  /*137c0*/  LDL.LU R37, [R1+0x84] ;  /* 0x0000840001257983 */ /* 0x000ee20000300800 */
[----:B-1----:R-:W-:-:S03]  /*137d0*/  SEL R4, R3, R60, !P2 ;  /* 0x0000003c03047207 */ /* 0x002fc60005000000 */
[----:B------:R0:W-:Y:S04]  /*137e0*/  STL [R1+0x90], R5 ;  /* 0x0000900501007387 */ /* 0x0001e80000100800 */
[----:B------:R-:W4:Y:S04]  /*137f0*/  LDL.LU R17, [R1+0x7c] ;  /* 0x00007c0001117983 */ /* 0x000f280000300800 */
        /* <DEDUP_REMOVED lines=18> */
[----:B------:R0:W-:Y:S04]  /*13920*/  STL [R1+0x88], R4 ;  /* 0x0000880401007387 */ /* 0x0001e80000100800 */
[----:B------:R-:W2:Y:S04]  /*13930*/  LDL.LU R12, [R1+0x324] ;  /* 0x00032400010c7983 */ /* 0x000ea80000300800 */
[----:B------:R-:W2:Y:S04]  /*13940*/  LDL.LU R26, [R1+0x314] ;  /* 0x00031400011a7983 */ /* 0x000ea80000300800 */
[----:B------:R-:W2:Y:S04]  /*13950*/  LDL.LU R42, [R1+0x310] ;  /* 0x00031000012a7983 */ /* 0x000ea80000300800 */
[----:B------:R-:W2:Y:S04]  /*13960*/  LDL.LU R19, [R1+0x30c] ;  /* 0x00030c0001137983 */ /* 0x000ea80000300800 */
[----:B0-----:R-:W2:Y:S04]  /*13970*/  LDL.LU R4, [R1+0x308] ;  /* 0x0003080001047983 */ /* 0x001ea80000300800 */
[----:B------:R-:W2:Y:S04]  /*13980*/  LDL.LU R58, [R1+0x304] ;  /* 0x00030400013a7983 */ /* 0x000ea80000300800 */
[----:B------:R-:W2:Y:S04]  /*13990*/  LDL.LU R22, [R1+0x300] ;  /* 0x0003000001167983 */ /* 0x000ea80000300800 */
[----:B------:R-:W2:Y:S04]  /*139a0*/  LDL.LU R6, [R1+0x2fc] ;  /* 0x0002fc0001067983 */ /* 0x000ea80000300800 */
[----:B------:R-:W2:Y:S04]  /*139b0*/  LDL.LU R53, [R1+0x2f8] ;  /* 0x0002f80001357983 */ /* 0x000ea80000300800 */
[----:B------:R-:W2:Y:S04]  /*139c0*/  LDL.LU R24, [R1+0x2f4] ;  /* 0x0002f40001187983 */ /* 0x000ea80000300800 */
[----:B------:R-:W2:Y:S04]  /*139d0*/  LDL.LU R54, [R1+0x2f0] ;  /* 0x0002f00001367983 */ /* 0x000ea80000300800 */
[----:B------:R-:W2:Y:S01]  /*139e0*/  LDL.LU R44, [R1+0x2ec] ;  /* 0x0002ec00012c7983 */ /* 0x000ea20000300800 */
[----:B---3--:R-:W-:-:S05]  /*139f0*/  SEL R37, R3, R37, !P2 ;  /* 0x0000002503257207 */ /* 0x008fca0005000000 */
[----:B------:R0:W-:Y:S01]  /*13a00*/  STL [R1+0x84], R37 ;  /* 0x0000842501007387 */ /* 0x0001e20000100800 */
[C---:B----4-:R-:W-:Y:S02]  /*13a10*/  SEL R61, R3.reuse, R17, !P2 ;  /* 0x00000011033d7207 */ /* 0x050fe40005000000 */
[----:B0-----:R-:W-:-:S03]  /*13a20*/  SEL R37, R3, R8, !P2 ;  /* 0x0000000803257207 */ /* 0x001fc60005000000 */
        /* <DEDUP_REMOVED lines=14> */
[----:B------:R0:W-:Y:S01]  /*13b10*/  STL [R1+0x4c], R5 ;  /* 0x00004c0501007387 */ /* 0x0001e20000100800 */
[----:B-1----:R-:W-:-:S03]  /*13b20*/  SEL R8, R3, R32, !P2 ;  /* 0x0000002003087207 */ /* 0x002fc60005000000 */
[----:B------:R-:W-:Y:S01]  /*13b30*/  STL [R1+0x48], R14 ;  /* 0x0000480e01007387 */ /* 0x000fe20000100800 */
[----:B------:R-:W-:-:S03]  /*13b40*/  SEL R7, R3, R7, !P2 ;  /* 0x0000000703077207 */ /* 0x000fc60005000000 */
[----:B------:R1:W-:Y:S01]  /*13b50*/  STL [R1+0x44], R8 ;  /* 0x0000440801007387 */ /* 0x0003e20000100800 */
[----:B0-----:R-:W-:-:S05]  /*13b60*/  SEL R5, R3, R30, !P2 ;  /* 0x0000001e03057207 */ /* 0x001fca0005000000 */
[----:B------:R-:W-:Y:S01]  /*13b70*/  STL [R1+0x40], R5 ;  /* 0x0000400501007387 */ /* 0x000fe20000100800 */
[----:B-1----:R-:W-:-:S03]  /*13b80*/  SEL R8, R3, R25, !P2 ;  /* 0x0000001903087207 */ /* 0x002fc60005000000 */
[----:B------:R0:W-:Y:S04]  /*13b90*/  STL [R1+0x3c], R7 ;  /* 0x00003c0701007387 */ /* 0x0001e80000100800 */
[----:B------:R1:W-:Y:S01]  /*13ba0*/  STL [R1+0x24], R8 ;  /* 0x0000240801007387 */ /* 0x0003e20000100800 */
[----:B0-----:R-:W-:-:S03]  /*13bb0*/  SEL R7, R3, R60, !P2 ;  /* 0x0000003c03077207 */ /* 0x001fc60005000000 */
[----:B------:R-:W3:Y:S01]  /*13bc0*/  LDL.LU R60, [R1+0x2e8] ;  /* 0x0002e800013c7983 */ /* 0x000ee20000300800 */
[----:B------:R-:W-:-:S05]  /*13bd0*/  SEL R5, R3, R21, !P2 ;  /* 0x0000001503057207 */ /* 0x000fca0005000000 */
[----:B------:R0:W-:Y:S01]  /*13be0*/  STL [R1+0x20], R5 ;  /* 0x0000200501007387 */ /* 0x0001e20000100800 */
[----:B-1----:R-:W-:-:S03]  /*13bf0*/  SEL R8, R3, R15, !P2 ;  /* 0x0000000f03087207 */ /* 0x002fc60005000000 */
[----:B------:R2:W-:Y:S01]  /*13c00*/  STL [R1+0x1c], R7 ;  /* 0x00001c0701007387 */ /* 0x0005e20000100800 */
[----:B0-----:R-:W-:-:S05]  /*13c10*/  SEL R5, R3, R23, !P2 ;  /* 0x0000001703057207 */ /* 0x001fca0005000000 */
[----:B------:R0:W-:Y:S04]  /*13c20*/  STL [R1+0x168], R5 ;  /* 0x0001680501007387 */ /* 0x0001e80000100800 */
[----:B------:R1:W-:Y:S01]  /*13c30*/  STL [R1+0x170], R8 ;  /* 0x0001700801007387 */ /* 0x0003e20000100800 */
[C---:B--2---:R-:W-:Y:S02]  /*13c40*/  SEL R7, R3.reuse, R12, !P2 ;  /* 0x0000000c03077207 */ /* 0x044fe40005000000 */
        /* <DEDUP_REMOVED lines=41> */
[----:B---3--:R-:W-:-:S05]  /*13ee0*/  SEL R4, R3, R60, !P2 ;  /* 0x0000003c03047207 */ /* 0x008fca0005000000 */
[----:B------:R0:W-:Y:S04]  /*13ef0*/  STL [R1+0x56c], R4 ;  /* 0x00056c0401007387 */ /* 0x0001e80000100800 */
[----:B------:R-:W3:Y:S04]  /*13f00*/  LDL.LU R12, [R1+0x29c] ;  /* 0x00029c00010c7983 */ /* 0x000ee80000300800 */
[----:B------:R-:W3:Y:S04]  /*13f10*/  LDL.LU R26, [R1+0x298] ;  /* 0x00029800011a7983 */ /* 0x000ee80000300800 */
[----:B------:R-:W3:Y:S04]  /*13f20*/  LDL.LU R42, [R1+0x294] ;  /* 0x00029400012a7983 */ /* 0x000ee80000300800 */
[----:B------:R-:W3:Y:S04]  /*13f30*/  LDL.LU R19, [R1+0x290] ;  /* 0x0002900001137983 */ /* 0x000ee80000300800 */
[----:B0-----:R-:W3:Y:S04]  /*13f40*/  LDL.LU R4, [R1+0x28c] ;  /* 0x00028c0001047983 */ /* 0x001ee80000300800 */
[----:B------:R-:W3:Y:S04]  /*13f50*/  LDL.LU R58, [R1+0x288] ;  /* 0x00028800013a7983 */ /* 0x000ee80000300800 */
[----:B------:R-:W3:Y:S04]  /*13f60*/  LDL.LU R22, [R1+0x284] ;  /* 0x0002840001167983 */ /* 0x000ee80000300800 */
[----:B------:R-:W3:Y:S04]  /*13f70*/  LDL.LU R6, [R1+0x280] ;  /* 0x0002800001067983 */ /* 0x000ee80000300800 */
[----:B------:R-:W3:Y:S04]  /*13f80*/  LDL.LU R53, [R1+0x27c] ;  /* 0x00027c0001357983 */ /* 0x000ee80000300800 */
[----:B------:R-:W3:Y:S04]  /*13f90*/  LDL.LU R24, [R1+0x278] ;  /* 0x0002780001187983 */ /* 0x000ee80000300800 */
[----:B------:R-:W3:Y:S04]  /*13fa0*/  LDL.LU R54, [R1+0x274] ;  /* 0x0002740001367983 */ /* 0x000ee80000300800 */
[----:B------:R-:W3:Y:S01]  /*13fb0*/  LDL.LU R60, [R1+0x270] ;  /* 0x00027000013c7983 */ /* 0x000ee20000300800 */
[----:B--2---:R-:W-:-:S05]  /*13fc0*/  SEL R37, R3, R37, !P2 ;  /* 0x0000002503257207 */ /* 0x004fca0005000000 */
        /* <DEDUP_REMOVED lines=33> */
[----:B0-----:R-:W-:-:S05]  /*141e0*/  SEL R5, R3, R23, !P2 ;  /* 0x0000001703057207 */ /* 0x001fca0005000000 */
[----:B------:R0:W-:Y:S01]  /*141f0*/  STL [R1+0x46c], R5 ;  /* 0x00046c0501007387 */ /* 0x0001e20000100800 */
[----:B---3--:R-:W-:-:S03]  /*14200*/  SEL R7, R3, R12, !P2 ;  /* 0x0000000c03077207 */ /* 0x008fc60005000000 */
[----:B------:R1:W-:Y:S01]  /*14210*/  STL [R1+0x468], R8 ;  /* 0x0004680801007387 */ /* 0x0003e20000100800 */
[----:B0-----:R-:W-:-:S03]  /*14220*/  SEL R5, R3, R26, !P2 ;  /* 0x0000001a03057207 */ /* 0x001fc60005000000 */
[----:B------:R0:W-:Y:S04]  /*14230*/  STL [R1+0x464], R7 ;  /* 0x0004640701007387 */ /* 0x0001e80000100800 */
[----:B------:R3:W-:Y:S01]  /*14240*/  STL [R1+0x460], R5 ;  /* 0x0004600501007387 */ /* 0x0007e20000100800 */
[C---:B-1----:R-:W-:Y:S02]  /*14250*/  SEL R8, R3.reuse, R42, !P2 ;  /* 0x0000002a03087207 */ /* 0x042fe40005000000 */
[----:B0-----:R-:W-:-:S03]  /*14260*/  SEL R7, R3, R19, !P2 ;  /* 0x0000001303077207 */ /* 0x001fc60005000000 */
[----:B------:R-:W-:Y:S01]  /*14270*/  STL [R1+0x45c], R8 ;  /* 0x00045c0801007387 */ /* 0x000fe20000100800 */
[C---:B---3--:R-:W-:Y:S02]  /*14280*/  SEL R5, R3.reuse, R4, !P2 ;  /* 0x0000000403057207 */ /* 0x048fe40005000000 */
        /* <DEDUP_REMOVED lines=172> */
[C---:B-1----:R-:W-:Y:S02]  /*14d50*/  SEL R8, R3.reuse, R12, !P2 ;  /* 0x0000000c03087207 */ /* 0x042fe40005000000 */
[C---:B--2---:R-:W-:Y:S01]  /*14d60*/  SEL R5, R3.reuse, R15, !P2 ;  /* 0x0000000f03057207 */ /* 0x044fe20005000000 */
[----:B------:R3:W-:Y:S04]  /*14d70*/  STL [R1+0x378], R7 ;  /* 0x0003780701007387 */ /* 0x0007e80000100800 */
[----:B------:R0:W-:Y:S04]  /*14d80*/  STL [R1+0x374], R5 ;  /* 0x0003740501007387 */ /* 0x0001e80000100800 */
[----:B------:R1:W-:Y:S01]  /*14d90*/  STL [R1+0x370], R8 ;  /* 0x0003700801007387 */ /* 0x0003e20000100800 */
[----:B---3--:R-:W-:-:S02]  /*14da0*/  SEL R7, R3, R26, !P2 ;  /* 0x0000001a03077207 */ /* 0x008fc40005000000 */
        /* <DEDUP_REMOVED lines=8> */
[----:B------:R-:W-:Y:S01]  /*14e30*/  STL [R1+0x360], R7 ;  /* 0x0003600701007387 */ /* 0x000fe20000100800 */
[----:B------:R-:W-:-:S03]  /*14e40*/  SEL R6, R3, R6, !P2 ;  /* 0x0000000603067207 */ /* 0x000fc60005000000 */
[----:B------:R0:W-:Y:S04]  /*14e50*/  STL [R1+0x35c], R5 ;  /* 0x00035c0501007387 */ /* 0x0001e80000100800 */
        /* <DEDUP_REMOVED lines=8> */
[----:B------:R-:W-:Y:S04]  /*14ee0*/  STL [R1+0x348], R6 ;  /* 0x0003480601007387 */ /* 0x000fe80000100800 */
[----:B------:R-:W2:Y:S01]  /*14ef0*/  LDL.LU R37, [R1+0x174] ;  /* 0x0001740001257983 */ /* 0x000ea20000300800 */
[----:B0-----:R-:W-:-:S03]  /*14f00*/  SEL R4, R3, R60, !P2 ;  /* 0x0000003c03047207 */ /* 0x001fc60005000000 */
        /* <DEDUP_REMOVED lines=31> */
[----:B------:R-:W4:Y:S01]  /*15100*/  LDL.LU R61, [R1] ;  /* 0x00000000013d7983 */ /* 0x000f220000300800 */
[----:B--2---:R-:W-:-:S05]  /*15110*/  SEL R37, R3, R37, !P2 ;  /* 0x0000002503257207 */ /* 0x004fca0005000000 */
[----:B------:R0:W-:Y:S01]  /*15120*/  STL [R1+0x33c], R37 ;  /* 0x00033c2501007387 */ /* 0x0001e20000100800 */
[----:B---3--:R-:W-:-:S03]  /*15130*/  SEL R17, R3, R17, !P2 ;  /* 0x0000001103117207 */ /* 0x008fc60005000000 */
[----:B0-----:R-:W2:Y:S01]  /*15140*/  LDL.LU R37, [R1+0x4284] ;  /* 0x0042840001257983 */ /* 0x001ea20000300800 */
[----:B----4-:R-:W-:-:S03]  /*15150*/  SEL R8, R3, R8, !P2 ;  /* 0x0000000803087207 */ /* 0x010fc60005000000 */
[----:B------:R0:W-:Y:S01]  /*15160*/  STL [R1+0x338], R17 ;  /* 0x0003381101007387 */ /* 0x0001e20000100800 */
[C---:B------:R-:W-:Y:S02]  /*15170*/  SEL R5, R3.reuse, R5, !P2 ;  /* 0x0000000503057207 */ /* 0x040fe40005000000 */
[C---:B------:R-:W-:Y:S01]  /*15180*/  SEL R16, R3.reuse, R16, !P2 ;  /* 0x0000001003107207 */ /* 0x040fe20005000000 */
[----:B0-----:R-:W3:Y:S01]  /*15190*/  LDL.LU R17, [R1+0x4280] ;  /* 0x0042800001117983 */ /* 0x001ee20000300800 */
[----:B------:R-:W-:-:S03]  /*151a0*/  SEL R55, R3, R55, !P2 ;  /* 0x0000003703377207 */ /* 0x000fc60005000000 */
[----:B------:R0:W-:Y:S01]  /*151b0*/  STL [R1+0x334], R8 ;  /* 0x0003340801007387 */ /* 0x0001e20000100800 */
[C---:B------:R-:W-:Y:S02]  /*151c0*/  SEL R14, R3.reuse, R14, !P2 ;  /* 0x0000000e030e7207 */ /* 0x040fe40005000000 */
[C---:B------:R-:W-:Y:S01]  /*151d0*/  SEL R29, R3.reuse, R29, !P2 ;  /* 0x0000001d031d7207 */ /* 0x040fe20005000000 */
[----:B0-----:R-:W4:Y:S04]  /*151e0*/  LDL.LU R8, [R1+0x427c] ;  /* 0x00427c0001087983 */ /* 0x001f280000300800 */
[----:B------:R0:W-:Y:S01]  /*151f0*/  STL [R1+0x330], R5 ;  /* 0x0003300501007387 */ /* 0x0001e20000100800 */
[C---:B------:R-:W-:Y:S02]  /*15200*/  SEL R28, R3.reuse, R28, !P2 ;  /* 0x0000001c031c7207 */ /* 0x040fe40005000000 */
[C---:B------:R-:W-:Y:S01]  /*15210*/  SEL R52, R3.reuse, R52, !P2 ;  /* 0x0000003403347207 */ /* 0x040fe20005000000 */
[----:B0-----:R-:W2:Y:S04]  /*15220*/  LDL.LU R5, [R1+0x4278] ;  /* 0x0042780001057983 */ /* 0x001ea80000300800 */
[----:B------:R0:W-:Y:S01]  /*15230*/  STL [R1+0x32c], R16 ;  /* 0x00032c1001007387 */ /* 0x0001e20000100800 */
[----:B------:R-:W-:-:S03]  /*15240*/  SEL R32, R3, R32, !P2 ;  /* 0x0000002003207207 */ /* 0x000fc60005000000 */
        /* <DEDUP_REMOVED lines=58> */
[----:B------:R0:W-:Y:S04]  /*155f0*/  STL [R1+0x28], R6 ;  /* 0x0000280601007387 */ /* 0x0001e80000100800 */
[----:B0-----:R-:W2:Y:S04]  /*15600*/  LDL.LU R6, [R1+0x4224] ;  /* 0x0042240001067983 */ /* 0x001ea80000300800 */
[----:B------:R0:W-:Y:S04]  /*15610*/  STL [R1+0x2ec], R53 ;  /* 0x0002ec3501007387 */ /* 0x0001e80000100800 */
[----:B0-----:R-:W2:Y:S04]  /*15620*/  LDL.LU R53, [R1+0x4220] ;  /* 0x0042200001357983 */ /* 0x001ea80000300800 */
[----:B------:R0:W-:Y:S04]  /*15630*/  STL [R1+0x2e8], R24 ;  /* 0x0002e81801007387 */ /* 0x0001e80000100800 */
[----:B0-----:R-:W2:Y:S04]  /*15640*/  LDL.LU R24, [R1+0x421c] ;  /* 0x00421c0001187983 */ /* 0x001ea80000300800 */
[----:B------:R0:W-:Y:S04]  /*15650*/  STL [R1+0x2e4], R54 ;  /* 0x0002e43601007387 */ /* 0x0001e80000100800 */
[----:B0-----:R-:W3:Y:S04]  /*15660*/  LDL.LU R54, [R1+0x4218] ;  /* 0x0042180001367983 */ /* 0x001ee80000300800 */
[----:B------:R0:W-:Y:S04]  /*15670*/  STL [R1+0x18], R44 ;  /* 0x0000182c01007387 */ /* 0x0001e80000100800 */
[----:B0-----:R-:W3:Y:S04]  /*15680*/  LDL.LU R44, [R1+0x4214] ;  /* 0x00421400012c7983 */ /* 0x001ee80000300800 */
[----:B------:R0:W-:Y:S04]  /*15690*/  STL [R1+0x14], R60 ;  /* 0x0000143c01007387 */ /* 0x0001e80000100800 */
[----:B0-----:R-:W4:Y:S01]  /*156a0*/  LDL.LU R60, [R1+0x4210] ;  /* 0x00421000013c7983 */ /* 0x001f220000300800 */
[----:B------:R-:W-:-:S05]  /*156b0*/  SEL R61, R3, R61, !P2 ;  /* 0x0000003d033d7207 */ /* 0x000fca0005000000 */
[----:B------:R3:W-:Y:S01]  /*156c0*/  STL [R1+0x10], R61 ;  /* 0x0000103d01007387 */ /* 0x0007e20000100800 */
[C---:B--2---:R-:W-:Y:S02]  /*156d0*/  SEL R24, R3.reuse, R24, !P2 ;  /* 0x0000001803187207 */ /* 0x044fe40005000000 */
[C---:B---3--:R-:W-:Y:S02]  /*156e0*/  SEL R61, R3.reuse, R44, !P2 ;  /* 0x0000002c033d7207 */ /* 0x048fe40005000000 */
[C---:B------:R-:W-:Y:S02]  /*156f0*/  SEL R44, R3.reuse, R54, !P2 ;  /* 0x00000036032c7207 */ /* 0x040fe40005000000 */
[----:B----4-:R-:W-:-:S05]  /*15700*/  SEL R60, R3, R60, !P2 ;  /* 0x0000003c033c7207 */ /* 0x010fca0005000000 */
[----:B------:R-:W-:Y:S04]  /*15710*/  STL [R1+0xc], R60 ;  /* 0x00000c3c01007387 */ /* 0x000fe80000100800 */
[----:B------:R0:W-:Y:S04]  /*15720*/  STL [R1+0x4], R44 ;  /* 0x0000042c01007387 */ /* 0x0001e80000100800 */
[----:B------:R1:W-:Y:S01]  /*15730*/  STL [R1], R24 ;  /* 0x0000001801007387 */ /* 0x0003e20000100800 */
[C---:B0-----:R-:W-:Y:S02]  /*15740*/  SEL R44, R3.reuse, R6, !P2 ;  /* 0x00000006032c7207 */ /* 0x041fe40005000000 */
[----:B------:R-:W-:-:S02]  /*15750*/  SEL R6, R3, R22, !P2 ;  /* 0x0000001603067207 */ /* 0x000fc40005000000 */
[C---:B-1----:R-:W-:Y:S01]  /*15760*/  SEL R24, R3.reuse, R58, !P2 ;  /* 0x0000003a03187207 */ /* 0x042fe20005000000 */
[----:B------:R-:W-:Y:S01]  /*15770*/  STL [R1+0x2e0], R44 ;  /* 0x0002e02c01007387 */ /* 0x000fe20000100800 */
[----:B------:R-:W-:-:S03]  /*15780*/  SEL R22, R3, R4, !P2 ;  /* 0x0000000403167207 */ /* 0x000fc60005000000 */
[----:B------:R0:W-:Y:S01]  /*15790*/  STL [R1+0x2dc], R6 ;  /* 0x0002dc0601007387 */ /* 0x0001e20000100800 */
[----:B------:R-:W-:-:S03]  /*157a0*/  SEL R4, R3, R42, !P2 ;  /* 0x0000002a03047207 */ /* 0x000fc60005000000 */
[----:B------:R-:W-:Y:S01]  /*157b0*/  STL [R1+0x2d8], R24 ;  /* 0x0002d81801007387 */ /* 0x000fe20000100800 */
[----:B0-----:R-:W-:-:S03]  /*157c0*/  SEL R6, R3, R19, !P2 ;  /* 0x0000001303067207 */ /* 0x001fc60005000000 */
[----:B------:R-:W-:Y:S01]  /*157d0*/  STL [R1+0x2d4], R22 ;  /* 0x0002d41601007387 */ /* 0x000fe20000100800 */
[----:B------:R-:W-:-:S03]  /*157e0*/  SEL R19, R3, R26, !P2 ;  /* 0x0000001a03137207 */ /* 0x000fc60005000000 */
[----:B------:R0:W-:Y:S04]  /*157f0*/  STL [R1+0x2d0], R6 ;  /* 0x0002d00601007387 */ /* 0x0001e80000100800 */
[----:B------:R1:W-:Y:S01]  /*15800*/  STL [R1+0x2cc], R4 ;  /* 0x0002cc0401007387 */ /* 0x0003e20000100800 */
[----:B0-----:R-:W-:-:S03]  /*15810*/  SEL R6, R3, R12, !P2 ;  /* 0x0000000c03067207 */ /* 0x001fc60005000000 */
[----:B------:R-:W-:Y:S01]  /*15820*/  STL [R1+0x2c8], R19 ;  /* 0x0002c81301007387 */ /* 0x000fe20000100800 */
[----:B-1----:R-:W-:-:S03]  /*15830*/  SEL R4, R3, R15, !P2 ;  /* 0x0000000f03047207 */ /* 0x002fc60005000000 */
[----:B------:R0:W-:Y:S01]  /*15840*/  STL [R1+0x2c4], R6 ;  /* 0x0002c40601007387 */ /* 0x0001e20000100800 */
[----:B------:R-:W-:-:S03]  /*15850*/  SEL R12, R3, R23, !P2 ;  /* 0x00000017030c7207 */ /* 0x000fc60005000000 */
[----:B------:R1:W-:Y:S01]  /*15860*/  STL [R1+0x2c0], R4 ;  /* 0x0002c00401007387 */ /* 0x0003e20000100800 */
[----:B0-----:R-:W-:-:S03]  /*15870*/  SEL R6, R3, R21, !P2 ;  /* 0x0000001503067207 */ /* 0x001fc60005000000 */
[----:B------:R-:W-:Y:S01]  /*15880*/  STL [R1+0x2bc], R12 ;  /* 0x0002bc0c01007387 */ /* 0x000fe20000100800 */
[----:B-1----:R-:W-:-:S03]  /*15890*/  SEL R4, R3, R25, !P2 ;  /* 0x0000001903047207 */ /* 0x002fc60005000000 */
[----:B------:R0:W-:Y:S04]  /*158a0*/  STL [R1+0x2b8], R6 ;  /* 0x0002b80601007387 */ /* 0x0001e80000100800 */
[----:B------:R1:W-:Y:S01]  /*158b0*/  STL [R1+0x2b4], R4 ;  /* 0x0002b40401007387 */ /* 0x0003e20000100800 */
[C---:B0-----:R-:W-:Y:S02]  /*158c0*/  SEL R6, R3.reuse, R30, !P2 ;  /* 0x0000001e03067207 */ /* 0x041fe40005000000 */
[----:B-1----:R-:W-:-:S03]  /*158d0*/  SEL R4, R3, R32, !P2 ;  /* 0x0000002003047207 */ /* 0x002fc60005000000 */
[----:B------:R-:W-:Y:S01]  /*158e0*/  STL [R1+0x2b0], R6 ;  /* 0x0002b00601007387 */ /* 0x000fe20000100800 */
[C---:B------:R-:W-:Y:S02]  /*158f0*/  SEL R12, R3.reuse, R7, !P2 ;  /* 0x00000007030c7207 */ /* 0x040fe40005000000 */
[C---:B------:R-:W-:Y:S01]  /*15900*/  SEL R7, R3.reuse, R28, !P2 ;  /* 0x0000001c03077207 */ /* 0x040fe20005000000 */
[----:B------:R0:W-:Y:S04]  /*15910*/  STL [R1+0x2ac], R4 ;  /* 0x0002ac0401007387 */ /* 0x0001e80000100800 */
[----:B------:R1:W-:Y:S01]  /*15920*/  STL [R1+0x2a8], R7 ;  /* 0x0002a80701007387 */ /* 0x0003e20000100800 */
[C---:B0-----:R-:W-:Y:S02]  /*15930*/  SEL R4, R3.reuse, R29, !P2 ;  /* 0x0000001d03047207 */ /* 0x041fe40005000000 */
[----:B------:R-:W-:-:S02]  /*15940*/  SEL R6, R3, R14, !P2 ;  /* 0x0000000e03067207 */ /* 0x000fc40005000000 */
[C---:B------:R-:W-:Y:S01]  /*15950*/  SEL R21, R3.reuse, R5, !P2 ;  /* 0x0000000503157207 */ /* 0x040fe20005000000 */
[----:B------:R0:W-:Y:S01]  /*15960*/  STL [R1+0x2a4], R4 ;  /* 0x0002a40401007387 */ /* 0x0001e20000100800 */
[----:B-1----:R-:W1:Y:S03]  /*15970*/  LDC R7, c[0x0][0x3ac] ;  /* 0x0000eb00ff077b82 */ /* 0x002e660000000800 */
[----:B------:R2:W-:Y:S01]  /*15980*/  STL [R1+0x2a0], R6 ;  /* 0x0002a00601007387 */ /* 0x0005e20000100800 */
[----:B0-----:R-:W-:-:S05]  /*15990*/  SEL R4, R3, R16, !P2 ;  /* 0x0000001003047207 */ /* 0x001fca0005000000 */
[----:B------:R0:W-:Y:S01]  /*159a0*/  STL [R1+0x29c], R4 ;  /* 0x00029c0401007387 */ /* 0x0001e20000100800 */
[C---:B--2---:R-:W-:Y:S02]  /*159b0*/  SEL R6, R3.reuse, R46, !P2 ;  /* 0x0000002e03067207 */ /* 0x044fe40005000000 */
[C---:B------:R-:W-:Y:S02]  /*159c0*/  SEL R5, R3.reuse, R56, !P2 ;  /* 0x0000003803057207 */ /* 0x040fe40005000000 */
[----:B0-----:R-:W-:-:S05]  /*159d0*/  SEL R4, R3, R51, !P2 ;  /* 0x0000003303047207 */ /* 0x001fca0005000000 */
[----:B------:R0:W-:Y:S04]  /*159e0*/  STL [R1+0x298], R4 ;  /* 0x0002980401007387 */ /* 0x0001e80000100800 */
[----:B------:R-:W-:Y:S01]  /*159f0*/  STL [R1+0x294], R6 ;  /* 0x0002940601007387 */ /* 0x000fe20000100800 */
[----:B0-----:R-:W-:-:S03]  /*15a00*/  SEL R4, R3, R33, !P2 ;  /* 0x0000002103047207 */ /* 0x001fc60005000000 */
[----:B------:R0:W-:Y:S04]  /*15a10*/  STL [R1+0x290], R5 ;  /* 0x0002900501007387 */ /* 0x0001e80000100800 */
[----:B------:R2:W-:Y:S01]  /*15a20*/  STL [R1+0x28c], R4 ;  /* 0x00028c0401007387 */ /* 0x0005e20000100800 */
[C---:B0-----:R-:W-:Y:S02]  /*15a30*/  SEL R5, R3.reuse, R40, !P2 ;  /* 0x0000002803057207 */ /* 0x041fe40005000000 */
[----:B--2---:R-:W-:-:S03]  /*15a40*/  SEL R4, R3, R48, !P2 ;  /* 0x0000003003047207 */ /* 0x004fc60005000000 */
[----:B------:R-:W-:Y:S04]  /*15a50*/  STL [R1+0x288], R5 ;  /* 0x0002880501007387 */ /* 0x000fe80000100800 */
[----:B------:R0:W-:Y:S04]  /*15a60*/  STL [R1+0x284], R4 ;  /* 0x0002840401007387 */ /* 0x0001e80000100800 */
[----:B------:R-:W2:Y:S01]  /*15a70*/  LDL.LU R58, [R1+0x714] ;  /* 0x00071400013a7983 */ /* 0x000ea20000300800 */
[----:B------:R-:W3:Y:S01]  /*15a80*/  S2R R54, SR_TID.X ;  /* 0x0000000000367919 */ /* 0x000ee20000002100 */
[----:B------:R-:W-:Y:S01]  /*15a90*/  SEL R0, R3, R0, !P2 ;  /* 0x0000000003007207 */ /* 0x000fe20005000000 */
[----:B------:R-:W-:Y:S01]  /*15aa0*/  @!P0 IMAD.MOV R38, RZ, RZ, -R38 ;  /* 0x000000ffff268224 */ /* 0x000fe200078e0a26 */
[----:B------:R-:W4:Y:S01]  /*15ab0*/  LDL.LU R6, [R1+0x710] ;  /* 0x0007100001067983 */ /* 0x000f220000300800 */
[----:B------:R-:W-:-:S02]  /*15ac0*/  @!P1 IMAD.MOV R34, RZ, RZ, -R34 ;  /* 0x000000ffff229224 */ /* 0x000fc400078e0a22 */
[----:B------:R-:W-:Y:S02]  /*15ad0*/  @!P4 IMAD.MOV R35, RZ, RZ, -R35 ;  /* 0x000000ffff23c224 */ /* 0x000fe400078e0a23 */
[----:B------:R-:W-:Y:S02]  /*15ae0*/  @!P6 IMAD.MOV R49, RZ, RZ, -R49 ;  /* 0x000000ffff31e224 */ /* 0x000fe400078e0a31 */
[----:B------:R-:W-:Y:S01]  /*15af0*/  @!P5 IMAD.MOV R36, RZ, RZ, -R36 ;  /* 0x000000ffff24d224 */ /* 0x000fe200078e0a24 */
[C---:B------:R-:W-:Y:S01]  /*15b00*/  SEL R60, R3.reuse, R53, !P2 ;  /* 0x00000035033c7207 */ /* 0x040fe20005000000 */
[----:B------:R0:W-:Y:S01]  /*15b10*/  STL [R1+0x280], R0 ;  /* 0x0002800001007387 */ /* 0x0001e20000100800 */
[C---:B------:R-:W-:Y:S02]  /*15b20*/  SEL R15, R3.reuse, R52, !P2 ;  /* 0x00000034030f7207 */ /* 0x040fe40005000000 */
[C---:B------:R-:W-:Y:S02]  /*15b30*/  SEL R19, R3.reuse, R55, !P2 ;  /* 0x0000003703137207 */ /* 0x040fe40005000000 */
[----:B------:R-:W-:-:S02]  /*15b40*/  SEL R24, R3, R37, !P2 ;  /* 0x0000002503187207 */ /* 0x000fc40005000000 */
[C---:B------:R-:W-:Y:S02]  /*15b50*/  SEL R25, R3.reuse, R50, !P2 ;  /* 0x0000003203197207 */ /* 0x040fe40005000000 */
[C---:B------:R-:W-:Y:S02]  /*15b60*/  SEL R32, R3.reuse, R45, !P2 ;  /* 0x0000002d03207207 */ /* 0x040fe40005000000 */
[C---:B------:R-:W-:Y:S02]  /*15b70*/  SEL R40, R3.reuse, R41, !P2 ;  /* 0x0000002903287207 */ /* 0x040fe40005000000 */
[C---:B0-----:R-:W-:Y:S02]  /*15b80*/  SEL R4, R3.reuse, R31, !P2 ;  /* 0x0000001f03047207 */ /* 0x041fe40005000000 */
[C---:B------:R-:W-:Y:S02]  /*15b90*/  SEL R9, R3.reuse, R9, !P2 ;  /* 0x0000000903097207 */ /* 0x040fe40005000000 */
[----:B------:R-:W-:-:S02]  /*15ba0*/  SEL R22, R3, R8, !P2 ;  /* 0x0000000803167207 */ /* 0x000fc40005000000 */
[----:B---3--:R-:W-:Y:S02]  /*15bb0*/  LOP3.LUT R26, R54, 0x1f, RZ, 0xc0, !PT ;  /* 0x0000001f361a7812 */ /* 0x008fe400078ec0ff */
[C---:B------:R-:W-:Y:S02]  /*15bc0*/  SEL R23, R3.reuse, R17, !P2 ;  /* 0x0000001103177207 */ /* 0x040fe40005000000 */
[C---:B------:R-:W-:Y:S02]  /*15bd0*/  SEL R37, R3.reuse, R18, !P2 ;  /* 0x0000001203257207 */ /* 0x040fe40005000000 */
[C---:B------:R-:W-:Y:S02]  /*15be0*/  SEL R41, R3.reuse, R20, !P2 ;  /* 0x0000001403297207 */ /* 0x040fe40005000000 */
[C---:B------:R-:W-:Y:S02]  /*15bf0*/  SEL R42, R3.reuse, R39, !P2 ;  /* 0x00000027032a7207 */ /* 0x040fe40005000000 */
[----:B------:R-:W-:-:S02]  /*15c00*/  SEL R44, R3, R13, !P2 ;  /* 0x0000000d032c7207 */ /* 0x000fc40005000000 */
[C---:B------:R-:W-:Y:S02]  /*15c10*/  SEL R45, R3.reuse, R43, !P2 ;  /* 0x0000002b032d7207 */ /* 0x040fe40005000000 */
        /* <DEDUP_REMOVED lines=9> */
[----:B------:R-:W-:Y:S01]  /*15cb0*/  SEL R3, R3, R36, !P2 ;  /* 0x0000002403037207 */ /* 0x000fe20005000000 */
[----:B-1----:R-:W-:Y:S01]  /*15cc0*/  IMAD R26, R26, R7, RZ ;  /* 0x000000071a1a7224 */ /* 0x002fe200078e02ff */
[----:B------:R0:W-:Y:S04]  /*15cd0*/  STL [R1+0x27c], R4 ;  /* 0x00027c0401007387 */ /* 0x0001e80000100800 */
[----:B------:R-:W-:Y:S04]  /*15ce0*/  STL [R1+0x278], R0 ;  /* 0x0002780001007387 */ /* 0x000fe80000100800 */
[----:B------:R1:W-:Y:S01]  /*15cf0*/  STL [R1+0x274], R3 ;  /* 0x0002740301007387 */ /* 0x0003e20000100800 */
[----:B0-----:R-:W0:Y:S03]  /*15d00*/  LDC R4, c[0x0][0x3ac] ;  /* 0x0000eb00ff047b82 */ /* 0x001e260000000800 */
[----:B------:R-:W3:Y:S04]  /*15d10*/  LDL.LU R57, [R1+0x164] ;  /* 0x0001640001397983 */ /* 0x000ee80000300800 */
[----:B------:R-:W3:Y:S01]  /*15d20*/  LDL.LU R16, [R1+0x160] ;  /* 0x0001600001107983 */ /* 0x000ee20000300800 */
[----:B-1----:R-:W-:-:S05]  /*15d30*/  LEA.HI.X.SX32 R3, R26, UR15, 0x1, P3 ;  /* 0x0000000f1a037c11 */ /* 0x002fca00098f0eff */
[----:B------:R1:W-:Y:S04]  /*15d40*/  STL.64 [R1+0x4068], R2 ;  /* 0x0040680201007387 */ /* 0x0003e80000100a00 */
        /* <DEDUP_REMOVED lines=9> */
[----:B--2---:R-:W-:-:S03]  /*15de0*/  IMAD R5, R58, UR6, RZ ;  /* 0x000000063a057c24 */ /* 0x004fc6000f8e02ff */
[----:B------:R-:W2:Y:S04]  /*15df0*/  LDL.LU R58, [R1+0x134] ;  /* 0x00013400013a7983 */ /* 0x000ea80000300800 */
[----:B------:R-:W2:Y:S04]  /*15e00*/  LDL.LU R17, [R1+0x12c] ;  /* 0x00012c0001117983 */ /* 0x000ea80000300800 */
[----:B------:R-:W2:Y:S01]  /*15e10*/  LDL.LU R8, [R1+0x128] ;  /* 0x0001280001087983 */ /* 0x000ea20000300800 */
[----:B0-----:R-:W-:Y:S01]  /*15e20*/  IMAD R0, R4, 0x20, R59 ;  /* 0x0000002004007824 */ /* 0x001fe200078e023b */
[----:B------:R-:W-:-:S04]  /*15e30*/  LEA R26, P0, R59, UR14, 0x1 ;  /* 0x0000000e3b1a7c11 */ /* 0x000fc8000f8008ff */
[C---:B------:R-:W-:Y:S02]  /*15e40*/  LEA R28, P2, R0.reuse, UR14, 0x1 ;  /* 0x0000000e001c7c11 */ /* 0x040fe4000f8408ff */
[----:B------:R-:W-:Y:S02]  /*15e50*/  LEA.HI.X.SX32 R27, R59, UR15, 0x1, P0 ;  /* 0x0000000f3b1b7c11 */ /* 0x000fe400080f0eff */
[----:B------:R-:W-:Y:S01]  /*15e60*/  LEA.HI.X.SX32 R29, R0, UR15, 0x1, P2 ;  /* 0x0000000f001d7c11 */ /* 0x000fe200090f0eff */
[----:B----4-:R-:W-:Y:S02]  /*15e70*/  IMAD R6, R6, UR6, RZ ;  /* 0x0000000606067c24 */ /* 0x010fe4000f8e02ff */
[----:B------:R-:W-:Y:S01]  /*15e80*/  STL.64 [R1+0x40f8], R26 ;  /* 0x0040f81a01007387 */ /* 0x000fe20000100a00 */
[----:B------:R-:W-:-:S03]  /*15e90*/  LEA R34, P0, R5, UR12, 0x1 ;  /* 0x0000000c05227c11 */ /* 0x000fc6000f8008ff */
[----:B------:R-:W-:Y:S01]  /*15ea0*/  STL.64 [R1+0x4180], R28 ;  /* 0x0041801c01007387 */ /* 0x000fe20000100a00 */
[----:B-1----:R-:W-:-:S03]  /*15eb0*/  LEA R2, P1, R6, UR12, 0x1 ;  /* 0x0000000c06027c11 */ /* 0x002fc6000f8208ff */
[----:B------:R-:W4:Y:S01]  /*15ec0*/  LDL.LU R33, [R1+0x124] ;  /* 0x0001240001217983 */ /* 0x000f220000300800 */
[----:B------:R-:W-:-:S03]  /*15ed0*/  LEA.HI.X.SX32 R35, R5, UR13, 0x1, P0 ;  /* 0x0000000d05237c11 */ /* 0x000fc600080f0eff */
[----:B------:R-:W4:Y:S01]  /*15ee0*/  LDL.LU R56, [R1+0x120] ;  /* 0x0001200001387983 */ /* 0x000f220000300800 */
[----:B------:R-:W-:-:S03]  /*15ef0*/  LEA.HI.X.SX32 R3, R6, UR13, 0x1, P1 ;  /* 0x0000000d06037c11 */ /* 0x000fc600088f0eff */
[----:B------:R-:W4:Y:S01]  /*15f00*/  LDL.LU R7, [R1+0x11c] ;  /* 0x00011c0001077983 */ /* 0x000f220000300800 */
[----:B------:R-:W-:-:S03]  /*15f10*/  IMAD R4, R4, 0x20, R0 ;  /* 0x0000002004047824 */ /* 0x000fc600078e0200 */
[----:B------:R-:W-:Y:S04]  /*15f20*/  STL.64 [R1+0x950], R34 ;  /* 0x0009502201007387 */ /* 0x000fe80000100a00 */
[----:B------:R3:W-:Y:S02]  /*15f30*/  STL.64 [R1+0x948], R2 ;  /* 0x0009480201007387 */ /* 0x0007e40000100a00 */
[----:B---3--:R-:W-:Y:S02]  /*15f40*/  IMAD R2, R57, UR7, RZ ;  /* 0x0000000739027c24 */ /* 0x008fe4000f8e02ff */
[----:B------:R-:W-:Y:S02]  /*15f50*/  IMAD R0, R16, UR7, RZ ;  /* 0x0000000710007c24 */ /* 0x000fe4000f8e02ff */
[----:B------:R-:W3:Y:S04]  /*15f60*/  LDL.LU R16, [R1+0x118] ;  /* 0x0001180001107983 */ /* 0x000ee80000300800 */
[----:B------:R0:W-:Y:S04]  /*15f70*/  STL [R1+0x240], R2 ;  /* 0x0002400201007387 */ /* 0x0001e80000100800 */
[----:B------:R1:W-:Y:S01]  /*15f80*/  STL [R1+0x244], R0 ;  /* 0x0002440001007387 */ /* 0x0003e20000100800 */
[----:B0-----:R-:W-:-:S02]  /*15f90*/  IMAD R2, R10, UR7, RZ ;  /* 0x000000070a027c24 */ /* 0x001fc4000f8e02ff */
[----:B-1----:R-:W-:Y:S02]  /*15fa0*/  IMAD R0, R47, UR7, RZ ;  /* 0x000000072f007c24 */ /* 0x002fe4000f8e02ff */
[----:B------:R-:W-:Y:S01]  /*15fb0*/  IMAD R3, R11, UR7, RZ ;  /* 0x000000070b037c24 */ /* 0x000fe2000f8e02ff */
[----:B------:R0:W-:Y:S04]  /*15fc0*/  STL [R1+0x248], R2 ;  /* 0x0002480201007387 */ /* 0x0001e80000100800 */
[----:B------:R1:W-:Y:S04]  /*15fd0*/  STL [R1+0x24c], R0 ;  /* 0x00024c0001007387 */ /* 0x0003e80000100800 */
[----:B------:R1:W-:Y:S01]  /*15fe0*/  STL [R1+0x250], R3 ;  /* 0x0002500301007387 */ /* 0x0003e20000100800 */
[----:B0-----:R-:W-:-:S02]  /*15ff0*/  IMAD R2, R43, UR7, RZ ;  /* 0x000000072b027c24 */ /* 0x001fc4000f8e02ff */
[----:B-1----:R-:W-:-:S03]  /*16000*/  IMAD R0, R13, UR7, RZ ;  /* 0x000000070d007c24 */ /* 0x002fc6000f8e02ff */
[----:B------:R0:W-:Y:S01]  /*16010*/  STL [R1+0x254], R2 ;  /* 0x0002540201007387 */ /* 0x0001e20000100800 */
[----:B------:R-:W-:-:S03]  /*16020*/  IMAD R3, R39, UR7, RZ ;  /* 0x0000000727037c24 */ /* 0x000fc6000f8e02ff */
[----:B------:R1:W-:Y:S04]  /*16030*/  STL [R1+0x258], R0 ;  /* 0x0002580001007387 */ /* 0x0003e80000100800 */
[----:B------:R-:W-:Y:S01]  /*16040*/  STL [R1+0x25c], R3 ;  /* 0x00025c0301007387 */ /* 0x000fe20000100800 */
[----:B0-----:R-:W-:Y:S02]  /*16050*/  IMAD R2, R20, UR7, RZ ;  /* 0x0000000714027c24 */ /* 0x001fe4000f8e02ff */
[----:B-1----:R-:W-:Y:S02]  /*16060*/  IMAD R0, R14, UR7, RZ ;  /* 0x000000070e007c24 */ /* 0x002fe4000f8e02ff */
[----:B------:R-:W3:Y:S04]  /*16070*/  LDL.LU R14, [R1+0x114] ;  /* 0x00011400010e7983 */ /* 0x000ee80000300800 */
[----:B------:R-:W-:Y:S04]  /*16080*/  STL [R1+0x260], R2 ;  /* 0x0002600201007387 */ /* 0x000fe80000100800 */
[----:B------:R2:W-:Y:S02]  /*16090*/  STL [R1+0x264], R0 ;  /* 0x0002640001007387 */ /* 0x0005e40000100800 */
[----:B--2---:R-:W-:-:S02]  /*160a0*/  IMAD R0, R58, UR7, RZ ;  /* 0x000000073a007c24 */ /* 0x004fc4000f8e02ff */
[----:B------:R-:W2:Y:S01]  /*160b0*/  LDL.LU R58, [R1+0x10c] ;  /* 0x00010c00013a7983 */ /* 0x000ea20000300800 */
[----:B------:R-:W-:-:S05]  /*160c0*/  IMAD R2, R18, UR7, RZ ;  /* 0x0000000712027c24 */ /* 0x000fca000f8e02ff */
[----:B------:R0:W-:Y:S04]  /*160d0*/  STL [R1+0x268], R2 ;  /* 0x0002680201007387 */ /* 0x0001e80000100800 */
[----:B------:R1:W-:Y:S01]  /*160e0*/  STL [R1+0x26c], R0 ;  /* 0x00026c0001007387 */ /* 0x0003e20000100800 */
[----:B0-----:R-:W-:-:S03]  /*160f0*/  IMAD R2, R17, UR7, RZ ;  /* 0x0000000711027c24 */ /* 0x001fc6000f8e02ff */
[----:B------:R-:W2:Y:S01]  /*16100*/  LDL.LU R17, [R1+0x108] ;  /* 0x0001080001117983 */ /* 0x000ea20000300800 */
[----:B-1----:R-:W-:-:S03]  /*16110*/  IMAD R0, R8, UR7, RZ ;  /* 0x0000000708007c24 */ /* 0x002fc6000f8e02ff */
[----:B------:R0:W-:Y:S04]  /*16120*/  STL [R1+0x270], R2 ;  /* 0x0002700201007387 */ /* 0x0001e80000100800 */
[----:B0-----:R-:W2:Y:S04]  /*16130*/  LDL.LU R2, [R1+0x104] ;  /* 0x0001040001027983 */ /* 0x001ea80000300800 */
[----:B------:R-:W2:Y:S04]  /*16140*/  LDL.LU R3, [R1+0xf0] ;  /* 0x0000f00001037983 */ /* 0x000ea80000300800 */
[----:B------:R0:W-:Y:S04]  /*16150*/  STL [R1+0x514], R0 ;  /* 0x0005140001007387 */ /* 0x0001e80000100800 */
[----:B------:R-:W2:Y:S04]  /*16160*/  LDL.LU R36, [R1+0xec] ;  /* 0x0000ec0001247983 */ /* 0x000ea80000300800 */
[----:B------:R-:W2:Y:S04]  /*16170*/  LDL.LU R49, [R1+0xe8] ;  /* 0x0000e80001317983 */ /* 0x000ea80000300800 */
[----:B------:R-:W2:Y:S04]  /*16180*/  LDL.LU R35, [R1+0xe4] ;  /* 0x0000e40001237983 */ /* 0x000ea80000300800 */
[----:B------:R-:W2:Y:S04]  /*16190*/  LDL.LU R34, [R1+0xe0] ;  /* 0x0000e00001227983 */ /* 0x000ea80000300800 */
[----:B------:R-:W2:Y:S01]  /*161a0*/  LDL.LU R20, [R1+0xdc] ;  /* 0x0000dc0001147983 */ /* 0x000ea20000300800 */
[----:B------:R-:W-:-:S03]  /*161b0*/  LEA R30, P3, R4, UR14, 0x1 ;  /* 0x0000000e041e7c11 */ /* 0x000fc6000f8608ff */
[----:B------:R-:W2:Y:S01]  /*161c0*/  LDL.LU R18, [R1+0xcc] ;  /* 0x0000cc0001127983 */ /* 0x000ea20000300800 */
[----:B----4-:R-:W-:-:S03]  /*161d0*/  IMAD R5, R33, UR7, RZ ;  /* 0x0000000721057c24 */ /* 0x010fc6000f8e02ff */
[----:B------:R-:W4:Y:S01]  /*161e0*/  LDL.LU R8, [R1+0xc8] ;  /* 0x0000c80001087983 */ /* 0x000f220000300800 */
[----:B------:R-:W-:Y:S01]  /*161f0*/  LEA.HI.X.SX32 R31, R4, UR15, 0x1, P3 ;  /* 0x0000000f041f7c11 */ /* 0x000fe200098f0eff */
[----:B------:R-:W-:Y:S02]  /*16200*/  IMAD R4, R56, UR7, RZ ;  /* 0x0000000738047c24 */ /* 0x000fe4000f8e02ff */
[----:B0-----:R-:W-:Y:S01]  /*16210*/  IMAD R0, R7, UR7, RZ ;  /* 0x0000000707007c24 */ /* 0x001fe2000f8e02ff */
[----:B------:R-:W-:Y:S04]  /*16220*/  STL [R1+0x51c], R5 ;  /* 0x00051c0501007387 */ /* 0x000fe80000100800 */
[----:B------:R-:W4:Y:S04]  /*16230*/  LDL.LU R38, [R1+0xc4] ;  /* 0x0000c40001267983 */ /* 0x000f280000300800 */
[----:B------:R-:W-:Y:S04]  /*16240*/  STL [R1+0x524], R4 ;  /* 0x0005240401007387 */ /* 0x000fe80000100800 */
[----:B------:R-:W4:Y:S04]  /*16250*/  LDL.LU R57, [R1+0xc0] ;  /* 0x0000c00001397983 */ /* 0x000f280000300800 */
[----:B------:R3:W-:Y:S04]  /*16260*/  STL [R1+0x52c], R0 ;  /* 0x00052c0001007387 */ /* 0x0007e80000100800 */
[----:B------:R-:W4:Y:S04]  /*16270*/  LDL.LU R7, [R1+0xbc] ;  /* 0x0000bc0001077983 */ /* 0x000f280000300800 */
[----:B------:R-:W4:Y:S01]  /*16280*/  LDL.LU R10, [R1+0xb4] ;  /* 0x0000b400010a7983 */ /* 0x000f220000300800 */
[----:B---3--:R-:W-:-:S03]  /*16290*/  IMAD R0, R16, UR7, RZ ;  /* 0x0000000710007c24 */ /* 0x008fc6000f8e02ff */
[----:B------:R-:W3:Y:S04]  /*162a0*/  LDL.LU R47, [R1+0xb0] ;  /* 0x0000b000012f7983 */ /* 0x000ee80000300800 */
[----:B------:R0:W-:Y:S04]  /*162b0*/  STL [R1+0x534], R0 ;  /* 0x0005340001007387 */ /* 0x0001e80000100800 */
[----:B------:R-:W3:Y:S04]  /*162c0*/  LDL.LU R11, [R1+0xac] ;  /* 0x0000ac00010b7983 */ /* 0x000ee80000300800 */
[----:B------:R-:W3:Y:S04]  /*162d0*/  LDL.LU R43, [R1+0xa8] ;  /* 0x0000a800012b7983 */ /* 0x000ee80000300800 */
[----:B------:R-:W3:Y:S04]  /*162e0*/  LDL.LU R13, [R1+0xa4] ;  /* 0x0000a400010d7983 */ /* 0x000ee80000300800 */
[----:B------:R-:W3:Y:S04]  /*162f0*/  LDL.LU R39, [R1+0xa0] ;  /* 0x0000a00001277983 */ /* 0x000ee80000300800 */
[----:B------:R-:W3:Y:S04]  /*16300*/  LDL.LU R33, [R1+0x9c] ;  /* 0x00009c0001217983 */ /* 0x000ee80000300800 */
[----:B------:R-:W3:Y:S04]  /*16310*/  LDL.LU R16, [R1+0x98] ;  /* 0x0000980001107983 */ /* 0x000ee80000300800 */
[----:B------:R-:W3:Y:S01]  /*16320*/  LDL.LU R56, [R1+0x94] ;  /* 0x0000940001387983 */ /* 0x000ee20000300800 */
[----:B0-----:R-:W-:-:S03]  /*16330*/  IMAD R0, R14, UR7, RZ ;  /* 0x000000070e007c24 */ /* 0x001fc6000f8e02ff */
[----:B------:R-:W3:Y:S04]  /*16340*/  LDL.LU R14, [R1+0x90] ;  /* 0x00009000010e7983 */ /* 0x000ee80000300800 */
[----:B------:R0:W-:Y:S01]  /*16350*/  STL [R1+0x53c], R0 ;  /* 0x00053c0001007387 */ /* 0x0001e20000100800 */
[----:B--2---:R-:W-:-:S03]  /*16360*/  IMAD R4, R58, UR7, RZ ;  /* 0x000000073a047c24 */ /* 0x004fc6000f8e02ff */
[----:B------:R-:W2:Y:S04]  /*16370*/  LDL.LU R58, [R1+0x8c] ;  /* 0x00008c00013a7983 */ /* 0x000ea80000300800 */
[----:B------:R1:W-:Y:S01]  /*16380*/  STL [R1+0x544], R4 ;  /* 0x0005440401007387 */ /* 0x0003e20000100800 */
[----:B0-----:R-:W-:-:S03]  /*16390*/  IMAD R0, R17, UR7, RZ ;  /* 0x0000000711007c24 */ /* 0x001fc6000f8e02ff */
[----:B------:R-:W2:Y:S04]  /*163a0*/  LDL.LU R17, [R1+0x88] ;  /* 0x0000880001117983 */ /* 0x000ea80000300800 */
[----:B------:R0:W-:Y:S01]  /*163b0*/  STL [R1+0x54c], R0 ;  /* 0x00054c0001007387 */ /* 0x0001e20000100800 */
[----:B-1----:R-:W-:Y:S02]  /*163c0*/  IMAD R4, R2, UR7, RZ ;  /* 0x0000000702047c24 */ /* 0x002fe4000f8e02ff */
[----:B------:R-:W-:-:S03]  /*163d0*/  IMAD R2, R3, UR7, RZ ;  /* 0x0000000703027c24 */ /* 0x000fc6000f8e02ff */
[----:B------:R-:W-:Y:S04]  /*163e0*/  STL [R1+0x554], R4 ;  /* 0x0005540401007387 */ /* 0x000fe80000100800 */
[----:B------:R1:W-:Y:S01]  /*163f0*/  STL [R1+0x558], R2 ;  /* 0x0005580201007387 */ /* 0x0003e20000100800 */
[----:B0-----:R-:W-:Y:S02]  /*16400*/  IMAD R0, R36, UR7, RZ ;  /* 0x0000000724007c24 */ /* 0x001fe4000f8e02ff */
[----:B------:R-:W-:-:S03]  /*16410*/  IMAD R3, R49, UR7, RZ ;  /* 0x0000000731037c24 */ /* 0x000fc6000f8e02ff */
[----:B------:R0:W-:Y:S01]  /*16420*/  STL [R1+0x550], R0 ;  /* 0x0005500001007387 */ /* 0x0001e20000100800 */
[----:B-1----:R-:W-:-:S03]  /*16430*/  IMAD R2, R35, UR7, RZ ;  /* 0x0000000723027c24 */ /* 0x002fc6000f8e02ff */
[----:B------:R1:W-:Y:S01]  /*16440*/  STL [R1+0x548], R3 ;  /* 0x0005480301007387 */ /* 0x0003e20000100800 */
[----:B0-----:R-:W-:-:S03]  /*16450*/  IMAD R0, R34, UR7, RZ ;  /* 0x0000000722007c24 */ /* 0x001fc6000f8e02ff */
[----:B------:R0:W-:Y:S01]  /*16460*/  STL [R1+0x540], R2 ;  /* 0x0005400201007387 */ /* 0x0001e20000100800 */
[----:B-1----:R-:W-:-:S03]  /*16470*/  IMAD R3, R20, UR7, RZ ;  /* 0x0000000714037c24 */ /* 0x002fc6000f8e02ff */
[----:B------:R4:W-:Y:S01]  /*16480*/  STL [R1+0x538], R0 ;  /* 0x0005380001007387 */ /* 0x0009e20000100800 */
[----:B0-----:R-:W-:-:S03]  /*16490*/  IMAD R2, R18, UR7, RZ ;  /* 0x0000000712027c24 */ /* 0x001fc6000f8e02ff */
[----:B------:R0:W-:Y:S01]  /*164a0*/  STL [R1+0x530], R3 ;  /* 0x0005300301007387 */ /* 0x0001e20000100800 */
[----:B----4-:R-:W-:-:S03]  /*164b0*/  IMAD R0, R8, UR7, RZ ;  /* 0x0000000708007c24 */ /* 0x010fc6000f8e02ff */
[----:B------:R-:W4:Y:S04]  /*164c0*/  LDL.LU R20, [R1+0x84] ;  /* 0x0000840001147983 */ /* 0x000f280000300800 */
[----:B------:R1:W-:Y:S04]  /*164d0*/  STL [R1+0x528], R2 ;  /* 0x0005280201007387 */ /* 0x0003e80000100800 */
[----:B------:R-:W4:Y:S04]  /*164e0*/  LDL.LU R18, [R1+0x7c] ;  /* 0x00007c0001127983 */ /* 0x000f280000300800 */
[----:B------:R1:W-:Y:S01]  /*164f0*/  STL [R1+0x520], R0 ;  /* 0x0005200001007387 */ /* 0x0003e20000100800 */
[----:B0-----:R-:W-:-:S03]  /*16500*/  IMAD R3, R38, UR7, RZ ;  /* 0x0000000726037c24 */ /* 0x001fc6000f8e02ff */
[----:B------:R-:W4:Y:S01]  /*16510*/  LDL.LU R8, [R1+0x78] ;  /* 0x0000780001087983 */ /* 0x000f220000300800 */
[----:B-1----:R-:W-:-:S03]  /*16520*/  IMAD R2, R57, UR7, RZ ;  /* 0x0000000739027c24 */ /* 0x002fc6000f8e02ff */
[----:B------:R3:W-:Y:S01]  /*16530*/  STL [R1+0x518], R3 ;  /* 0x0005180301007387 */ /* 0x0007e20000100800 */
[----:B------:R-:W-:-:S03]  /*16540*/  IMAD R0, R7, UR7, RZ ;  /* 0x0000000707007c24 */ /* 0x000fc6000f8e02ff */
[----:B------:R-:W4:Y:S04]  /*16550*/  LDL.LU R7, [R1+0x74] ;  /* 0x0000740001077983 */ /* 0x000f280000300800 */
[----:B------:R0:W-:Y:S04]  /*16560*/  STL [R1+0x510], R2 ;  /* 0x0005100201007387 */ /* 0x0001e80000100800 */
[----:B------:R1:W-:Y:S01]  /*16570*/  STL [R1+0x50c], R0 ;  /* 0x00050c0001007387 */ /* 0x0003e20000100800 */
[----:B---3--:R-:W-:Y:S02]  /*16580*/  IMAD R3, R11, UR7, RZ ;  /* 0x000000070b037c24 */ /* 0x008fe4000f8e02ff */
[----:B0-----:R-:W-:-:S02]  /*16590*/  IMAD R2, R10, UR7, RZ ;  /* 0x000000070a027c24 */ /* 0x001fc4000f8e02ff */
[----:B-1----:R-:W-:-:S03]  /*165a0*/  IMAD R0, R47, UR7, RZ ;  /* 0x000000072f007c24 */ /* 0x002fc6000f8e02ff */
[----:B------:R0:W-:Y:S04]  /*165b0*/  STL [R1+0x508], R2 ;  /* 0x0005080201007387 */ /* 0x0001e80000100800 */
[----:B------:R1:W-:Y:S01]  /*165c0*/  STL [R1+0x504], R0 ;  /* 0x0005040001007387 */ /* 0x0003e20000100800 */
[----:B0-----:R-:W-:-:S03]  /*165d0*/  IMAD R2, R43, UR7, RZ ;  /* 0x000000072b027c24 */ /* 0x001fc6000f8e02ff */
[----:B------:R0:W-:Y:S01]  /*165e0*/  STL [R1+0x500], R3 ;  /* 0x0005000301007387 */ /* 0x0001e20000100800 */
[----:B-1----:R-:W-:-:S03]  /*165f0*/  IMAD R0, R13, UR7, RZ ;  /* 0x000000070d007c24 */ /* 0x002fc6000f8e02ff */
[----:B------:R1:W-:Y:S04]  /*16600*/  STL [R1+0x4fc], R2 ;  /* 0x0004fc0201007387 */ /* 0x0003e80000100800 */
[----:B------:R3:W-:Y:S01]  /*16610*/  STL [R1+0x4f8], R0 ;  /* 0x0004f80001007387 */ /* 0x0007e20000100800 */
[----:B0-----:R-:W-:Y:S02]  /*16620*/  IMAD R3, R39, UR7, RZ ;  /* 0x0000000727037c24 */ /* 0x001fe4000f8e02ff */
[----:B-1----:R-:W-:-:S03]  /*16630*/  IMAD R2, R33, UR7, RZ ;  /* 0x0000000721027c24 */ /* 0x002fc6000f8e02ff */
[----:B------:R-:W-:Y:S01]  /*16640*/  STL [R1+0x4f4], R3 ;  /* 0x0004f40301007387 */ /* 0x000fe20000100800 */
[----:B---3--:R-:W-:-:S03]  /*16650*/  IMAD R0, R16, UR7, RZ ;  /* 0x0000000710007c24 */ /* 0x008fc6000f8e02ff */
[----:B------:R-:W3:Y:S04]  /*16660*/  LDL.LU R16, [R1+0x70] ;  /* 0x0000700001107983 */ /* 0x000ee80000300800 */
[----:B------:R0:W-:Y:S04]  /*16670*/  STL [R1+0x4f0], R2 ;  /* 0x0004f00201007387 */ /* 0x0001e80000100800 */
[----:B------:R1:W-:Y:S01]  /*16680*/  STL [R1+0x4ec], R0 ;  /* 0x0004ec0001007387 */ /* 0x0003e20000100800 */
[----:B0-----:R-:W-:Y:S02]  /*16690*/  IMAD R2, R56, UR7, RZ ;  /* 0x0000000738027c24 */ /* 0x001fe4000f8e02ff */
[----:B-1----:R-:W-:-:S02]  /*166a0*/  IMAD R0, R14, UR7, RZ ;  /* 0x000000070e007c24 */ /* 0x002fc4000f8e02ff */
[----:B------:R-:W3:Y:S04]  /*166b0*/  LDL.LU R14, [R1+0x6c] ;  /* 0x00006c00010e7983 */ /* 0x000ee80000300800 */
[----:B------:R2:W-:Y:S04]  /*166c0*/  STL [R1+0x4e8], R2 ;  /* 0x0004e80201007387 */ /* 0x0005e80000100800 */
[----:B------:R-:W-:Y:S01]  /*166d0*/  STL [R1+0x4e4], R0 ;  /* 0x0004e40001007387 */ /* 0x000fe20000100800 */
[----:B--2---:R-:W-:-:S03]  /*166e0*/  IMAD R2, R58, UR7, RZ ;  /* 0x000000073a027c24 */ /* 0x004fc6000f8e02ff */
[----:B------:R-:W2:Y:S04]  /*166f0*/  LDL.LU R58, [R1+0x64] ;  /* 0x00006400013a7983 */ /* 0x000ea80000300800 */
[----:B------:R0:W-:Y:S04]  /*16700*/  STL [R1+0x4e0], R2 ;  /* 0x0004e00201007387 */ /* 0x0001e80000100800 */
[----:B0-----:R-:W2:Y:S01]  /*16710*/  LDL.LU R2, [R1+0x5c] ;  /* 0x00005c0001027983 */ /* 0x001ea20000300800 */
[----:B------:R-:W-:-:S03]  /*16720*/  IMAD R0, R17, UR7, RZ ;  /* 0x0000000711007c24 */ /* 0x000fc6000f8e02ff */
[----:B------:R-:W2:Y:S04]  /*16730*/  LDL.LU R3, [R1+0x4c] ;  /* 0x00004c0001037983 */ /* 0x000ea80000300800 */
[----:B------:R0:W-:Y:S04]  /*16740*/  STL [R1+0x4dc], R0 ;  /* 0x0004dc0001007387 */ /* 0x0001e80000100800 */
[----:B------:R-:W2:Y:S04]  /*16750*/  LDL.LU R36, [R1+0x48] ;  /* 0x0000480001247983 */ /* 0x000ea80000300800 */
[----:B------:R-:W2:Y:S04]  /*16760*/  LDL.LU R49, [R1+0x44] ;  /* 0x0000440001317983 */ /* 0x000ea80000300800 */
[----:B------:R-:W2:Y:S04]  /*16770*/  LDL.LU R35, [R1+0x40] ;  /* 0x0000400001237983 */ /* 0x000ea80000300800 */
[----:B------:R-:W2:Y:S04]  /*16780*/  LDL.LU R34, [R1+0x3c] ;  /* 0x00003c0001227983 */ /* 0x000ea80000300800 */
[----:B------:R-:W2:Y:S04]  /*16790*/  LDL.LU R33, [R1+0x24] ;  /* 0x0000240001217983 */ /* 0x000ea80000300800 */
[----:B------:R-:W2:Y:S04]  /*167a0*/  LDL.LU R56, [R1+0x20] ;  /* 0x0000200001387983 */ /* 0x000ea80000300800 */
[----:B------:R-:W2:Y:S01]  /*167b0*/  LDL.LU R17, [R1+0x1c] ;  /* 0x00001c0001117983 */ /* 0x000ea20000300800 */
[----:B----4-:R-:W-:-:S05]  /*167c0*/  IMAD R5, R20, UR7, RZ ;  /* 0x0000000714057c24 */ /* 0x010fca000f8e02ff */
[----:B------:R-:W-:Y:S01]  /*167d0*/  STL [R1+0x4d8], R5 ;  /* 0x0004d80501007387 */ /* 0x000fe20000100800 */
[----:B------:R-:W-:-:S03]  /*167e0*/  IMAD R4, R18, UR7, RZ ;  /* 0x0000000712047c24 */ /* 0x000fc6000f8e02ff */
[----:B------:R-:W4:Y:S04]  /*167f0*/  LDL.LU R38, [R1+0x168] ;  /* 0x0001680001267983 */ /* 0x000f280000300800 */
[----:B------:R-:W-:Y:S01]  /*16800*/  STL [R1+0x4d4], R4 ;  /* 0x0004d40401007387 */ /* 0x000fe20000100800 */
[----:B0-----:R-:W-:-:S03]  /*16810*/  IMAD R0, R8, UR7, RZ ;  /* 0x0000000708007c24 */ /* 0x001fc6000f8e02ff */
[----:B------:R-:W4:Y:S04]  /*16820*/  LDL.LU R57, [R1+0x170] ;  /* 0x0001700001397983 */ /* 0x000f280000300800 */
[----:B------:R0:W-:Y:S04]  /*16830*/  STL [R1+0x4d0], R0 ;  /* 0x0004d00001007387 */ /* 0x0001e80000100800 */
[----:B------:R-:W4:Y:S04]  /*16840*/  LDL.LU R8, [R1+0x59c] ;  /* 0x00059c0001087983 */ /* 0x000f280000300800 */
[----:B------:R-:W4:Y:S01]  /*16850*/  LDL.LU R10, [R1+0x598] ;  /* 0x00059800010a7983 */ /* 0x000f220000300800 */
[----:B0-----:R-:W-:-:S03]  /*16860*/  IMAD R0, R7, UR7, RZ ;  /* 0x0000000707007c24 */ /* 0x001fc6000f8e02ff */
[----:B------:R-:W4:Y:S04]  /*16870*/  LDL.LU R47, [R1+0x594] ;  /* 0x00059400012f7983 */ /* 0x000f280000300800 */
[----:B------:R3:W-:Y:S04]  /*16880*/  STL [R1+0x4cc], R0 ;  /* 0x0004cc0001007387 */ /* 0x0007e80000100800 */
[----:B------:R-:W4:Y:S04]  /*16890*/  LDL.LU R11, [R1+0x590] ;  /* 0x00059000010b7983 */ /* 0x000f280000300800 */
[----:B------:R-:W4:Y:S04]  /*168a0*/  LDL.LU R43, [R1+0x58c] ;  /* 0x00058c00012b7983 */ /* 0x000f280000300800 */
[----:B------:R-:W4:Y:S04]  /*168b0*/  LDL.LU R13, [R1+0x588] ;  /* 0x00058800010d7983 */ /* 0x000f280000300800 */
[----:B------:R-:W4:Y:S04]  /*168c0*/  LDL.LU R39, [R1+0x584] ;  /* 0x0005840001277983 */ /* 0x000f280000300800 */
[----:B------:R-:W4:Y:S04]  /*168d0*/  LDL.LU R20, [R1+0x580] ;  /* 0x0005800001147983 */ /* 0x000f280000300800 */
[----:B------:R-:W4:Y:S04]  /*168e0*/  LDL.LU R7, [R1+0x57c] ;  /* 0x00057c0001077983 */ /* 0x000f280000300800 */
[----:B------:R-:W4:Y:S01]  /*168f0*/  LDL.LU R18, [R1+0x578] ;  /* 0x0005780001127983 */ /* 0x000f220000300800 */
[----:B---3--:R-:W-:-:S03]  /*16900*/  IMAD R0, R16, UR7, RZ ;  /* 0x0000000710007c24 */ /* 0x008fc6000f8e02ff */
[----:B------:R-:W3:Y:S04]  /*16910*/  LDL.LU R16, [R1+0x574] ;  /* 0x0005740001107983 */ /* 0x000ee80000300800 */
[----:B------:R2:W-:Y:S01]  /*16920*/  STL [R1+0x4c8], R0 ;  /* 0x0004c80001007387 */ /* 0x0005e20000100800 */
[----:B------:R-:W-:-:S03]  /*16930*/  IMAD R4, R14, UR7, RZ ;  /* 0x000000070e047c24 */ /* 0x000fc6000f8e02ff */
[----:B------:R-:W3:Y:S04]  /*16940*/  LDL.LU R14, [R1+0x570] ;  /* 0x00057000010e7983 */ /* 0x000ee80000300800 */
[----:B------:R0:W-:Y:S01]  /*16950*/  STL [R1+0x4c4], R4 ;  /* 0x0004c40401007387 */ /* 0x0001e20000100800 */
[----:B--2---:R-:W-:-:S03]  /*16960*/  IMAD R0, R58, UR7, RZ ;  /* 0x000000073a007c24 */ /* 0x004fc6000f8e02ff */
[----:B------:R-:W2:Y:S04]  /*16970*/  LDL.LU R58, [R1+0x56c] ;  /* 0x00056c00013a7983 */ /* 0x000ea80000300800 */
[----:B------:R1:W-:Y:S01]  /*16980*/  STL [R1+0x4c0], R0 ;  /* 0x0004c00001007387 */ /* 0x0003e20000100800 */
[----:B0-----:R-:W-:Y:S02]  /*16990*/  IMAD R4, R2, UR7, RZ ;  /* 0x0000000702047c24 */ /* 0x001fe4000f8e02ff */
[----:B------:R-:W-:-:S03]  /*169a0*/  IMAD R2, R3, UR7, RZ ;  /* 0x0000000703027c24 */ /* 0x000fc6000f8e02ff */
[----:B------:R-:W-:Y:S04]  /*169b0*/  STL [R1+0x4bc], R4 ;  /* 0x0004bc0401007387 */ /* 0x000fe80000100800 */
[----:B------:R0:W-:Y:S01]  /*169c0*/  STL [R1+0x4b8], R2 ;  /* 0x0004b80201007387 */ /* 0x0001e20000100800 */
[----:B-1----:R-:W-:Y:S02]  /*169d0*/  IMAD R0, R36, UR7, RZ ;  /* 0x0000000724007c24 */ /* 0x002fe4000f8e02ff */
[----:B------:R-:W-:-:S03]  /*169e0*/  IMAD R3, R49, UR7, RZ ;  /* 0x0000000731037c24 */ /* 0x000fc6000f8e02ff */
[----:B------:R1:W-:Y:S01]  /*169f0*/  STL [R1+0x4b4], R0 ;  /* 0x0004b40001007387 */ /* 0x0003e20000100800 */
[----:B0-----:R-:W-:-:S03]  /*16a00*/  IMAD R2, R35, UR7, RZ ;  /* 0x0000000723027c24 */ /* 0x001fc6000f8e02ff */
[----:B------:R0:W-:Y:S04]  /*16a10*/  STL [R1+0x4b0], R3 ;  /* 0x0004b00301007387 */ /* 0x0001e80000100800 */
[----:B------:R0:W-:Y:S01]  /*16a20*/  STL [R1+0x4ac], R2 ;  /* 0x0004ac0201007387 */ /* 0x0001e20000100800 */
[----:B-1----:R-:W-:Y:S02]  /*16a30*/  IMAD R0, R34, UR7, RZ ;  /* 0x0000000722007c24 */ /* 0x002fe4000f8e02ff */
[----:B0-----:R-:W-:-:S03]  /*16a40*/  IMAD R3, R33, UR7, RZ ;  /* 0x0000000721037c24 */ /* 0x001fc6000f8e02ff */
[----:B------:R0:W-:Y:S01]  /*16a50*/  STL [R1+0x4a8], R0 ;  /* 0x0004a80001007387 */ /* 0x0001e20000100800 */
[----:B------:R-:W-:-:S03]  /*16a60*/  IMAD R2, R56, UR7, RZ ;  /* 0x0000000738027c24 */ /* 0x000fc6000f8e02ff */
[----:B------:R4:W-:Y:S04]  /*16a70*/  STL [R1+0x4a4], R3 ;  /* 0x0004a40301007387 */ /* 0x0009e80000100800 */
[----:B------:R-:W2:Y:S01]  /*16a80*/  LDL.LU R33, [R1+0x568] ;  /* 0x0005680001217983 */ /* 0x000ea20000300800 */
[----:B0-----:R-:W-:-:S03]  /*16a90*/  IMAD R0, R17, UR7, RZ ;  /* 0x0000000711007c24 */ /* 0x001fc6000f8e02ff */
[----:B------:R0:W-:Y:S04]  /*16aa0*/  STL [R1+0x4a0], R2 ;  /* 0x0004a00201007387 */ /* 0x0001e80000100800 */
[----:B------:R-:W2:Y:S04]  /*16ab0*/  LDL.LU R56, [R1+0x564] ;  /* 0x0005640001387983 */ /* 0x000ea80000300800 */
[----:B------:R1:W-:Y:S04]  /*16ac0*/  STL [R1+0x23c], R0 ;  /* 0x00023c0001007387 */ /* 0x0003e80000100800 */
[----:B------:R-:W2:Y:S01]  /*16ad0*/  LDL.LU R17, [R1+0x560] ;  /* 0x0005600001117983 */ /* 0x000ea20000300800 */
[----:B----4-:R-:W-:-:S05]  /*16ae0*/  IMAD R3, R38, UR7, RZ ;  /* 0x0000000726037c24 */ /* 0x010fca000f8e02ff */
[----:B------:R-:W-:Y:S01]  /*16af0*/  STL [R1+0x238], R3 ;  /* 0x0002380301007387 */ /* 0x000fe20000100800 */
[----:B0-----:R-:W-:Y:S02]  /*16b00*/  IMAD R2, R57, UR7, RZ ;  /* 0x0000000739027c24 */ /* 0x001fe4000f8e02ff */
[----:B-1----:R-:W-:Y:S02]  /*16b10*/  IMAD R0, R8, UR7, RZ ;  /* 0x0000000708007c24 */ /* 0x002fe4000f8e02ff */
[----:B------:R-:W4:Y:S04]  /*16b20*/  LDL.LU R8, [R1+0x55c] ;  /* 0x00055c0001087983 */ /* 0x000f280000300800 */
[----:B------:R0:W-:Y:S04]  /*16b30*/  STL [R1+0x234], R2 ;  /* 0x0002340201007387 */ /* 0x0001e80000100800 */
[----:B------:R1:W-:Y:S01]  /*16b40*/  STL [R1+0x230], R0 ;  /* 0x0002300001007387 */ /* 0x0003e20000100800 */
[----:B0-----:R-:W-:-:S02]  /*16b50*/  IMAD R2, R10, UR7, RZ ;  /* 0x000000070a027c24 */ /* 0x001fc4000f8e02ff */
[----:B-1----:R-:W-:-:S03]  /*16b60*/  IMAD R0, R47, UR7, RZ ;  /* 0x000000072f007c24 */ /* 0x002fc6000f8e02ff */
[----:B------:R0:W-:Y:S01]  /*16b70*/  STL [R1+0x22c], R2 ;  /* 0x00022c0201007387 */ /* 0x0001e20000100800 */
[----:B------:R-:W-:-:S03]  /*16b80*/  IMAD R3, R11, UR7, RZ ;  /* 0x000000070b037c24 */ /* 0x000fc6000f8e02ff */
        /* <DEDUP_REMOVED lines=9> */
[----:B------:R-:W-:-:S03]  /*16c20*/  IMAD R0, R7, UR7, RZ ;  /* 0x0000000707007c24 */ /* 0x000fc6000f8e02ff */
[----:B------:R-:W4:Y:S04]  /*16c30*/  LDL.LU R7, [R1+0x49c] ;  /* 0x00049c0001077983 */ /* 0x000f280000300800 */
[----:B------:R0:W-:Y:S04]  /*16c40*/  STL [R1+0x214], R2 ;  /* 0x0002140201007387 */ /* 0x0001e80000100800 */
[----:B------:R3:W-:Y:S01]  /*16c50*/  STL [R1+0x210], R0 ;  /* 0x0002100001007387 */ /* 0x0007e20000100800 */
[----:B0-----:R-:W-:Y:S02]  /*16c60*/  IMAD R2, R18, UR7, RZ ;  /* 0x0000000712027c24 */ /* 0x001fe4000f8e02ff */
[----:B---3--:R-:W-:-:S02]  /*16c70*/  IMAD R0, R16, UR7, RZ ;  /* 0x0000000710007c24 */ /* 0x008fc4000f8e02ff */
[----:B------:R-:W3:Y:S04]  /*16c80*/  LDL.LU R16, [R1+0x498] ;  /* 0x0004980001107983 */ /* 0x000ee80000300800 */
[----:B------:R0:W-:Y:S04]  /*16c90*/  STL [R1+0x20c], R2 ;  /* 0x00020c0201007387 */ /* 0x0001e80000100800 */
[----:B------:R-:W-:Y:S01]  /*16ca0*/  STL [R1+0x208], R0 ;  /* 0x0002080001007387 */ /* 0x000fe20000100800 */
[----:B0-----:R-:W-:-:S03]  /*16cb0*/  IMAD R2, R14, UR7, RZ ;  /* 0x000000070e027c24 */ /* 0x001fc6000f8e02ff */
[----:B------:R-:W3:Y:S04]  /*16cc0*/  LDL.LU R14, [R1+0x494] ;  /* 0x00049400010e7983 */ /* 0x000ee80000300800 */
[----:B------:R0:W-:Y:S04]  /*16cd0*/  STL [R1+0x204], R2 ;  /* 0x0002040201007387 */ /* 0x0001e80000100800 */
[----:B0-----:R-:W3:Y:S04]  /*16ce0*/  LDL.LU R2, [R1+0x490] ;  /* 0x0004900001027983 */ /* 0x001ee80000300800 */
[----:B------:R-:W3:Y:S01]  /*16cf0*/  LDL.LU R3, [R1+0x48c] ;  /* 0x00048c0001037983 */ /* 0x000ee20000300800 */
[----:B--2---:R-:W-:-:S05]  /*16d00*/  IMAD R0, R58, UR7, RZ ;  /* 0x000000073a007c24 */ /* 0x004fca000f8e02ff */
        /* <DEDUP_REMOVED lines=8> */
[----:B------:R-:W-:-:S05]  /*16d90*/  IMAD R5, R33, UR7, RZ ;  /* 0x0000000721057c24 */ /* 0x000fca000f8e02ff */
[----:B------:R-:W-:Y:S01]  /*16da0*/  STL [R1+0x1fc], R5 ;  /* 0x0001fc0501007387 */ /* 0x000fe20000100800 */
[----:B------:R-:W-:-:S03]  /*16db0*/  IMAD R4, R56, UR7, RZ ;  /* 0x0000000738047c24 */ /* 0x000fc6000f8e02ff */
[----:B------:R-:W2:Y:S04]  /*16dc0*/  LDL.LU R38, [R1+0x46c] ;  /* 0x00046c0001267983 */ /* 0x000ea80000300800 */
[----:B------:R-:W-:Y:S01]  /*16dd0*/  STL [R1+0x1f8], R4 ;  /* 0x0001f80401007387 */ /* 0x000fe20000100800 */
[----:B0-----:R-:W-:-:S03]  /*16de0*/  IMAD R0, R17, UR7, RZ ;  /* 0x0000000711007c24 */ /* 0x001fc6000f8e02ff */
[----:B------:R-:W2:Y:S04]  /*16df0*/  LDL.LU R57, [R1+0x468] ;  /* 0x0004680001397983 */ /* 0x000ea80000300800 */
[----:B------:R4:W-:Y:S04]  /*16e00*/  STL [R1+0x1f4], R0 ;  /* 0x0001f40001007387 */ /* 0x0009e80000100800 */
[----:B------:R-:W2:Y:S04]  /*16e10*/  LDL.LU R17, [R1+0x464] ;  /* 0x0004640001117983 */ /* 0x000ea80000300800 */
[----:B------:R-:W2:Y:S04]  /*16e20*/  LDL.LU R10, [R1+0x460] ;  /* 0x00046000010a7983 */ /* 0x000ea80000300800 */
[----:B------:R-:W2:Y:S01]  /*16e30*/  LDL.LU R47, [R1+0x45c] ;  /* 0x00045c00012f7983 */ /* 0x000ea20000300800 */
[----:B----4-:R-:W-:-:S05]  /*16e40*/  IMAD R0, R8, UR7, RZ ;  /* 0x0000000708007c24 */ /* 0x010fca000f8e02ff */
        /* <DEDUP_REMOVED lines=8> */
[----:B0-----:R-:W-:-:S03]  /*16ed0*/  IMAD R0, R7, UR7, RZ ;  /* 0x0000000707007c24 */ /* 0x001fc6000f8e02ff */
[----:B------:R-:W4:Y:S04]  /*16ee0*/  LDL.LU R7, [R1+0x43c] ;  /* 0x00043c0001077983 */ /* 0x000f280000300800 */
[----:B------:R0:W-:Y:S01]  /*16ef0*/  STL [R1+0x1ec], R0 ;  /* 0x0001ec0001007387 */ /* 0x0001e20000100800 */
[----:B---3--:R-:W-:-:S03]  /*16f00*/  IMAD R4, R16, UR7, RZ ;  /* 0x0000000710047c24 */ /* 0x008fc6000f8e02ff */
[----:B------:R-:W3:Y:S04]  /*16f10*/  LDL.LU R16, [R1+0x438] ;  /* 0x0004380001107983 */ /* 0x000ee80000300800 */
[----:B------:R1:W-:Y:S01]  /*16f20*/  STL [R1+0x1e8], R4 ;  /* 0x0001e80401007387 */ /* 0x0003e20000100800 */
[----:B0-----:R-:W-:-:S03]  /*16f30*/  IMAD R0, R14, UR7, RZ ;  /* 0x000000070e007c24 */ /* 0x001fc6000f8e02ff */
[----:B------:R-:W3:Y:S04]  /*16f40*/  LDL.LU R14, [R1+0x434] ;  /* 0x00043400010e7983 */ /* 0x000ee80000300800 */
[----:B------:R2:W-:Y:S01]  /*16f50*/  STL [R1+0x1e4], R0 ;  /* 0x0001e40001007387 */ /* 0x0005e20000100800 */
[----:B-1----:R-:W-:Y:S02]  /*16f60*/  IMAD R4, R2, UR7, RZ ;  /* 0x0000000702047c24 */ /* 0x002fe4000f8e02ff */
[----:B------:R-:W-:-:S03]  /*16f70*/  IMAD R2, R3, UR7, RZ ;  /* 0x0000000703027c24 */ /* 0x000fc6000f8e02ff */
[----:B------:R-:W-:Y:S04]  /*16f80*/  STL [R1+0x1e0], R4 ;  /* 0x0001e00401007387 */ /* 0x000fe80000100800 */
[----:B------:R0:W-:Y:S01]  /*16f90*/  STL [R1+0x1dc], R2 ;  /* 0x0001dc0201007387 */ /* 0x0001e20000100800 */
[----:B--2---:R-:W-:Y:S02]  /*16fa0*/  IMAD R0, R36, UR7, RZ ;  /* 0x0000000724007c24 */ /* 0x004fe4000f8e02ff */
[----:B------:R-:W-:-:S03]  /*16fb0*/  IMAD R3, R49, UR7, RZ ;  /* 0x0000000731037c24 */ /* 0x000fc6000f8e02ff */
[----:B------:R1:W-:Y:S01]  /*16fc0*/  STL [R1+0x1d8], R0 ;  /* 0x0001d80001007387 */ /* 0x0003e20000100800 */
[----:B0-----:R-:W-:-:S03]  /*16fd0*/  IMAD R2, R35, UR7, RZ ;  /* 0x0000000723027c24 */ /* 0x001fc6000f8e02ff */
[----:B------:R0:W-:Y:S01]  /*16fe0*/  STL [R1+0x1d4], R3 ;  /* 0x0001d40301007387 */ /* 0x0001e20000100800 */
[----:B-1----:R-:W-:-:S03]  /*16ff0*/  IMAD R0, R34, UR7, RZ ;  /* 0x0000000722007c24 */ /* 0x002fc6000f8e02ff */
[----:B------:R1:W-:Y:S01]  /*17000*/  STL [R1+0x1d0], R2 ;  /* 0x0001d00201007387 */ /* 0x0003e20000100800 */
[----:B0-----:R-:W-:-:S03]  /*17010*/  IMAD R3, R20, UR7, RZ ;  /* 0x0000000714037c24 */ /* 0x001fc6000f8e02ff */
[----:B------:R0:W-:Y:S04]  /*17020*/  STL [R1+0x1cc], R0 ;  /* 0x0001cc0001007387 */ /* 0x0001e80000100800 */
[----:B------:R2:W-:Y:S01]  /*17030*/  STL [R1+0x1c8], R3 ;  /* 0x0001c80301007387 */ /* 0x0005e20000100800 */
[----:B-1----:R-:W-:-:S03]  /*17040*/  IMAD R2, R18, UR7, RZ ;  /* 0x0000000712027c24 */ /* 0x002fc6000f8e02ff */
[----:B------:R-:W3:Y:S01]  /*17050*/  LDL.LU R20, [R1+0x430] ;  /* 0x0004300001147983 */ /* 0x000ee20000300800 */
[----:B0-----:R-:W-:-:S03]  /*17060*/  IMAD R0, R58, UR7, RZ ;  /* 0x000000073a007c24 */ /* 0x001fc6000f8e02ff */
[----:B------:R0:W-:Y:S04]  /*17070*/  STL [R1+0x1c4], R2 ;  /* 0x0001c40201007387 */ /* 0x0001e80000100800 */
[----:B------:R-:W3:Y:S04]  /*17080*/  LDL.LU R18, [R1+0x42c] ;  /* 0x00042c0001127983 */ /* 0x000ee80000300800 */
[----:B------:R1:W-:Y:S04]  /*17090*/  STL [R1+0x1c0], R0 ;  /* 0x0001c00001007387 */ /* 0x0003e80000100800 */
[----:B------:R-:W3:Y:S01]  /*170a0*/  LDL.LU R58, [R1+0x428] ;  /* 0x00042800013a7983 */ /* 0x000ee20000300800 */
[----:B--2---:R-:W-:-:S05]  /*170b0*/  IMAD R3, R38, UR7, RZ ;  /* 0x0000000726037c24 */ /* 0x004fca000f8e02ff */
[----:B------:R-:W-:Y:S01]  /*170c0*/  STL [R1+0x1bc], R3 ;  /* 0x0001bc0301007387 */ /* 0x000fe20000100800 */
[----:B0-----:R-:W-:Y:S02]  /*170d0*/  IMAD R2, R57, UR7, RZ ;  /* 0x0000000739027c24 */ /* 0x001fe4000f8e02ff */
[----:B-1----:R-:W-:Y:S02]  /*170e0*/  IMAD R0, R17, UR7, RZ ;  /* 0x0000000711007c24 */ /* 0x002fe4000f8e02ff */
[----:B------:R-:W2:Y:S04]  /*170f0*/  LDL.LU R17, [R1+0x424] ;  /* 0x0004240001117983 */ /* 0x000ea80000300800 */
[----:B------:R0:W-:Y:S04]  /*17100*/  STL [R1+0x1b8], R2 ;  /* 0x0001b80201007387 */ /* 0x0001e80000100800 */
[----:B------:R1:W-:Y:S01]  /*17110*/  STL [R1+0x1b4], R0 ;  /* 0x0001b40001007387 */ /* 0x0003e20000100800 */
[----:B0-----:R-:W-:-:S02]  /*17120*/  IMAD R2, R10, UR7, RZ ;  /* 0x000000070a027c24 */ /* 0x001fc4000f8e02ff */
[----:B-1----:R-:W-:-:S03]  /*17130*/  IMAD R0, R47, UR7, RZ ;  /* 0x000000072f007c24 */ /* 0x002fc6000f8e02ff */
[----:B------:R0:W-:Y:S01]  /*17140*/  STL [R1+0x1b0], R2 ;  /* 0x0001b00201007387 */ /* 0x0001e20000100800 */
[----:B----4-:R-:W-:-:S03]  /*17150*/  IMAD R3, R11, UR7, RZ ;  /* 0x000000070b037c24 */ /* 0x010fc6000f8e02ff */
[----:B------:R1:W-:Y:S01]  /*17160*/  STL [R1+0x1ac], R0 ;  /* 0x0001ac0001007387 */ /* 0x0003e20000100800 */
[----:B0-----:R-:W-:-:S03]  /*17170*/  IMAD R2, R43, UR7, RZ ;  /* 0x000000072b027c24 */ /* 0x001fc6000f8e02ff */
[----:B------:R0:W-:Y:S04]  /*17180*/  STL [R1+0x1a8], R3 ;  /* 0x0001a80301007387 */ /* 0x0001e80000100800 */
[----:B------:R4:W-:Y:S01]  /*17190*/  STL [R1+0x1a4], R2 ;  /* 0x0001a40201007387 */ /* 0x0009e20000100800 */
[----:B-1----:R-:W-:Y:S02]  /*171a0*/  IMAD R0, R13, UR7, RZ ;  /* 0x000000070d007c24 */ /* 0x002fe4000f8e02ff */
[----:B0-----:R-:W-:-:S03]  /*171b0*/  IMAD R3, R39, UR7, RZ ;  /* 0x0000000727037c24 */ /* 0x001fc6000f8e02ff */
[----:B------:R0:W-:Y:S01]  /*171c0*/  STL [R1+0x1a0], R0 ;  /* 0x0001a00001007387 */ /* 0x0001e20000100800 */
[----:B----4-:R-:W-:-:S03]  /*171d0*/  IMAD R2, R33, UR7, RZ ;  /* 0x0000000721027c24 */ /* 0x010fc6000f8e02ff */
[----:B------:R-:W-:Y:S01]  /*171e0*/  STL [R1+0x19c], R3 ;  /* 0x00019c0301007387 */ /* 0x000fe20000100800 */
[----:B0-----:R-:W-:-:S03]  /*171f0*/  IMAD R0, R8, UR7, RZ ;  /* 0x0000000708007c24 */ /* 0x001fc6000f8e02ff */
[----:B------:R-:W4:Y:S04]  /*17200*/  LDL.LU R8, [R1+0x420] ;  /* 0x0004200001087983 */ /* 0x000f280000300800 */
[----:B------:R0:W-:Y:S04]  /*17210*/  STL [R1+0x198], R2 ;  /* 0x0001980201007387 */ /* 0x0001e80000100800 */
[----:B------:R1:W-:Y:S01]  /*17220*/  STL [R1+0x194], R0 ;  /* 0x0001940001007387 */ /* 0x0003e20000100800 */
[----:B0-----:R-:W-:Y:S02]  /*17230*/  IMAD R2, R56, UR7, RZ ;  /* 0x0000000738027c24 */ /* 0x001fe4000f8e02ff */
[----:B-1----:R-:W-:-:S02]  /*17240*/  IMAD R0, R7, UR7, RZ ;  /* 0x0000000707007c24 */ /* 0x002fc4000f8e02ff */
[----:B------:R-:W4:Y:S04]  /*17250*/  LDL.LU R7, [R1+0x41c] ;  /* 0x00041c0001077983 */ /* 0x000f280000300800 */
[----:B------:R3:W-:Y:S04]  /*17260*/  STL [R1+0x190], R2 ;  /* 0x0001900201007387 */ /* 0x0007e80000100800 */
[----:B------:R0:W-:Y:S01]  /*17270*/  STL [R1+0x18c], R0 ;  /* 0x00018c0001007387 */ /* 0x0001e20000100800 */
[----:B---3--:R-:W-:-:S03]  /*17280*/  IMAD R2, R16, UR7, RZ ;  /* 0x0000000710027c24 */ /* 0x008fc6000f8e02ff */
[----:B------:R-:W3:Y:S04]  /*17290*/  LDL.LU R16, [R1+0x418] ;  /* 0x0004180001107983 */ /* 0x000ee80000300800 */
[----:B------:R1:W-:Y:S01]  /*172a0*/  STL [R1+0x188], R2 ;  /* 0x0001880201007387 */ /* 0x0003e20000100800 */
[----:B0-----:R-:W-:-:S03]  /*172b0*/  IMAD R0, R14, UR7, RZ ;  /* 0x000000070e007c24 */ /* 0x001fc6000f8e02ff */
[----:B-1----:R-:W3:Y:S04]  /*172c0*/  LDL.LU R2, [R1+0x414] ;  /* 0x0004140001027983 */ /* 0x002ee80000300800 */
        /* <DEDUP_REMOVED lines=9> */
[----:B------:R-:W-:-:S05]  /*17360*/  IMAD R5, R20, UR7, RZ ;  /* 0x0000000714057c24 */ /* 0x000fca000f8e02ff */
[----:B------:R-:W-:Y:S01]  /*17370*/  STL [R1+0x180], R5 ;  /* 0x0001800501007387 */ /* 0x000fe20000100800 */
[----:B------:R-:W-:-:S03]  /*17380*/  IMAD R4, R18, UR7, RZ ;  /* 0x0000000712047c24 */ /* 0x000fc6000f8e02ff */
[----:B------:R-:W3:Y:S04]  /*17390*/  LDL.LU R38, [R1+0x3f0] ;  /* 0x0003f00001267983 */ /* 0x000ee80000300800 */
[----:B------:R-:W-:Y:S01]  /*173a0*/  STL [R1+0x17c], R4 ;  /* 0x00017c0401007387 */ /* 0x000fe20000100800 */
[----:B0-----:R-:W-:-:S03]  /*173b0*/  IMAD R0, R58, UR7, RZ ;  /* 0x000000073a007c24 */ /* 0x001fc6000f8e02ff */
[----:B------:R-:W3:Y:S04]  /*173c0*/  LDL.LU R57, [R1+0x3ec] ;  /* 0x0003ec0001397983 */ /* 0x000ee80000300800 */
[----:B------:R2:W-:Y:S04]  /*173d0*/  STL [R1+0x178], R0 ;  /* 0x0001780001007387 */ /* 0x0005e80000100800 */
[----:B------:R-:W3:Y:S04]  /*173e0*/  LDL.LU R58, [R1+0x3e8] ;  /* 0x0003e800013a7983 */ /* 0x000ee80000300800 */
[----:B------:R-:W3:Y:S04]  /*173f0*/  LDL.LU R10, [R1+0x3e4] ;  /* 0x0003e400010a7983 */ /* 0x000ee80000300800 */
        /* <DEDUP_REMOVED lines=10> */
[----:B----4-:R-:W-:-:S03]  /*174a0*/  IMAD R0, R8, UR7, RZ ;  /* 0x0000000708007c24 */ /* 0x010fc6000f8e02ff */
[----:B------:R-:W4:Y:S04]  /*174b0*/  LDL.LU R8, [R1+0x3c0] ;  /* 0x0003c00001087983 */ /* 0x000f280000300800 */
[----:B------:R3:W-:Y:S01]  /*174c0*/  STL [R1+0x170], R0 ;  /* 0x0001700001007387 */ /* 0x0007e20000100800 */
[----:B------:R-:W-:-:S03]  /*174d0*/  IMAD R4, R7, UR7, RZ ;  /* 0x0000000707047c24 */ /* 0x000fc6000f8e02ff */
[----:B------:R-:W4:Y:S04]  /*174e0*/  LDL.LU R7, [R1+0x3bc] ;  /* 0x0003bc0001077983 */ /* 0x000f280000300800 */
[----:B------:R0:W-:Y:S01]  /*174f0*/  STL [R1+0x16c], R4 ;  /* 0x00016c0401007387 */ /* 0x0001e20000100800 */
[----:B---3--:R-:W-:-:S03]  /*17500*/  IMAD R0, R16, UR7, RZ ;  /* 0x0000000710007c24 */ /* 0x008fc6000f8e02ff */
[----:B------:R-:W3:Y:S04]  /*17510*/  LDL.LU R16, [R1+0x3b8] ;  /* 0x0003b80001107983 */ /* 0x000ee80000300800 */
        /* <DEDUP_REMOVED lines=18> */
[----:B------:R-:W-:Y:S04]  /*17640*/  STL [R1+0x148], R2 ;  /* 0x0001480201007387 */ /* 0x000fe80000100800 */
[----:B------:R-:W3:Y:S04]  /*17650*/  LDL.LU R56, [R1+0x3b0] ;  /* 0x0003b00001387983 */ /* 0x000ee80000300800 */
[----:B------:R0:W-:Y:S04]  /*17660*/  STL [R1+0x144], R0 ;  /* 0x0001440001007387 */ /* 0x0001e80000100800 */
[----:B------:R-:W3:Y:S01]  /*17670*/  LDL.LU R14, [R1+0x3ac] ;  /* 0x0003ac00010e7983 */ /* 0x000ee20000300800 */
[----:B------:R-:W-:-:S05]  /*17680*/  IMAD R3, R38, UR7, RZ ;  /* 0x0000000726037c24 */ /* 0x000fca000f8e02ff */
[----:B------:R-:W-:Y:S01]  /*17690*/  STL [R1+0x140], R3 ;  /* 0x0001400301007387 */ /* 0x000fe20000100800 */
[----:B0-----:R-:W-:-:S03]  /*176a0*/  IMAD R0, R58, UR7, RZ ;  /* 0x000000073a007c24 */ /* 0x001fc6000f8e02ff */
[----:B------:R-:W3:Y:S01]  /*176b0*/  LDL.LU R58, [R1+0x3a8] ;  /* 0x0003a800013a7983 */ /* 0x000ee20000300800 */
[----:B------:R-:W-:-:S05]  /*176c0*/  IMAD R2, R57, UR7, RZ ;  /* 0x0000000739027c24 */ /* 0x000fca000f8e02ff */
[----:B------:R0:W-:Y:S04]  /*176d0*/  STL [R1+0x13c], R2 ;  /* 0x00013c0201007387 */ /* 0x0001e80000100800 */
[----:B------:R1:W-:Y:S01]  /*176e0*/  STL [R1+0x138], R0 ;  /* 0x0001380001007387 */ /* 0x0003e20000100800 */
[----:B0-----:R-:W-:Y:S02]  /*176f0*/  IMAD R2, R10, UR7, RZ ;  /* 0x000000070a027c24 */ /* 0x001fe4000f8e02ff */
[----:B-1----:R-:W-:-:S03]  /*17700*/  IMAD R0, R47, UR7, RZ ;  /* 0x000000072f007c24 */ /* 0x002fc6000f8e02ff */
[----:B------:R0:W-:Y:S01]  /*17710*/  STL [R1+0x134], R2 ;  /* 0x0001340201007387 */ /* 0x0001e20000100800 */
[----:B--2---:R-:W-:-:S03]  /*17720*/  IMAD R3, R11, UR7, RZ ;  /* 0x000000070b037c24 */ /* 0x004fc6000f8e02ff */
        /* <DEDUP_REMOVED lines=9> */
[----:B--2---:R-:W-:-:S03]  /*177c0*/  IMAD R0, R17, UR7, RZ ;  /* 0x0000000711007c24 */ /* 0x004fc6000f8e02ff */
[----:B------:R-:W2:Y:S04]  /*177d0*/  LDL.LU R17, [R1+0x3a4] ;  /* 0x0003a40001117983 */ /* 0x000ea80000300800 */
[----:B------:R0:W-:Y:S04]  /*177e0*/  STL [R1+0x11c], R2 ;  /* 0x00011c0201007387 */ /* 0x0001e80000100800 */
[----:B------:R4:W-:Y:S01]  /*177f0*/  STL [R1+0x118], R0 ;  /* 0x0001180001007387 */ /* 0x0009e20000100800 */
[----:B0-----:R-:W-:Y:S02]  /*17800*/  IMAD R2, R18, UR7, RZ ;  /* 0x0000000712027c24 */ /* 0x001fe4000f8e02ff */
[----:B----4-:R-:W-:-:S02]  /*17810*/  IMAD R0, R8, UR7, RZ ;  /* 0x0000000708007c24 */ /* 0x010fc4000f8e02ff */
[----:B------:R-:W4:Y:S04]  /*17820*/  LDL.LU R8, [R1+0x3a0] ;  /* 0x0003a00001087983 */ /* 0x000f280000300800 */
[----:B------:R0:W-:Y:S04]  /*17830*/  STL [R1+0x114], R2 ;  /* 0x0001140201007387 */ /* 0x0001e80000100800 */
[----:B------:R-:W-:Y:S01]  /*17840*/  STL [R1+0x110], R0 ;  /* 0x0001100001007387 */ /* 0x000fe20000100800 */
[----:B0-----:R-:W-:-:S03]  /*17850*/  IMAD R2, R7, UR7, RZ ;  /* 0x0000000707027c24 */ /* 0x001fc6000f8e02ff */
[----:B------:R-:W4:Y:S04]  /*17860*/  LDL.LU R7, [R1+0x39c] ;  /* 0x00039c0001077983 */ /* 0x000f280000300800 */
[----:B------:R0:W-:Y:S04]  /*17870*/  STL [R1+0x10c], R2 ;  /* 0x00010c0201007387 */ /* 0x0001e80000100800 */
[----:B0-----:R-:W4:Y:S01]  /*17880*/  LDL.LU R2, [R1+0x398] ;  /* 0x0003980001027983 */ /* 0x001f220000300800 */
        /* <DEDUP_REMOVED lines=21> */
[----:B0-----:R-:W-:-:S05]  /*179e0*/  IMAD R0, R58, UR7, RZ ;  /* 0x000000073a007c24 */ /* 0x001fca000f8e02ff */
        /* <DEDUP_REMOVED lines=10> */
[----:B------:R0:W-:Y:S01]  /*17a90*/  STL [R1+0xf4], R0 ;  /* 0x0000f40001007387 */ /* 0x0001e20000100800 */
[----:B----4-:R-:W-:-:S03]  /*17aa0*/  IMAD R4, R8, UR7, RZ ;  /* 0x0000000708047c24 */ /* 0x010fc6000f8e02ff */
[----:B------:R-:W4:Y:S04]  /*17ab0*/  LDL.LU R8, [R1+0x340] ;  /* 0x0003400001087983 */ /* 0x000f280000300800 */
[----:B------:R1:W-:Y:S01]  /*17ac0*/  STL [R1+0xf0], R4 ;  /* 0x0000f00401007387 */ /* 0x0003e20000100800 */
[----:B0-----:R-:W-:-:S03]  /*17ad0*/  IMAD R0, R7, UR7, RZ ;  /* 0x0000000707007c24 */ /* 0x001fc6000f8e02ff */
[----:B------:R-:W4:Y:S04]  /*17ae0*/  LDL.LU R7, [R1+0x33c] ;  /* 0x00033c0001077983 */ /* 0x000f280000300800 */
[----:B------:R3:W-:Y:S01]  /*17af0*/  STL [R1+0xec], R0 ;  /* 0x0000ec0001007387 */ /* 0x0007e20000100800 */
[----:B-1----:R-:W-:Y:S02]  /*17b00*/  IMAD R4, R2, UR7, RZ ;  /* 0x0000000702047c24 */ /* 0x002fe4000f8e02ff */
[----:B---3--:R-:W-:-:S03]  /*17b10*/  IMAD R0, R3, UR7, RZ ;  /* 0x0000000703007c24 */ /* 0x008fc6000f8e02ff */
[----:B------:R-:W-:Y:S01]  /*17b20*/  STL [R1+0xe8], R4 ;  /* 0x0000e80401007387 */ /* 0x000fe20000100800 */
[----:B------:R-:W-:-:S03]  /*17b30*/  IMAD R2, R36, UR7, RZ ;  /* 0x0000000724027c24 */ /* 0x000fc6000f8e02ff */
[----:B------:R0:W-:Y:S01]  /*17b40*/  STL [R1+0xe4], R0 ;  /* 0x0000e40001007387 */ /* 0x0001e20000100800 */
[----:B------:R-:W-:-:S03]  /*17b50*/  IMAD R3, R49, UR7, RZ ;  /* 0x0000000731037c24 */ /* 0x000fc6000f8e02ff */
[----:B------:R1:W-:Y:S04]  /*17b60*/  STL [R1+0xe0], R2 ;  /* 0x0000e00201007387 */ /* 0x0003e80000100800 */
[----:B------:R3:W-:Y:S01]  /*17b70*/  STL [R1+0xdc], R3 ;  /* 0x0000dc0301007387 */ /* 0x0007e20000100800 */
[----:B0-----:R-:W-:Y:S02]  /*17b80*/  IMAD R0, R35, UR7, RZ ;  /* 0x0000000723007c24 */ /* 0x001fe4000f8e02ff */
[----:B-1----:R-:W-:-:S03]  /*17b90*/  IMAD R2, R34, UR7, RZ ;  /* 0x0000000722027c24 */ /* 0x002fc6000f8e02ff */
[----:B------:R0:W-:Y:S01]  /*17ba0*/  STL [R1+0xd8], R0 ;  /* 0x0000d80001007387 */ /* 0x0001e20000100800 */
[----:B---3--:R-:W-:-:S03]  /*17bb0*/  IMAD R3, R38, UR7, RZ ;  /* 0x0000000726037c24 */ /* 0x008fc6000f8e02ff */
[----:B------:R1:W-:Y:S04]  /*17bc0*/  STL [R1+0xd4], R2 ;  /* 0x0000d40201007387 */ /* 0x0003e80000100800 */
[----:B------:R-:W-:Y:S01]  /*17bd0*/  STL [R1+0xd0], R3 ;  /* 0x0000d00301007387 */ /* 0x000fe20000100800 */
[----:B0-----:R-:W-:Y:S02]  /*17be0*/  IMAD R0, R57, UR7, RZ ;  /* 0x0000000739007c24 */ /* 0x001fe4000f8e02ff */
[----:B-1----:R-:W-:Y:S02]  /*17bf0*/  IMAD R2, R16, UR7, RZ ;  /* 0x0000000710027c24 */ /* 0x002fe4000f8e02ff */
[----:B------:R-:W3:Y:S04]  /*17c00*/  LDL.LU R16, [R1+0x338] ;  /* 0x0003380001107983 */ /* 0x000ee80000300800 */
[----:B------:R0:W-:Y:S04]  /*17c10*/  STL [R1+0xcc], R0 ;  /* 0x0000cc0001007387 */ /* 0x0001e80000100800 */
[----:B------:R1:W-:Y:S01]  /*17c20*/  STL [R1+0xc8], R2 ;  /* 0x0000c80201007387 */ /* 0x0003e20000100800 */
[----:B0-----:R-:W-:-:S02]  /*17c30*/  IMAD R0, R9, UR7, RZ ;  /* 0x0000000709007c24 */ /* 0x001fc4000f8e02ff */
[----:B------:R-:W-:-:S03]  /*17c40*/  IMAD R3, R10, UR7, RZ ;  /* 0x000000070a037c24 */ /* 0x000fc6000f8e02ff */
[----:B------:R0:W-:Y:S04]  /*17c50*/  STL [R1+0x4190], R0 ;  /* 0x0041900001007387 */ /* 0x0001e80000100800 */
[----:B------:R-:W-:Y:S01]  /*17c60*/  STL [R1+0xc0], R3 ;  /* 0x0000c00301007387 */ /* 0x000fe20000100800 */
[----:B-1----:R-:W-:Y:S02]  /*17c70*/  IMAD R2, R47, UR7, RZ ;  /* 0x000000072f027c24 */ /* 0x002fe4000f8e02ff */
[----:B0-----:R-:W-:Y:S02]  /*17c80*/  IMAD R0, R14, UR7, RZ ;  /* 0x000000070e007c24 */ /* 0x001fe4000f8e02ff */
[----:B------:R-:W3:Y:S04]  /*17c90*/  LDL.LU R14, [R1+0x334] ;  /* 0x00033400010e7983 */ /* 0x000ee80000300800 */
[----:B------:R0:W-:Y:S04]  /*17ca0*/  STL [R1+0xbc], R2 ;  /* 0x0000bc0201007387 */ /* 0x0001e80000100800 */
[----:B------:R1:W-:Y:S01]  /*17cb0*/  STL [R1+0xb8], R0 ;  /* 0x0000b80001007387 */ /* 0x0003e20000100800 */
[----:B0-----:R-:W-:-:S02]  /*17cc0*/  IMAD R2, R11, UR7, RZ ;  /* 0x000000070b027c24 */ /* 0x001fc4000f8e02ff */
[----:B-1----:R-:W-:-:S03]  /*17cd0*/  IMAD R0, R43, UR7, RZ ;  /* 0x000000072b007c24 */ /* 0x002fc6000f8e02ff */
[----:B------:R0:W-:Y:S04]  /*17ce0*/  STL [R1+0xb4], R2 ;  /* 0x0000b40201007387 */ /* 0x0001e80000100800 */
[----:B------:R1:W-:Y:S01]  /*17cf0*/  STL [R1+0xb0], R0 ;  /* 0x0000b00001007387 */ /* 0x0003e20000100800 */
[----:B------:R-:W-:Y:S02]  /*17d00*/  IMAD R3, R13, UR7, RZ ;  /* 0x000000070d037c24 */ /* 0x000fe4000f8e02ff */
[----:B0-----:R-:W-:-:S03]  /*17d10*/  IMAD R2, R39, UR7, RZ ;  /* 0x0000000727027c24 */ /* 0x001fc6000f8e02ff */
[----:B------:R0:W-:Y:S01]  /*17d20*/  STL [R1+0xac], R3 ;  /* 0x0000ac0301007387 */ /* 0x0001e20000100800 */
[----:B-1----:R-:W-:-:S03]  /*17d30*/  IMAD R0, R20, UR7, RZ ;  /* 0x0000000714007c24 */ /* 0x002fc6000f8e02ff */
[----:B------:R-:W-:Y:S01]  /*17d40*/  STL [R1+0xa8], R2 ;  /* 0x0000a80201007387 */ /* 0x000fe20000100800 */
[----:B0-----:R-:W-:-:S03]  /*17d50*/  IMAD R3, R18, UR7, RZ ;  /* 0x0000000712037c24 */ /* 0x001fc6000f8e02ff */
[----:B------:R0:W-:Y:S04]  /*17d60*/  STL [R1+0xa4], R0 ;  /* 0x0000a40001007387 */ /* 0x0001e80000100800 */
[----:B------:R-:W-:Y:S01]  /*17d70*/  STL [R1+0xa0], R3 ;  /* 0x0000a00301007387 */ /* 0x000fe20000100800 */
[----:B0-----:R-:W-:-:S03]  /*17d80*/  IMAD R0, R58, UR7, RZ ;  /* 0x000000073a007c24 */ /* 0x001fc6000f8e02ff */
[----:B------:R-:W3:Y:S01]  /*17d90*/  LDL.LU R58, [R1+0x330] ;  /* 0x00033000013a7983 */ /* 0x000ee20000300800 */
[----:B------:R-:W-:-:S05]  /*17da0*/  IMAD R2, R33, UR7, RZ ;  /* 0x0000000721027c24 */ /* 0x000fca000f8e02ff */
[----:B------:R0:W-:Y:S04]  /*17db0*/  STL [R1+0x9c], R2 ;  /* 0x00009c0201007387 */ /* 0x0001e80000100800 */
[----:B------:R2:W-:Y:S01]  /*17dc0*/  STL [R1+0x98], R0 ;  /* 0x0000980001007387 */ /* 0x0005e20000100800 */
[----:B0-----:R-:W-:Y:S02]  /*17dd0*/  IMAD R2, R56, UR7, RZ ;  /* 0x0000000738027c24 */ /* 0x001fe4000f8e02ff */
[----:B--2---:R-:W-:Y:S02]  /*17de0*/  IMAD R0, R17, UR7, RZ ;  /* 0x0000000711007c24 */ /* 0x004fe4000f8e02ff */
[----:B------:R-:W2:Y:S04]  /*17df0*/  LDL.LU R17, [R1+0x32c] ;  /* 0x00032c0001117983 */ /* 0x000ea80000300800 */
[----:B------:R4:W-:Y:S04]  /*17e00*/  STL [R1+0x94], R2 ;  /* 0x0000940201007387 */ /* 0x0009e80000100800 */
[----:B------:R0:W-:Y:S01]  /*17e10*/  STL [R1+0x90], R0 ;  /* 0x0000900001007387 */ /* 0x0001e20000100800 */
[----:B----4-:R-:W-:-:S03]  /*17e20*/  IMAD R2, R8, UR7, RZ ;  /* 0x0000000708027c24 */ /* 0x010fc6000f8e02ff */
[----:B------:R-:W4:Y:S04]  /*17e30*/  LDL.LU R8, [R1+0x328] ;  /* 0x0003280001087983 */ /* 0x000f280000300800 */
[----:B------:R1:W-:Y:S04]  /*17e40*/  STL [R1+0x8c], R2 ;  /* 0x00008c0201007387 */ /* 0x0003e80000100800 */
[----:B------:R-:W4:Y:S04]  /*17e50*/  LDL.LU R27, [R1+0x324] ;  /* 0x00032400011b7983 */ /* 0x000f280000300800 */
[----:B------:R-:W4:Y:S01]  /*17e60*/  LDL.LU R59, [R1+0x320] ;  /* 0x00032000013b7983 */ /* 0x000f220000300800 */
[----:B0-----:R-:W-:-:S05]  /*17e70*/  IMAD R0, R7, UR7, RZ ;  /* 0x0000000707007c24 */ /* 0x001fca000f8e02ff */
[----:B------:R3:W-:Y:S04]  /*17e80*/  STL [R1+0x88], R0 ;  /* 0x0000880001007387 */ /* 0x0007e80000100800 */
        /* <DEDUP_REMOVED lines=9> */
[----:B---3--:R-:W-:-:S05]  /*17f20*/  IMAD R0, R16, UR7, RZ ;  /* 0x0000000710007c24 */ /* 0x008fca000f8e02ff */
[----:B------:R0:W-:Y:S04]  /*17f30*/  STL [R1+0x84], R0 ;  /* 0x0000840001007387 */ /* 0x0001e80000100800 */
[----:B------:R-:W3:Y:S04]  /*17f40*/  LDL.LU R10, [R1+0x2f8] ;  /* 0x0002f800010a7983 */ /* 0x000ee80000300800 */
[----:B------:R-:W3:Y:S04]  /*17f50*/  LDL.LU R47, [R1+0x2f4] ;  /* 0x0002f400012f7983 */ /* 0x000ee80000300800 */
        /* <DEDUP_REMOVED lines=18> */
[----:B----4-:R-:W-:-:S03]  /*18080*/  IMAD R0, R8, UR7, RZ ;  /* 0x0000000708007c24 */ /* 0x010fc6000f8e02ff */
[----:B------:R-:W4:Y:S04]  /*18090*/  LDL.LU R8, [R1+0xc] ;  /* 0x00000c0001087983 */ /* 0x000f280000300800 */
[----:B------:R1:W-:Y:S01]  /*180a0*/  STL [R1+0x74], R0 ;  /* 0x0000740001007387 */ /* 0x0003e20000100800 */
[----:B------:R-:W-:Y:S02]  /*180b0*/  IMAD R5, R27, UR7, RZ ;  /* 0x000000071b057c24 */ /* 0x000fe4000f8e02ff */
[----:B0-----:R-:W-:-:S03]  /*180c0*/  IMAD R4, R59, UR7, RZ ;  /* 0x000000073b047c24 */ /* 0x001fc6000f8e02ff */
[----:B------:R-:W-:Y:S04]  /*180d0*/  STL [R1+0x70], R5 ;  /* 0x0000700501007387 */ /* 0x000fe80000100800 */
[----:B------:R-:W-:Y:S01]  /*180e0*/  STL [R1+0x6c], R4 ;  /* 0x00006c0401007387 */ /* 0x000fe20000100800 */
[----:B-1----:R-:W-:Y:S02]  /*180f0*/  IMAD R0, R2, UR7, RZ ;  /* 0x0000000702007c24 */ /* 0x002fe4000f8e02ff */
[----:B------:R-:W-:-:S03]  /*18100*/  IMAD R3, R3, UR7, RZ ;  /* 0x0000000703037c24 */ /* 0x000fc6000f8e02ff */
[----:B------:R0:W-:Y:S01]  /*18110*/  STL [R1+0x68], R0 ;  /* 0x0000680001007387 */ /* 0x0001e20000100800 */
[----:B------:R-:W-:-:S03]  /*18120*/  IMAD R2, R36, UR7, RZ ;  /* 0x0000000724027c24 */ /* 0x000fc6000f8e02ff */
[----:B------:R1:W-:Y:S01]  /*18130*/  STL [R1+0x64], R3 ;  /* 0x0000640301007387 */ /* 0x0003e20000100800 */
[----:B0-----:R-:W-:-:S03]  /*18140*/  IMAD R0, R49, UR7, RZ ;  /* 0x0000000731007c24 */ /* 0x001fc6000f8e02ff */
[----:B------:R0:W-:Y:S01]  /*18150*/  STL [R1+0x60], R2 ;  /* 0x0000600201007387 */ /* 0x0001e20000100800 */
[----:B-1----:R-:W-:-:S03]  /*18160*/  IMAD R3, R35, UR7, RZ ;  /* 0x0000000723037c24 */ /* 0x002fc6000f8e02ff */
[----:B------:R1:W-:Y:S01]  /*18170*/  STL [R1+0x5c], R0 ;  /* 0x00005c0001007387 */ /* 0x0003e20000100800 */
[----:B0-----:R-:W-:-:S03]  /*18180*/  IMAD R2, R34, UR7, RZ ;  /* 0x0000000722027c24 */ /* 0x001fc6000f8e02ff */
[----:B------:R-:W-:Y:S01]  /*18190*/  STL [R1+0x58], R3 ;  /* 0x0000580301007387 */ /* 0x000fe20000100800 */
[----:B-1----:R-:W-:-:S03]  /*181a0*/  IMAD R0, R7, UR7, RZ ;  /* 0x0000000707007c24 */ /* 0x002fc6000f8e02ff */
[----:B------:R-:W4:Y:S04]  /*181b0*/  LDL.LU R7, [R1+0x4] ;  /* 0x0000040001077983 */ /* 0x000f280000300800 */
[----:B------:R0:W-:Y:S04]  /*181c0*/  STL [R1+0x54], R2 ;  /* 0x0000540201007387 */ /* 0x0001e80000100800 */
[----:B------:R1:W-:Y:S01]  /*181d0*/  STL [R1+0x50], R0 ;  /* 0x0000500001007387 */ /* 0x0003e20000100800 */
[----:B0-----:R-:W-:Y:S02]  /*181e0*/  IMAD R2, R38, UR7, RZ ;  /* 0x0000000726027c24 */ /* 0x001fe4000f8e02ff */
[----:B-1----:R-:W-:-:S03]  /*181f0*/  IMAD R0, R57, UR7, RZ ;  /* 0x0000000739007c24 */ /* 0x002fc6000f8e02ff */
[----:B------:R0:W-:Y:S01]  /*18200*/  STL [R1+0x4c], R2 ;  /* 0x00004c0201007387 */ /* 0x0001e20000100800 */
[----:B---3--:R-:W-:-:S03]  /*18210*/  IMAD R3, R10, UR7, RZ ;  /* 0x000000070a037c24 */ /* 0x008fc6000f8e02ff */
[----:B------:R1:W-:Y:S01]  /*18220*/  STL [R1+0x48], R0 ;  /* 0x0000480001007387 */ /* 0x0003e20000100800 */
[----:B0-----:R-:W-:-:S03]  /*18230*/  IMAD R2, R47, UR7, RZ ;  /* 0x000000072f027c24 */ /* 0x001fc6000f8e02ff */
[----:B------:R-:W-:Y:S01]  /*18240*/  STL [R1+0x44], R3 ;  /* 0x0000440301007387 */ /* 0x000fe20000100800 */
[----:B-1----:R-:W-:-:S03]  /*18250*/  IMAD R0, R16, UR7, RZ ;  /* 0x0000000710007c24 */ /* 0x002fc6000f8e02ff */
[----:B------:R-:W3:Y:S04]  /*18260*/  LDL.LU R16, [R1] ;  /* 0x0000000001107983 */ /* 0x000ee80000300800 */
[----:B------:R0:W-:Y:S04]  /*18270*/  STL [R1+0x40], R2 ;  /* 0x0000400201007387 */ /* 0x0001e80000100800 */
[----:B------:R1:W-:Y:S01]  /*18280*/  STL [R1+0x3c], R0 ;  /* 0x00003c0001007387 */ /* 0x0003e20000100800 */
[----:B0-----:R-:W-:Y:S02]  /*18290*/  IMAD R2, R11, UR7, RZ ;  /* 0x000000070b027c24 */ /* 0x001fe4000f8e02ff */
[----:B-1----:R-:W-:-:S03]  /*182a0*/  IMAD R0, R43, UR7, RZ ;  /* 0x000000072b007c24 */ /* 0x002fc6000f8e02ff */
        /* <DEDUP_REMOVED lines=12> */
[----:B------:R-:W3:Y:S01]  /*18370*/  LDL.LU R14, [R1+0x2e0] ;  /* 0x0002e000010e7983 */ /* 0x000ee20000300800 */
[----:B------:R-:W-:-:S03]  /*18380*/  IMAD R29, R56, UR7, RZ ;  /* 0x00000007381d7c24 */ /* 0x000fc6000f8e02ff */
[----:B------:R3:W-:Y:S01]  /*18390*/  STL [R1+0x20], R2 ;  /* 0x0000200201007387 */ /* 0x0007e20000100800 */
[----:B------:R-:W-:-:S03]  /*183a0*/  IMAD R28, R58, UR7, RZ ;  /* 0x000000073a1c7c24 */ /* 0x000fc6000f8e02ff */
[----:B------:R-:W3:Y:S04]  /*183b0*/  LDL.LU R58, [R1+0x2dc] ;  /* 0x0002dc00013a7983 */ /* 0x000ee80000300800 */
[----:B------:R-:W-:Y:S04]  /*183c0*/  STL [R1+0x1c], R0 ;  /* 0x00001c0001007387 */ /* 0x000fe80000100800 */
[----:B------:R-:W-:Y:S04]  /*183d0*/  STL [R1+0x18], R29 ;  /* 0x0000181d01007387 */ /* 0x000fe80000100800 */
[----:B------:R-:W3:Y:S04]  /*183e0*/  LDL.LU R20, [R1+0x2d8] ;  /* 0x0002d80001147983 */ /* 0x000ee80000300800 */
[----:B------:R-:W3:Y:S04]  /*183f0*/  LDL.LU R56, [R1+0x2d4] ;  /* 0x0002d40001387983 */ /* 0x000ee80000300800 */
[----:B------:R-:W3:Y:S01]  /*18400*/  LDL.LU R10, [R1+0x2d0] ;  /* 0x0002d000010a7983 */ /* 0x000ee20000300800 */
[----:B--2---:R-:W-:-:S03]  /*18410*/  IMAD R27, R17, UR7, RZ ;  /* 0x00000007111b7c24 */ /* 0x004fc6000f8e02ff */
[----:B------:R-:W2:Y:S04]  /*18420*/  LDL.LU R47, [R1+0x2cc] ;  /* 0x0002cc00012f7983 */ /* 0x000ea80000300800 */
[----:B------:R-:W-:Y:S04]  /*18430*/  STL [R1+0x14], R28 ;  /* 0x0000141c01007387 */ /* 0x000fe80000100800 */
[----:B------:R0:W-:Y:S04]  /*18440*/  STL [R1+0x4188], R28 ;  /* 0x0041881c01007387 */ /* 0x0001e80000100800 */
[----:B------:R-:W-:Y:S01]  /*18450*/  STL [R1+0x418c], R29 ;  /* 0x00418c1d01007387 */ /* 0x000fe20000100800 */
[----:B----4-:R-:W-:-:S03]  /*18460*/  IMAD R26, R8, UR7, RZ ;  /* 0x00000007081a7c24 */ /* 0x010fc6000f8e02ff */
[----:B------:R-:W4:Y:S01]  /*18470*/  LDL.LU R11, [R1+0x2c8] ;  /* 0x0002c800010b7983 */ /* 0x000f220000300800 */
[----:B------:R-:W-:Y:S02]  /*18480*/  IMAD R61, R61, UR7, RZ ;  /* 0x000000073d3d7c24 */ /* 0x000fe4000f8e02ff */
[----:B------:R-:W-:Y:S02]  /*18490*/  IMAD R60, R60, UR7, RZ ;  /* 0x000000073c3c7c24 */ /* 0x000fe4000f8e02ff */
[----:B-1----:R-:W-:Y:S02]  /*184a0*/  IMAD R3, R7, UR7, RZ ;  /* 0x0000000707037c24 */ /* 0x002fe4000f8e02ff */
[----:B------:R-:W4:Y:S04]  /*184b0*/  LDL.LU R7, [R1+0x2c4] ;  /* 0x0002c40001077983 */ /* 0x000f280000300800 */
[----:B------:R-:W4:Y:S04]  /*184c0*/  LDL.LU R8, [R1+0x2c0] ;  /* 0x0002c00001087983 */ /* 0x000f280000300800 */
[----:B------:R-:W4:Y:S04]  /*184d0*/  LDL.LU R43, [R1+0x2bc] ;  /* 0x0002bc00012b7983 */ /* 0x000f280000300800 */
[----:B------:R-:W-:Y:S04]  /*184e0*/  STL [R1+0x10], R27 ;  /* 0x0000101b01007387 */ /* 0x000fe80000100800 */
[----:B------:R-:W4:Y:S04]  /*184f0*/  LDL.LU R13, [R1+0x2b8] ;  /* 0x0002b800010d7983 */ /* 0x000f280000300800 */
[----:B------:R-:W4:Y:S04]  /*18500*/  LDL.LU R33, [R1+0x2b4] ;  /* 0x0002b40001217983 */ /* 0x000f280000300800 */
[----:B------:R-:W4:Y:S04]  /*18510*/  LDL.LU R39, [R1+0x2b0] ;  /* 0x0002b00001277983 */ /* 0x000f280000300800 */
[----:B------:R-:W-:Y:S04]  /*18520*/  STL [R1+0xc], R26 ;  /* 0x00000c1a01007387 */ /* 0x000fe80000100800 */
[----:B------:R-:W-:Y:S04]  /*18530*/  STL.64 [R1+0x4198], R26 ;  /* 0x0041981a01007387 */ /* 0x000fe80000100a00 */
[----:B------:R-:W-:Y:S01]  /*18540*/  STL [R1+0x8], R61 ;  /* 0x0000083d01007387 */ /* 0x000fe20000100800 */
[----:B---3--:R-:W-:-:S03]  /*18550*/  IMAD R2, R16, UR7, RZ ;  /* 0x0000000710027c24 */ /* 0x008fc6000f8e02ff */
[----:B------:R-:W-:Y:S01]  /*18560*/  STL.64 [R1+0x41a0], R60 ;  /* 0x0041a03c01007387 */ /* 0x000fe20000100a00 */
[----:B------:R-:W-:-:S03]  /*18570*/  IMAD R59, R14, UR7, RZ ;  /* 0x000000070e3b7c24 */ /* 0x000fc6000f8e02ff */
[----:B------:R-:W3:Y:S04]  /*18580*/  LDL.LU R14, [R1+0x2ac] ;  /* 0x0002ac00010e7983 */ /* 0x000ee80000300800 */
[----:B------:R-:W-:Y:S04]  /*18590*/  STL [R1+0x4], R3 ;  /* 0x0000040301007387 */ /* 0x000fe80000100800 */
[----:B------:R-:W3:Y:S04]  /*185a0*/  LDL.LU R16, [R1+0x2a8] ;  /* 0x0002a80001107983 */ /* 0x000ee80000300800 */
[----:B------:R-:W3:Y:S04]  /*185b0*/  LDL.LU R17, [R1+0x2a4] ;  /* 0x0002a40001117983 */ /* 0x000ee80000300800 */
[----:B------:R-:W3:Y:S01]  /*185c0*/  LDL.LU R18, [R1+0x2a0] ;  /* 0x0002a00001127983 */ /* 0x000ee20000300800 */
[----:B------:R-:W-:-:S05]  /*185d0*/  IMAD R58, R58, UR7, RZ ;  /* 0x000000073a3a7c24 */ /* 0x000fca000f8e02ff */
[----:B------:R-:W-:Y:S04]  /*185e0*/  STL.64 [R1+0x41a8], R58 ;  /* 0x0041a83a01007387 */ /* 0x000fe80000100a00 */
[----:B------:R-:W-:Y:S01]  /*185f0*/  STL [R1], R2 ;  /* 0x0000000201007387 */ /* 0x000fe20000100800 */
[----:B------:R-:W-:-:S03]  /*18600*/  IMAD R57, R20, UR7, RZ ;  /* 0x0000000714397c24 */ /* 0x000fc6000f8e02ff */
[----:B------:R1:W-:Y:S04]  /*18610*/  STL.64 [R1+0x41b0], R2 ;  /* 0x0041b00201007387 */ /* 0x0003e80000100a00 */
[----:B------:R-:W3:Y:S01]  /*18620*/  LDL.LU R20, [R1+0x29c] ;  /* 0x00029c0001147983 */ /* 0x000ee20000300800 */
[----:B------:R-:W-:Y:S02]  /*18630*/  IMAD R56, R56, UR7, RZ ;  /* 0x0000000738387c24 */ /* 0x000fe4000f8e02ff */
[----:B------:R-:W-:Y:S02]  /*18640*/  IMAD R4, R10, UR7, RZ ;  /* 0x000000070a047c24 */ /* 0x000fe4000f8e02ff */
[----:B--2---:R-:W-:Y:S01]  /*18650*/  IMAD R5, R47, UR7, RZ ;  /* 0x000000072f057c24 */ /* 0x004fe2000f8e02ff */
[----:B------:R-:W-:Y:S01]  /*18660*/  STL.64 [R1+0x41b8], R56 ;  /* 0x0041b83801007387 */ /* 0x000fe20000100a00 */
[----:B------:R-:W-:-:S03]  /*18670*/  IMAD R12, R12, UR7, RZ ;  /* 0x000000070c0c7c24 */ /* 0x000fc6000f8e02ff */
[----:B------:R2:W-:Y:S01]  /*18680*/  STL.64 [R1+0x41c0], R4 ;  /* 0x0041c00401007387 */ /* 0x0005e20000100a00 */
[----:B------:R-:W-:Y:S02]  /*18690*/  IMAD R15, R15, UR7, RZ ;  /* 0x000000070f0f7c24 */ /* 0x000fe4000f8e02ff */
[----:B----4-:R-:W-:Y:S02]  /*186a0*/  IMAD R6, R11, UR7, RZ ;  /* 0x000000070b067c24 */ /* 0x010fe4000f8e02ff */
[----:B------:R-:W-:Y:S02]  /*186b0*/  IMAD R19, R19, UR7, RZ ;  /* 0x0000000713137c24 */ /* 0x000fe4000f8e02ff */
[----:B------:R-:W-:Y:S02]  /*186c0*/  IMAD R21, R21, UR7, RZ ;  /* 0x0000000715157c24 */ /* 0x000fe4000f8e02ff */
[----:B------:R-:W-:Y:S02]  /*186d0*/  IMAD R22, R22, UR7, RZ ;  /* 0x0000000716167c24 */ /* 0x000fe4000f8e02ff */
[----:B------:R-:W-:-:S02]  /*186e0*/  IMAD R23, R23, UR7, RZ ;  /* 0x0000000717177c24 */ /* 0x000fc4000f8e02ff */
[----:B------:R-:W-:Y:S02]  /*186f0*/  IMAD R7, R7, UR7, RZ ;  /* 0x0000000707077c24 */ /* 0x000fe4000f8e02ff */
[----:B------:R-:W-:Y:S02]  /*18700*/  IMAD R8, R8, UR7, RZ ;  /* 0x0000000708087c24 */ /* 0x000fe4000f8e02ff */
[----:B------:R-:W-:Y:S01]  /*18710*/  IMAD R9, R43, UR7, RZ ;  /* 0x000000072b097c24 */ /* 0x000fe2000f8e02ff */
[----:B------:R-:W-:Y:S04]  /*18720*/  STL.64 [R1+0x41c8], R6 ;  /* 0x0041c80601007387 */ /* 0x000fe80000100a00 */
[----:B------:R4:W-:Y:S01]  /*18730*/  STL.64 [R1+0x41d0], R8 ;  /* 0x0041d00801007387 */ /* 0x0009e20000100a00 */
[----:B------:R-:W-:-:S02]  /*18740*/  IMAD R10, R13, UR7, RZ ;  /* 0x000000070d0a7c24 */ /* 0x000fc4000f8e02ff */
[----:B------:R-:W-:Y:S02]  /*18750*/  IMAD R11, R33, UR7, RZ ;  /* 0x00000007210b7c24 */ /* 0x000fe4000f8e02ff */
[----:B------:R-:W2:Y:S01]  /*18760*/  LDL.LU R33, [R1+0x298] ;  /* 0x0002980001217983 */ /* 0x000ea20000300800 */
[----:B------:R-:W-:-:S03]  /*18770*/  IMAD R13, R39, UR7, RZ ;  /* 0x00000007270d7c24 */ /* 0x000fc6000f8e02ff */
[----:B------:R-:W2:Y:S04]  /*18780*/  LDL.LU R34, [R1+0x294] ;  /* 0x0002940001227983 */ /* 0x000ea80000300800 */
[----:B------:R-:W2:Y:S04]  /*18790*/  LDL.LU R35, [R1+0x290] ;  /* 0x0002900001237983 */ /* 0x000ea80000300800 */
[----:B------:R-:W-:Y:S04]  /*187a0*/  STL.64 [R1+0x41d8], R10 ;  /* 0x0041d80a01007387 */ /* 0x000fe80000100a00 */
[----:B------:R-:W2:Y:S04]  /*187b0*/  LDL.LU R36, [R1+0x28c] ;  /* 0x00028c0001247983 */ /* 0x000ea80000300800 */
[----:B------:R-:W-:Y:S01]  /*187c0*/  STL.64 [R1+0x41e0], R12 ;  /* 0x0041e00c01007387 */ /* 0x000fe20000100a00 */
[----:B---3--:R-:W-:-:S02]  /*187d0*/  IMAD R14, R14, UR7, RZ ;  /* 0x000000070e0e7c24 */ /* 0x008fc4000f8e02ff */
[----:B------:R-:W-:Y:S02]  /*187e0*/  IMAD R16, R16, UR7, RZ ;  /* 0x0000000710107c24 */ /* 0x000fe4000f8e02ff */
[----:B------:R-:W-:Y:S01]  /*187f0*/  IMAD R17, R17, UR7, RZ ;  /* 0x0000000711117c24 */ /* 0x000fe2000f8e02ff */
[----:B------:R-:W-:Y:S01]  /*18800*/  STL.64 [R1+0x41e8], R14 ;  /* 0x0041e80e01007387 */ /* 0x000fe20000100a00 */
[----:B------:R-:W-:-:S03]  /*18810*/  IMAD R18, R18, UR7, RZ ;  /* 0x0000000712127c24 */ /* 0x000fc6000f8e02ff */
[----:B------:R-:W-:Y:S04]  /*18820*/  STL.64 [R1+0x41f0], R16 ;  /* 0x0041f01001007387 */ /* 0x000fe80000100a00 */
[----:B------:R-:W3:Y:S04]  /*18830*/  LDL.LU R38, [R1+0x288] ;  /* 0x0002880001267983 */ /* 0x000ee80000300800 */
[----:B------:R-:W2:Y:S04]  /*18840*/  LDL.LU R39, [R1+0x284] ;  /* 0x0002840001277983 */ /* 0x000ea80000300800 */
[----:B------:R-:W-:Y:S04]  /*18850*/  STL.64 [R1+0x41f8], R18 ;  /* 0x0041f81201007387 */ /* 0x000fe80000100a00 */
[----:B------:R-:W2:Y:S04]  /*18860*/  LDL.LU R43, [R1+0x280] ;  /* 0x00028000012b7983 */ /* 0x000ea80000300800 */
[----:B------:R-:W2:Y:S04]  /*18870*/  LDL.LU R47, [R1+0x27c] ;  /* 0x00027c00012f7983 */ /* 0x000ea80000300800 */
[----:B------:R-:W2:Y:S01]  /*18880*/  LDL.LU R49, [R1+0x278] ;  /* 0x0002780001317983 */ /* 0x000ea20000300800 */
[----:B------:R-:W-:-:S05]  /*18890*/  IMAD R20, R20, UR7, RZ ;  /* 0x0000000714147c24 */ /* 0x000fca000f8e02ff */
[----:B------:R-:W-:Y:S04]  /*188a0*/  STL.64 [R1+0x4200], R20 ;  /* 0x0042001401007387 */ /* 0x000fe80000100a00 */
[----:B------:R-:W-:Y:S04]  /*188b0*/  STL.64 [R1+0x4208], R22 ;  /* 0x0042081601007387 */ /* 0x000fe80000100a00 */
[----:B0-----:R-:W2:Y:S04]  /*188c0*/  LDL.LU R28, [R1+0x274] ;  /* 0x00027400011c7983 */ /* 0x001ea80000300800 */
[----:B-1----:R-:W4:Y:S04]  /*188d0*/  LDL R2, [R1+0x240] ;  /* 0x0002400001027983 */ /* 0x002f280000100800 */
[----:B------:R-:W3:Y:S04]  /*188e0*/  LDL R3, [R1+0x244] ;  /* 0x0002440001037983 */ /* 0x000ee80000100800 */
[----:B------:R-:W3:Y:S04]  /*188f0*/  LDL R58, [R1+0x248] ;  /* 0x00024800013a7983 */ /* 0x000ee80000100800 */
[----:B------:R-:W3:Y:S04]  /*18900*/  LDL R59, [R1+0x24c] ;  /* 0x00024c00013b7983 */ /* 0x000ee80000100800 */
[----:B------:R-:W3:Y:S04]  /*18910*/  LDL R60, [R1+0x250] ;  /* 0x00025000013c7983 */ /* 0x000ee80000100800 */
[----:B------:R-:W3:Y:S04]  /*18920*/  LDL R61, [R1+0x254] ;  /* 0x00025400013d7983 */ /* 0x000ee80000100800 */
[----:B------:R-:W3:Y:S04]  /*18930*/  LDL R26, [R1+0x258] ;  /* 0x00025800011a7983 */ /* 0x000ee80000100800 */
[----:B------:R-:W3:Y:S04]  /*18940*/  LDL R27, [R1+0x25c] ;  /* 0x00025c00011b7983 */ /* 0x000ee80000100800 */
[----:B------:R-:W3:Y:S01]  /*18950*/  LDL R29, [R1+0x260] ;  /* 0x00026000011d7983 */ /* 0x000ee20000100800 */
[----:B--2---:R-:W-:-:S03]  /*18960*/  IMAD R4, R28, UR7, RZ ;  /* 0x000000071c047c24 */ /* 0x004fc6000f8e02ff */
[----:B------:R-:W2:Y:S01]  /*18970*/  LDL R28, [R1+0x264] ;  /* 0x00026400011c7983 */ /* 0x000ea20000100800 */
[----:B----4-:R-:W-:-:S04]  /*18980*/  IMAD.WIDE R8, R2, 0x2, R30 ;  /* 0x0000000202087825 */ /* 0x010fc800078e021e */
[--C-:B---3--:R-:W-:Y:S01]  /*18990*/  IMAD.WIDE R6, R3, 0x2, R30.reuse ;  /* 0x0000000203067825 */ /* 0x108fe200078e021e */
[----:B------:R0:W-:Y:S03]  /*189a0*/  STL.64 [R1+0x498], R8 ;  /* 0x0004980801007387 */ /* 0x0001e60000100a00 */
[--C-:B------:R-:W-:Y:S01]  /*189b0*/  IMAD.WIDE R2, R58, 0x2, R30.reuse ;  /* 0x000000023a027825 */ /* 0x100fe200078e021e */
[----:B------:R-:W-:Y:S04]  /*189c0*/  STL [R1+0xc4], R4 ;  /* 0x0000c40401007387 */ /* 0x000fe80000100800 */
[----:B------:R1:W-:Y:S01]  /*189d0*/  STL.64 [R1+0x490], R6 ;  /* 0x0004900601007387 */ /* 0x0003e20000100a00 */
[----:B0-----:R-:W-:-:S03]  /*189e0*/  IMAD.WIDE R8, R59, 0x2, R30 ;  /* 0x000000023b087825 */ /* 0x001fc600078e021e */
[----:B------:R0:W-:Y:S04]  /*189f0*/  STL.64 [R1+0x488], R2 ;  /* 0x0004880201007387 */ /* 0x0001e80000100a00 */
[----:B------:R3:W-:Y:S01]  /*18a00*/  STL.64 [R1+0x480], R8 ;  /* 0x0004800801007387 */ /* 0x0007e20000100a00 */
[----:B-1----:R-:W-:-:S04]  /*18a10*/  IMAD.WIDE R6, R60, 0x2, R30 ;  /* 0x000000023c067825 */ /* 0x002fc800078e021e */
[--C-:B0-----:R-:W-:Y:S01]  /*18a20*/  IMAD.WIDE R2, R61, 0x2, R30.reuse ;  /* 0x000000023d027825 */ /* 0x101fe200078e021e */
[----:B------:R0:W-:Y:S03]  /*18a30*/  STL.64 [R1+0x478], R6 ;  /* 0x0004780601007387 */ /* 0x0001e60000100a00 */
[--C-:B---3--:R-:W-:Y:S01]  /*18a40*/  IMAD.WIDE R8, R26, 0x2, R30.reuse ;  /* 0x000000021a087825 */ /* 0x108fe200078e021e */
[----:B------:R1:W-:Y:S04]  /*18a50*/  STL.64 [R1+0x470], R2 ;  /* 0x0004700201007387 */ /* 0x0003e80000100a00 */
[----:B------:R3:W-:Y:S01]  /*18a60*/  STL.64 [R1+0x468], R8 ;  /* 0x0004680801007387 */ /* 0x0007e20000100a00 */
[----:B0-----:R-:W-:-:S03]  /*18a70*/  IMAD.WIDE R6, R27, 0x2, R30 ;  /* 0x000000021b067825 */ /* 0x001fc600078e021e */
[----:B------:R-:W4:Y:S01]  /*18a80*/  LDL R23, [R1+0x268] ;  /* 0x0002680001177983 */ /* 0x000f220000100800 */
[----:B-1----:R-:W-:-:S03]  /*18a90*/  IMAD.WIDE R2, R29, 0x2, R30 ;  /* 0x000000021d027825 */ /* 0x002fc600078e021e */
[----:B------:R0:W-:Y:S04]  /*18aa0*/  STL.64 [R1+0x460], R6 ;  /* 0x0004600601007387 */ /* 0x0001e80000100a00 */
[----:B------:R-:W4:Y:S04]  /*18ab0*/  LDL R20, [R1+0x26c] ;  /* 0x00026c0001147983 */ /* 0x000f280000100800 */
[----:B------:R1:W-:Y:S04]  /*18ac0*/  STL.64 [R1+0x458], R2 ;  /* 0x0004580201007387 */ /* 0x0003e80000100a00 */
[----:B------:R-:W4:Y:S04]  /*18ad0*/  LDL R21, [R1+0x270] ;  /* 0x0002700001157983 */ /* 0x000f280000100800 */
        /* <DEDUP_REMOVED lines=10> */
[----:B---3--:R-:W3:Y:S04]  /*18b80*/  LDL R8, [R1+0x550] ;  /* 0x0005500001087983 */ /* 0x008ee80000100800 */
[----:B------:R-:W3:Y:S04]  /*18b90*/  LDL R9, [R1+0x548] ;  /* 0x0005480001097983 */ /* 0x000ee80000100800 */
[----:B0-----:R-:W3:Y:S04]  /*18ba0*/  LDL R6, [R1+0x540] ;  /* 0x0005400001067983 */ /* 0x001ee80000100800 */
[----:B------:R-:W3:Y:S04]  /*18bb0*/  LDL R7, [R1+0x538] ;  /* 0x0005380001077983 */ /* 0x000ee80000100800 */
[----:B------:R-:W3:Y:S04]  /*18bc0*/  LDL R5, [R1+0x530] ;  /* 0x0005300001057983 */ /* 0x000ee80000100800 */
[----:B------:R-:W3:Y:S04]  /*18bd0*/  LDL R56, [R1+0x528] ;  /* 0x0005280001387983 */ /* 0x000ee80000100800 */
[----:B------:R-:W3:Y:S04]  /*18be0*/  LDL R29, [R1+0x520] ;  /* 0x00052000011d7983 */ /* 0x000ee80000100800 */
[----:B------:R-:W3:Y:S04]  /*18bf0*/  LDL R57, [R1+0x518] ;  /* 0x0005180001397983 */ /* 0x000ee80000100800 */
[----:B-1----:R-:W3:Y:S01]  /*18c00*/  LDL R2, [R1+0x510] ;  /* 0x0005100001027983 */ /* 0x002ee20000100800 */
[----:B--2---:R-:W-:-:S05]  /*18c10*/  IMAD.WIDE R26, R28, 0x2, R30 ;  /* 0x000000021c1a7825 */ /* 0x004fca00078e021e */
[----:B------:R0:W-:Y:S04]  /*18c20*/  STL.64 [R1+0x450], R26 ;  /* 0x0004501a01007387 */ /* 0x0001e80000100a00 */
[----:B------:R-:W2:Y:S04]  /*18c30*/  LDL R3, [R1+0x50c] ;  /* 0x00050c0001037983 */ /* 0x000ea80000100800 */
[----:B------:R-:W2:Y:S04]  /*18c40*/  LDL R58, [R1+0x508] ;  /* 0x00050800013a7983 */ /* 0x000ea80000100800 */
[----:B------:R-:W2:Y:S04]  /*18c50*/  LDL R59, [R1+0x504] ;  /* 0x00050400013b7983 */ /* 0x000ea80000100800 */
[----:B------:R-:W2:Y:S04]  /*18c60*/  LDL R60, [R1+0x500] ;  /* 0x00050000013c7983 */ /* 0x000ea80000100800 */
[----:B------:R-:W2:Y:S04]  /*18c70*/  LDL R61, [R1+0x4fc] ;  /* 0x0004fc00013d7983 */ /* 0x000ea80000100800 */
[----:B0-----:R-:W2:Y:S04]  /*18c80*/  LDL R26, [R1+0x4f8] ;  /* 0x0004f800011a7983 */ /* 0x001ea80000100800 */
[----:B------:R-:W2:Y:S04]  /*18c90*/  LDL R27, [R1+0x4f4] ;  /* 0x0004f400011b7983 */ /* 0x000ea80000100800 */
[----:B------:R-:W2:Y:S01]  /*18ca0*/  LDL R28, [R1+0x4f0] ;  /* 0x0004f000011c7983 */ /* 0x000ea20000100800 */
[----:B----4-:R-:W-:-:S05]  /*18cb0*/  IMAD.WIDE R22, R23, 0x2, R30 ;  /* 0x0000000217167825 */ /* 0x010fca00078e021e */
[----:B------:R0:W-:Y:S02]  /*18cc0*/  STL.64 [R1+0x448], R22 ;  /* 0x0004481601007387 */ /* 0x0001e40000100a00 */
[----:B0-----:R-:W-:-:S05]  /*18cd0*/  IMAD.WIDE R22, R20, 0x2, R30 ;  /* 0x0000000214167825 */ /* 0x001fca00078e021e */
[----:B------:R0:W-:Y:S02]  /*18ce0*/  STL.64 [R1+0x440], R22 ;  /* 0x0004401601007387 */ /* 0x0001e40000100a00 */
[----:B0-----:R-:W-:-:S04]  /*18cf0*/  IMAD.WIDE R22, R21, 0x2, R30 ;  /* 0x0000000215167825 */ /* 0x001fc800078e021e */
[--C-:B------:R-:W-:Y:S01]  /*18d00*/  IMAD.WIDE R20, R18, 0x2, R30.reuse ;  /* 0x0000000212147825 */ /* 0x100fe200078e021e */
[----:B------:R0:W-:Y:S03]  /*18d10*/  STL.64 [R1+0x438], R22 ;  /* 0x0004381601007387 */ /* 0x0001e60000100a00 */
[--C-:B------:R-:W-:Y:S01]  /*18d20*/  IMAD.WIDE R18, R19, 0x2, R30.reuse ;  /* 0x0000000213127825 */ /* 0x100fe200078e021e */
[----:B------:R1:W-:Y:S04]  /*18d30*/  STL.64 [R1+0x430], R20 ;  /* 0x0004301401007387 */ /* 0x0003e80000100a00 */
[----:B------:R4:W-:Y:S01]  /*18d40*/  STL.64 [R1+0x428], R18 ;  /* 0x0004281201007387 */ /* 0x0009e20000100a00 */
[----:B0-----:R-:W-:-:S04]  /*18d50*/  IMAD.WIDE R22, R16, 0x2, R30 ;  /* 0x0000000210167825 */ /* 0x001fc800078e021e */
[--C-:B-1----:R-:W-:Y:S01]  /*18d60*/  IMAD.WIDE R20, R17, 0x2, R30.reuse ;  /* 0x0000000211147825 */ /* 0x102fe200078e021e */
[----:B------:R-:W-:Y:S03]  /*18d70*/  STL.64 [R1+0x420], R22 ;  /* 0x0004201601007387 */ /* 0x000fe60000100a00 */
[--C-:B----4-:R-:W-:Y:S01]  /*18d80*/  IMAD.WIDE R18, R14, 0x2, R30.reuse ;  /* 0x000000020e127825 */ /* 0x110fe200078e021e */
[----:B------:R-:W-:Y:S03]  /*18d90*/  STL.64 [R1+0x418], R20 ;  /* 0x0004181401007387 */ /* 0x000fe60000100a00 */
[--C-:B------:R-:W-:Y:S01]  /*18da0*/  IMAD.WIDE R16, R15, 0x2, R30.reuse ;  /* 0x000000020f107825 */ /* 0x100fe200078e021e */
[----:B------:R-:W-:Y:S03]  /*18db0*/  STL.64 [R1+0x410], R18 ;  /* 0x0004101201007387 */ /* 0x000fe60000100a00 */
        /* <DEDUP_REMOVED lines=8> */
[--C-:B---3--:R-:W-:Y:S01]  /*18e40*/  IMAD.WIDE R12, R8, 0x2, R30.reuse ;  /* 0x00000002080c7825 */ /* 0x108fe200078e021e */
        /* <DEDUP_REMOVED lines=10> */
[----:B------:R0:W-:Y:S03]  /*18ef0*/  STL.64 [R1+0x620], R10 ;  /* 0x0006200a01007387 */ /* 0x0001e60000100a00 */
[--C-:B---3--:R-:W-:Y:S02]  /*18f00*/  IMAD.WIDE R6, R29, 0x2, R30.reuse ;  /* 0x000000021d067825 */ /* 0x108fe400078e021e */
[----:B------:R-:W3:Y:S04]  /*18f10*/  LDL R29, [R1+0x4ec] ;  /* 0x0004ec00011d7983 */ /* 0x000ee80000100800 */
[----:B------:R1:W-:Y:S01]  /*18f20*/  STL.64 [R1+0x638], R8 ;  /* 0x0006380801007387 */ /* 0x0003e20000100a00 */
[----:B0-----:R-:W-:-:S03]  /*18f30*/  IMAD.WIDE R10, R57, 0x2, R30 ;  /* 0x00000002390a7825 */ /* 0x001fc600078e021e */
[----:B------:R2:W-:Y:S04]  /*18f40*/  STL.64 [R1+0x658], R6 ;  /* 0x0006580601007387 */ /* 0x0005e80000100a00 */
[----:B------:R-:W-:Y:S01]  /*18f50*/  STL.64 [R1+0x678], R10 ;  /* 0x0006780a01007387 */ /* 0x000fe20000100a00 */
[----:B-1----:R-:W-:-:S05]  /*18f60*/  IMAD.WIDE R8, R2, 0x2, R30 ;  /* 0x0000000202087825 */ /* 0x002fca00078e021e */
[----:B------:R0:W-:Y:S01]  /*18f70*/  STL.64 [R1+0x690], R8 ;  /* 0x0006900801007387 */ /* 0x0001e20000100a00 */
[----:B--2---:R-:W-:-:S04]  /*18f80*/  IMAD.WIDE R6, R3, 0x2, R30 ;  /* 0x0000000203067825 */ /* 0x004fc800078e021e */
[--C-:B------:R-:W-:Y:S01]  /*18f90*/  IMAD.WIDE R2, R58, 0x2, R30.reuse ;  /* 0x000000023a027825 */ /* 0x100fe200078e021e */
[----:B------:R1:W-:Y:S03]  /*18fa0*/  STL.64 [R1+0x6b0], R6 ;  /* 0x0006b00601007387 */ /* 0x0003e60000100a00 */
[--C-:B0-----:R-:W-:Y:S01]  /*18fb0*/  IMAD.WIDE R8, R59, 0x2, R30.reuse ;  /* 0x000000023b087825 */ /* 0x101fe200078e021e */
[----:B------:R0:W-:Y:S04]  /*18fc0*/  STL.64 [R1+0x6c8], R2 ;  /* 0x0006c80201007387 */ /* 0x0001e80000100a00 */
[----:B------:R2:W-:Y:S01]  /*18fd0*/  STL.64 [R1+0x6e8], R8 ;  /* 0x0006e80801007387 */ /* 0x0005e20000100a00 */
[----:B-1----:R-:W-:-:S04]  /*18fe0*/  IMAD.WIDE R6, R60, 0x2, R30 ;  /* 0x000000023c067825 */ /* 0x002fc800078e021e */
[--C-:B0-----:R-:W-:Y:S01]  /*18ff0*/  IMAD.WIDE R2, R61, 0x2, R30.reuse ;  /* 0x000000023d027825 */ /* 0x101fe200078e021e */
[----:B------:R0:W-:Y:S03]  /*19000*/  STL.64 [R1+0x700], R6 ;  /* 0x0007000601007387 */ /* 0x0001e60000100a00 */
[--C-:B--2---:R-:W-:Y:S01]  /*19010*/  IMAD.WIDE R8, R26, 0x2, R30.reuse ;  /* 0x000000021a087825 */ /* 0x104fe200078e021e */
        /* <DEDUP_REMOVED lines=19> */
[----:B--2---:R-:W2:Y:S04]  /*19150*/  LDL R8, [R1+0x4b4] ;  /* 0x0004b40001087983 */ /* 0x004ea80000100800 */
[----:B------:R-:W2:Y:S04]  /*19160*/  LDL R9, [R1+0x4b0] ;  /* 0x0004b00001097983 */ /* 0x000ea80000100800 */
[----:B0-----:R-:W2:Y:S04]  /*19170*/  LDL R6, [R1+0x4ac] ;  /* 0x0004ac0001067983 */ /* 0x001ea80000100800 */
[----:B------:R-:W2:Y:S04]  /*19180*/  LDL R7, [R1+0x4a8] ;  /* 0x0004a80001077983 */ /* 0x000ea80000100800 */
[----:B------:R-:W2:Y:S04]  /*19190*/  LDL R5, [R1+0x4a4] ;  /* 0x0004a40001057983 */ /* 0x000ea80000100800 */
[----:B------:R-:W2:Y:S04]  /*191a0*/  LDL R28, [R1+0x23c] ;  /* 0x00023c00011c7983 */ /* 0x000ea80000100800 */
[----:B------:R-:W2:Y:S04]  /*191b0*/  LDL R56, [R1+0x4a0] ;  /* 0x0004a00001387983 */ /* 0x000ea80000100800 */
[----:B------:R-:W2:Y:S04]  /*191c0*/  LDL R57, [R1+0x238] ;  /* 0x0002380001397983 */ /* 0x000ea80000100800 */
[----:B-1----:R-:W2:Y:S01]  /*191d0*/  LDL R2, [R1+0x234] ;  /* 0x0002340001027983 */ /* 0x002ea20000100800 */
[----:B---3--:R-:W-:-:S05]  /*191e0*/  IMAD.WIDE R26, R29, 0x2, R30 ;  /* 0x000000021d1a7825 */ /* 0x008fca00078e021e */
[----:B------:R0:W-:Y:S04]  /*191f0*/  STL.64 [R1+0x790], R26 ;  /* 0x0007901a01007387 */ /* 0x0001e80000100a00 */
[----:B------:R-:W3:Y:S04]  /*19200*/  LDL R3, [R1+0x230] ;  /* 0x0002300001037983 */ /* 0x000ee80000100800 */
[----:B------:R-:W3:Y:S04]  /*19210*/  LDL R58, [R1+0x22c] ;  /* 0x00022c00013a7983 */ /* 0x000ee80000100800 */
[----:B------:R-:W3:Y:S04]  /*19220*/  LDL R59, [R1+0x228] ;  /* 0x00022800013b7983 */ /* 0x000ee80000100800 */
[----:B------:R-:W3:Y:S04]  /*19230*/  LDL R60, [R1+0x224] ;  /* 0x00022400013c7983 */ /* 0x000ee80000100800 */
[----:B------:R-:W3:Y:S04]  /*19240*/  LDL R61, [R1+0x220] ;  /* 0x00022000013d7983 */ /* 0x000ee80000100800 */
[----:B0-----:R-:W3:Y:S04]  /*19250*/  LDL R26, [R1+0x21c] ;  /* 0x00021c00011a7983 */ /* 0x001ee80000100800 */
[----:B------:R-:W3:Y:S04]  /*19260*/  LDL R27, [R1+0x218] ;  /* 0x00021800011b7983 */ /* 0x000ee80000100800 */
[----:B------:R-:W3:Y:S01]  /*19270*/  LDL R29, [R1+0x214] ;  /* 0x00021400011d7983 */ /* 0x000ee20000100800 */
        /* <DEDUP_REMOVED lines=25> */
[--C-:B--2---:R-:W-:Y:S01]  /*19410*/  IMAD.WIDE R12, R8, 0x2, R30.reuse ;  /* 0x00000002080c7825 */ /* 0x104fe200078e021e */
[----:B------:R-:W-:Y:S03]  /*19420*/  STL.64 [R1+0x908], R14 ;  /* 0x0009080e01007387 */ /* 0x000fe60000100a00 */
[--C-:B------:R-:W-:Y:S01]  /*19430*/  IMAD.WIDE R10, R9, 0x2, R30.reuse ;  /* 0x00000002090a7825 */ /* 0x100fe200078e021e */
[----:B------:R-:W-:Y:S03]  /*19440*/  STL.64 [R1+0x920], R12 ;  /* 0x0009200c01007387 */ /* 0x000fe60000100a00 */
[--C-:B------:R-:W-:Y:S01]  /*19450*/  IMAD.WIDE R8, R6, 0x2, R30.reuse ;  /* 0x0000000206087825 */ /* 0x100fe200078e021e */
[----:B------:R0:W-:Y:S03]  /*19460*/  STL.64 [R1+0x960], R10 ;  /* 0x0009600a01007387 */ /* 0x0001e60000100a00 */
[--C-:B------:R-:W-:Y:S01]  /*19470*/  IMAD.WIDE R6, R7, 0x2, R30.reuse ;  /* 0x0000000207067825 */ /* 0x100fe200078e021e */
[----:B------:R-:W-:Y:S04]  /*19480*/  STL.64 [R1+0x978], R8 ;  /* 0x0009780801007387 */ /* 0x000fe80000100a00 */
[----:B------:R1:W-:Y:S01]  /*19490*/  STL.64 [R1+0x998], R6 ;  /* 0x0009980601007387 */ /* 0x0003e20000100a00 */
[----:B0-----:R-:W-:-:S05]  /*194a0*/  IMAD.WIDE R10, R5, 0x2, R30 ;  /* 0x00000002050a7825 */ /* 0x001fca00078e021e */
[----:B------:R0:W-:Y:S01]  /*194b0*/  STL.64 [R1+0x9b8], R10 ;  /* 0x0009b80a01007387 */ /* 0x0001e20000100a00 */
[----:B-1----:R-:W-:-:S03]  /*194c0*/  IMAD.WIDE R6, R28, 0x2, R30 ;  /* 0x000000021c067825 */ /* 0x002fc600078e021e */
[----:B------:R-:W2:Y:S01]  /*194d0*/  LDL R28, [R1+0x210] ;  /* 0x00021000011c7983 */ /* 0x000ea20000100800 */
[----:B------:R-:W-:-:S05]  /*194e0*/  IMAD.WIDE R8, R56, 0x2, R30 ;  /* 0x0000000238087825 */ /* 0x000fca00078e021e */
[----:B------:R1:W-:Y:S01]  /*194f0*/  STL.64 [R1+0x9d0], R8 ;  /* 0x0009d00801007387 */ /* 0x0003e20000100a00 */
[----:B0-----:R-:W-:-:S03]  /*19500*/  IMAD.WIDE R10, R57, 0x2, R30 ;  /* 0x00000002390a7825 */ /* 0x001fc600078e021e */
[----:B------:R3:W-:Y:S04]  /*19510*/  STL.64 [R1+0x9f0], R6 ;  /* 0x0009f00601007387 */ /* 0x0007e80000100a00 */
[----:B------:R-:W-:Y:S01]  /*19520*/  STL.64 [R1+0xa08], R10 ;  /* 0x000a080a01007387 */ /* 0x000fe20000100a00 */
[----:B-1----:R-:W-:-:S04]  /*19530*/  IMAD.WIDE R8, R2, 0x2, R30 ;  /* 0x0000000202087825 */ /* 0x002fc800078e021e */
[--C-:B---3--:R-:W-:Y:S01]  /*19540*/  IMAD.WIDE R6, R3, 0x2, R30.reuse ;  /* 0x0000000203067825 */ /* 0x108fe200078e021e */
[----:B------:R0:W-:Y:S03]  /*19550*/  STL.64 [R1+0xa28], R8 ;  /* 0x000a280801007387 */ /* 0x0001e60000100a00 */
[--C-:B------:R-:W-:Y:S01]  /*19560*/  IMAD.WIDE R2, R58, 0x2, R30.reuse ;  /* 0x000000023a027825 */ /* 0x100fe200078e021e */
[----:B------:R1:W-:Y:S04]  /*19570*/  STL.64 [R1+0xa40], R6 ;  /* 0x000a400601007387 */ /* 0x0003e80000100a00 */
[----:B------:R3:W-:Y:S01]  /*19580*/  STL.64 [R1+0xa60], R2 ;  /* 0x000a600201007387 */ /* 0x0007e20000100a00 */
[----:B0-----:R-:W-:-:S04]  /*19590*/  IMAD.WIDE R8, R59, 0x2, R30 ;  /* 0x000000023b087825 */ /* 0x001fc800078e021e */
[--C-:B-1----:R-:W-:Y:S01]  /*195a0*/  IMAD.WIDE R6, R60, 0x2, R30.reuse ;  /* 0x000000023c067825 */ /* 0x102fe200078e021e */
[----:B------:R0:W-:Y:S03]  /*195b0*/  STL.64 [R1+0xa80], R8 ;  /* 0x000a800801007387 */ /* 0x0001e60000100a00 */
[--C-:B---3--:R-:W-:Y:S01]  /*195c0*/  IMAD.WIDE R2, R61, 0x2, R30.reuse ;  /* 0x000000023d027825 */ /* 0x108fe200078e021e */
[----:B------:R1:W-:Y:S04]  /*195d0*/  STL.64 [R1+0xa98], R6 ;  /* 0x000a980601007387 */ /* 0x0003e80000100a00 */
[----:B------:R3:W-:Y:S01]  /*195e0*/  STL.64 [R1+0xab8], R2 ;  /* 0x000ab80201007387 */ /* 0x0007e20000100a00 */
[----:B0-----:R-:W-:-:S04]  /*195f0*/  IMAD.WIDE R8, R26, 0x2, R30 ;  /* 0x000000021a087825 */ /* 0x001fc800078e021e */
[--C-:B-1----:R-:W-:Y:S01]  /*19600*/  IMAD.WIDE R6, R27, 0x2, R30.reuse ;  /* 0x000000021b067825 */ /* 0x102fe200078e021e */
[----:B------:R0:W-:Y:S04]  /*19610*/  STL.64 [R1+0xad0], R8 ;  /* 0x000ad00801007387 */ /* 0x0001e80000100a00 */
[----:B------:R-:W4:Y:S01]  /*19620*/  LDL R23, [R1+0x20c] ;  /* 0x00020c0001177983 */ /* 0x000f220000100800 */
[----:B---3--:R-:W-:-:S03]  /*19630*/  IMAD.WIDE R2, R29, 0x2, R30 ;  /* 0x000000021d027825 */ /* 0x008fc600078e021e */
[----:B------:R1:W-:Y:S04]  /*19640*/  STL.64 [R1+0xaf0], R6 ;  /* 0x000af00601007387 */ /* 0x0003e80000100a00 */
[----:B------:R-:W3:Y:S04]  /*19650*/  LDL R20, [R1+0x208] ;  /* 0x0002080001147983 */ /* 0x000ee80000100800 */
[----:B------:R0:W-:Y:S04]  /*19660*/  STL.64 [R1+0xb08], R2 ;  /* 0x000b080201007387 */ /* 0x0001e80000100a00 */
[----:B------:R-:W3:Y:S04]  /*19670*/  LDL R21, [R1+0x204] ;  /* 0x0002040001157983 */ /* 0x000ee80000100800 */
        /* <DEDUP_REMOVED lines=10> */
[----:B0-----:R-:W3:Y:S04]  /*19720*/  LDL R8, [R1+0x1d8] ;  /* 0x0001d80001087983 */ /* 0x001ee80000100800 */
[----:B------:R-:W3:Y:S04]  /*19730*/  LDL R9, [R1+0x1d4] ;  /* 0x0001d40001097983 */ /* 0x000ee80000100800 */
[----:B-1----:R-:W3:Y:S04]  /*19740*/  LDL R6, [R1+0x1d0] ;  /* 0x0001d00001067983 */ /* 0x002ee80000100800 */
[----:B------:R-:W3:Y:S04]  /*19750*/  LDL R7, [R1+0x1cc] ;  /* 0x0001cc0001077983 */ /* 0x000ee80000100800 */
[----:B------:R-:W3:Y:S04]  /*19760*/  LDL R5, [R1+0x1c8] ;  /* 0x0001c80001057983 */ /* 0x000ee80000100800 */
[----:B------:R-:W3:Y:S04]  /*19770*/  LDL R56, [R1+0x1c4] ;  /* 0x0001c40001387983 */ /* 0x000ee80000100800 */
[----:B------:R-:W3:Y:S04]  /*19780*/  LDL R29, [R1+0x1c0] ;  /* 0x0001c000011d7983 */ /* 0x000ee80000100800 */
[----:B------:R-:W3:Y:S04]  /*19790*/  LDL R57, [R1+0x1bc] ;  /* 0x0001bc0001397983 */ /* 0x000ee80000100800 */
[----:B------:R-:W3:Y:S01]  /*197a0*/  LDL R2, [R1+0x1b8] ;  /* 0x0001b80001027983 */ /* 0x000ee20000100800 */
        /* <DEDUP_REMOVED lines=12> */
[----:B---3--:R-:W-:-:S05]  /*19870*/  IMAD.WIDE R22, R20, 0x2, R30 ;  /* 0x0000000214167825 */ /* 0x008fca00078e021e */
        /* <DEDUP_REMOVED lines=133> */
[----:B-1----:R-:W-:-:S05]  /*1a0d0*/  IMAD.WIDE R8, R2, 0x2, R30 ;  /* 0x0000000202087825 */ /* 0x002fca00078e021e */
[----:B------:R0:W-:Y:S01]  /*1a0e0*/  STL.64 [R1+0x1118], R8 ;  /* 0x0011180801007387 */ /* 0x0001e20000100a00 */
[----:B---3--:R-:W-:-:S04]  /*1a0f0*/  IMAD.WIDE R6, R3, 0x2, R30 ;  /* 0x0000000203067825 */ /* 0x008fc800078e021e */
        /* <DEDUP_REMOVED lines=35> */
[----:B-1----:R-:W3:Y:S04]  /*1a330*/  LDL R2, [R1+0xc0] ;  /* 0x0000c00001027983 */ /* 0x002ee80000100800 */
[----:B------:R-:W3:Y:S01]  /*1a340*/  LDL R3, [R1+0xbc] ;  /* 0x0000bc0001037983 */ /* 0x000ee20000100800 */
[----:B--2---:R-:W-:-:S05]  /*1a350*/  IMAD.WIDE R26, R28, 0x2, R30 ;  /* 0x000000021c1a7825 */ /* 0x004fca00078e021e */
[----:B------:R0:W-:Y:S04]  /*1a360*/  STL.64 [R1+0x1218], R26 ;  /* 0x0012181a01007387 */ /* 0x0001e80000100a00 */
[----:B------:R-:W2:Y:S04]  /*1a370*/  LDL R58, [R1+0xb8] ;  /* 0x0000b800013a7983 */ /* 0x000ea80000100800 */
[----:B------:R-:W2:Y:S04]  /*1a380*/  LDL R59, [R1+0xb4] ;  /* 0x0000b400013b7983 */ /* 0x000ea80000100800 */
[----:B------:R-:W2:Y:S04]  /*1a390*/  LDL R60, [R1+0xb0] ;  /* 0x0000b000013c7983 */ /* 0x000ea80000100800 */
[----:B------:R-:W2:Y:S04]  /*1a3a0*/  LDL R61, [R1+0xac] ;  /* 0x0000ac00013d7983 */ /* 0x000ea80000100800 */
[----:B0-----:R-:W2:Y:S04]  /*1a3b0*/  LDL R26, [R1+0xa8] ;  /* 0x0000a800011a7983 */ /* 0x001ea80000100800 */
[----:B------:R-:W2:Y:S04]  /*1a3c0*/  LDL R27, [R1+0xa4] ;  /* 0x0000a400011b7983 */ /* 0x000ea80000100800 */
        /* <DEDUP_REMOVED lines=40> */
[----:B------:R0:W-:Y:S03]  /*1a650*/  STL.64 [R1+0x1438], R8 ;  /* 0x0014380801007387 */ /* 0x0001e60000100a00 */
[--C-:B------:R-:W-:Y:S01]  /*1a660*/  IMAD.WIDE R4, R4, 0x2, R30.reuse ;  /* 0x0000000204047825 */ /* 0x100fe200078e021e */
[----:B------:R1:W-:Y:S04]  /*1a670*/  STL.64 [R1+0x1458], R6 ;  /* 0x0014580601007387 */ /* 0x0003e80000100a00 */
[----:B------:R2:W-:Y:S01]  /*1a680*/  STL.64 [R1+0x1470], R4 ;  /* 0x0014700401007387 */ /* 0x0005e20000100a00 */
[----:B0-----:R-:W-:-:S04]  /*1a690*/  IMAD.WIDE R8, R2, 0x2, R30 ;  /* 0x0000000202087825 */ /* 0x001fc800078e021e */
[--C-:B-1----:R-:W-:Y:S01]  /*1a6a0*/  IMAD.WIDE R6, R3, 0x2, R30.reuse ;  /* 0x0000000203067825 */ /* 0x102fe200078e021e */
[----:B------:R-:W-:Y:S04]  /*1a6b0*/  STL.64 [R1+0x1490], R8 ;  /* 0x0014900801007387 */ /* 0x000fe80000100a00 */
        /* <DEDUP_REMOVED lines=14> */
[----:B------:R-:W3:Y:S01]  /*1a7a0*/  LDL R23, [R1+0x98] ;  /* 0x0000980001177983 */ /* 0x000ee20000100800 */
        /* <DEDUP_REMOVED lines=23> */
[----:B-1----:R-:W2:Y:S04]  /*1a920*/  LDL R2, [R1+0x44] ;  /* 0x0000440001027983 */ /* 0x002ea80000100800 */
[----:B------:R-:W2:Y:S04]  /*1a930*/  LDL R3, [R1+0x40] ;  /* 0x0000400001037983 */ /* 0x000ea80000100800 */
[----:B------:R-:W2:Y:S04]  /*1a940*/  LDL R58, [R1+0x3c] ;  /* 0x00003c00013a7983 */ /* 0x000ea80000100800 */
[----:B------:R-:W2:Y:S04]  /*1a950*/  LDL R59, [R1+0x38] ;  /* 0x00003800013b7983 */ /* 0x000ea80000100800 */
[----:B------:R-:W2:Y:S04]  /*1a960*/  LDL R60, [R1+0x34] ;  /* 0x00003400013c7983 */ /* 0x000ea80000100800 */
[----:B------:R-:W2:Y:S04]  /*1a970*/  LDL R61, [R1+0x30] ;  /* 0x00003000013d7983 */ /* 0x000ea80000100800 */
[----:B------:R-:W2:Y:S04]  /*1a980*/  LDL R26, [R1+0x2c] ;  /* 0x00002c00011a7983 */ /* 0x000ea80000100800 */
[----:B------:R-:W2:Y:S04]  /*1a990*/  LDL R27, [R1+0x28] ;  /* 0x00002800011b7983 */ /* 0x000ea80000100800 */
[----:B------:R-:W2:Y:S04]  /*1a9a0*/  LDL R29, [R1+0x24] ;  /* 0x00002400011d7983 */ /* 0x000ea80000100800 */
[----:B------:R-:W2:Y:S01]  /*1a9b0*/  LDL R28, [R1+0x20] ;  /* 0x00002000011c7983 */ /* 0x000ea20000100800 */
[----:B---3--:R-:W-:-:S05]  /*1a9c0*/  IMAD.WIDE R22, R23, 0x2, R30 ;  /* 0x0000000217167825 */ /* 0x008fca00078e021e */
[----:B------:R4:W-:Y:S02]  /*1a9d0*/  STL.64 [R1+0x15b0], R22 ;  /* 0x0015b01601007387 */ /* 0x0009e40000100a00 */
[----:B----4-:R-:W-:-:S04]  /*1a9e0*/  IMAD.WIDE R22, R20, 0x2, R30 ;  /* 0x0000000214167825 */ /* 0x010fc800078e021e */
[--C-:B------:R-:W-:Y:S01]  /*1a9f0*/  IMAD.WIDE R20, R21, 0x2, R30.reuse ;  /* 0x0000000215147825 */ /* 0x100fe200078e021e */
[----:B------:R0:W-:Y:S04]  /*1aa00*/  STL.64 [R1+0x15c8], R22 ;  /* 0x0015c81601007387 */ /* 0x0001e80000100a00 */
[----:B0-----:R-:W3:Y:S04]  /*1aa10*/  LDL.LU.64 R22, [R1+0x4208] ;  /* 0x0042080001167983 */ /* 0x001ee80000300a00 */
[----:B------:R0:W-:Y:S02]  /*1aa20*/  STL.64 [R1+0x15e8], R20 ;  /* 0x0015e81401007387 */ /* 0x0001e40000100a00 */
[----:B0-----:R-:W-:-:S04]  /*1aa30*/  IMAD.WIDE R20, R18, 0x2, R30 ;  /* 0x0000000212147825 */ /* 0x001fc800078e021e */
[--C-:B------:R-:W-:Y:S01]  /*1aa40*/  IMAD.WIDE R18, R19, 0x2, R30.reuse ;  /* 0x0000000213127825 */ /* 0x100fe200078e021e */
[----:B------:R0:W-:Y:S04]  /*1aa50*/  STL.64 [R1+0x1600], R20 ;  /* 0x0016001401007387 */ /* 0x0001e80000100a00 */
[----:B0-----:R-:W4:Y:S04]  /*1aa60*/  LDL.LU.64 R20, [R1+0x4200] ;  /* 0x0042000001147983 */ /* 0x001f280000300a00 */
[----:B------:R0:W-:Y:S02]  /*1aa70*/  STL.64 [R1+0x1620], R18 ;  /* 0x0016201201007387 */ /* 0x0001e40000100a00 */
[----:B0-----:R-:W-:-:S04]  /*1aa80*/  IMAD.WIDE R18, R16, 0x2, R30 ;  /* 0x0000000210127825 */ /* 0x001fc800078e021e */
[--C-:B------:R-:W-:Y:S01]  /*1aa90*/  IMAD.WIDE R16, R17, 0x2, R30.reuse ;  /* 0x0000000211107825 */ /* 0x100fe200078e021e */
[----:B------:R0:W-:Y:S04]  /*1aaa0*/  STL.64 [R1+0x1640], R18 ;  /* 0x0016401201007387 */ /* 0x0001e80000100a00 */
[----:B0-----:R-:W3:Y:S04]  /*1aab0*/  LDL.LU.64 R18, [R1+0x41f8] ;  /* 0x0041f80001127983 */ /* 0x001ee80000300a00 */
        /* <DEDUP_REMOVED lines=21> */
[----:B--2---:R-:W-:-:S04]  /*1ac10*/  IMAD.WIDE R8, R6, 0x2, R30 ;  /* 0x0000000206087825 */ /* 0x004fc800078e021e */
[--C-:B------:R-:W-:Y:S01]  /*1ac20*/  IMAD.WIDE R6, R7, 0x2, R30.reuse ;  /* 0x0000000207067825 */ /* 0x100fe200078e021e */
[----:B------:R0:W-:Y:S04]  /*1ac30*/  STL.64 [R1+0x1760], R8 ;  /* 0x0017600801007387 */ /* 0x0001e80000100a00 */
[----:B0-----:R-:W2:Y:S04]  /*1ac40*/  LDL.LU.64 R8, [R1+0x41d0] ;  /* 0x0041d00001087983 */ /* 0x001ea80000300a00 */
[----:B------:R0:W-:Y:S02]  /*1ac50*/  STL.64 [R1+0x1778], R6 ;  /* 0x0017780601007387 */ /* 0x0001e40000100a00 */
[----:B0-----:R-:W-:-:S04]  /*1ac60*/  IMAD.WIDE R6, R4, 0x2, R30 ;  /* 0x0000000204067825 */ /* 0x001fc800078e021e */
        /* <DEDUP_REMOVED lines=34> */
[----:B0-----:R-:W-:-:S02]  /*1ae90*/  IMAD.WIDE R28, R0, 0x2, R30 ;  /* 0x00000002001c7825 */ /* 0x001fc400078e021e */
[----:B------:R-:W2:Y:S04]  /*1aea0*/  LDL.LU R0, [R1+0x4190] ;  /* 0x0041900001007983 */ /* 0x000ea80000300800 */
[----:B------:R0:W-:Y:S04]  /*1aeb0*/  STL.64 [R1+0x2d60], R28 ;  /* 0x002d601c01007387 */ /* 0x0001e80000100a00 */
[----:B0-----:R-:W2:Y:S02]  /*1aec0*/  LDL.LU R29, [R1+0x418c] ;  /* 0x00418c00011d7983 */ /* 0x001ea40000300800 */
[----:B--2---:R-:W-:-:S05]  /*1aed0*/  IMAD.WIDE R28, R29, 0x2, R30 ;  /* 0x000000021d1c7825 */ /* 0x004fca00078e021e */
[----:B------:R0:W-:Y:S04]  /*1aee0*/  STL.64 [R1+0x2d80], R28 ;  /* 0x002d801c01007387 */ /* 0x0001e80000100a00 */
[----:B0-----:R-:W2:Y:S01]  /*1aef0*/  LDL.LU R28, [R1+0x4188] ;  /* 0x00418800011c7983 */ /* 0x001ea20000300800 */
[----:B------:R-:W-:Y:S02]  /*1af00*/  IMAD R24, R24, UR7, RZ ;  /* 0x0000000718187c24 */ /* 0x000fe4000f8e02ff */
[----:B------:R-:W-:Y:S02]  /*1af10*/  IMAD R25, R25, UR7, RZ ;  /* 0x0000000719197c24 */ /* 0x000fe4000f8e02ff */
[----:B------:R-:W-:Y:S02]  /*1af20*/  IMAD R32, R32, UR7, RZ ;  /* 0x0000000720207c24 */ /* 0x000fe4000f8e02ff */
[----:B------:R-:W-:-:S02]  /*1af30*/  IMAD R33, R33, UR7, RZ ;  /* 0x0000000721217c24 */ /* 0x000fc4000f8e02ff */
[----:B------:R-:W-:Y:S02]  /*1af40*/  IMAD R34, R34, UR7, RZ ;  /* 0x0000000722227c24 */ /* 0x000fe4000f8e02ff */
[----:B------:R-:W-:Y:S02]  /*1af50*/  IMAD R35, R35, UR7, RZ ;  /* 0x0000000723237c24 */ /* 0x000fe4000f8e02ff */
        /* <DEDUP_REMOVED lines=9> */
[----:B--2---:R-:W-:-:S05]  /*1aff0*/  IMAD.WIDE R28, R28, 0x2, R30 ;  /* 0x000000021c1c7825 */ /* 0x004fca00078e021e */
[----:B------:R0:W-:Y:S02]  /*1b000*/  STL.64 [R1+0x2da0], R28 ;  /* 0x002da01c01007387 */ /* 0x0001e40000100a00 */
[----:B0-----:R-:W-:-:S05]  /*1b010*/  IMAD.WIDE R28, R27, 0x2, R30 ;  /* 0x000000021b1c7825 */ /* 0x001fca00078e021e */
[----:B------:R0:W-:Y:S02]  /*1b020*/  STL.64 [R1+0x2dc0], R28 ;  /* 0x002dc01c01007387 */ /* 0x0001e40000100a00 */
[----:B0-----:R-:W-:-:S05]  /*1b030*/  IMAD.WIDE R28, R26, 0x2, R30 ;  /* 0x000000021a1c7825 */ /* 0x001fca00078e021e */
[----:B------:R0:W-:Y:S04]  /*1b040*/  STL.64 [R1+0x2de0], R28 ;  /* 0x002de01c01007387 */ /* 0x0001e80000100a00 */
[----:B0-----:R-:W2:Y:S04]  /*1b050*/  LDL.LU.64 R28, [R1+0x4180] ;  /* 0x00418000011c7983 */ /* 0x001ea80000300a00 */
[----:B------:R-:W-:Y:S04]  /*1b060*/  STL [R1+0x4100], R26 ;  /* 0x0041001a01007387 */ /* 0x000fe80000100800 */
[----:B------:R0:W-:Y:S02]  /*1b070*/  STL [R1+0x4104], R27 ;  /* 0x0041041b01007387 */ /* 0x0001e40000100800 */
[----:B0-----:R-:W-:-:S05]  /*1b080*/  IMAD.WIDE R26, R61, 0x2, R30 ;  /* 0x000000023d1a7825 */ /* 0x001fca00078e021e */
[----:B------:R0:W-:Y:S02]  /*1b090*/  STL.64 [R1+0x2e00], R26 ;  /* 0x002e001a01007387 */ /* 0x0001e40000100a00 */
[----:B0-----:R-:W-:-:S05]  /*1b0a0*/  IMAD.WIDE R26, R3, 0x2, R30 ;  /* 0x00000002031a7825 */ /* 0x001fca00078e021e */
[----:B------:R0:W-:Y:S04]  /*1b0b0*/  STL.64 [R1+0x2e20], R26 ;  /* 0x002e201a01007387 */ /* 0x0001e80000100a00 */
[----:B------:R1:W-:Y:S01]  /*1b0c0*/  STL.64 [R1+0x4108], R2 ;  /* 0x0041080201007387 */ /* 0x0003e20000100a00 */
[----:B0-----:R-:W-:-:S04]  /*1b0d0*/  IMAD.WIDE R26, R2, 0x2, R30 ;  /* 0x00000002021a7825 */ /* 0x001fc800078e021e */
[--C-:B-1----:R-:W-:Y:S01]  /*1b0e0*/  IMAD.WIDE R2, R60, 0x2, R30.reuse ;  /* 0x000000023c027825 */ /* 0x102fe200078e021e */
[----:B------:R0:W-:Y:S04]  /*1b0f0*/  STL.64 [R1+0x2e40], R26 ;  /* 0x002e401a01007387 */ /* 0x0001e80000100a00 */
[----:B------:R-:W-:Y:S04]  /*1b100*/  STL.64 [R1+0x4110], R60 ;  /* 0x0041103c01007387 */ /* 0x000fe80000100a00 */
[----:B------:R1:W-:Y:S01]  /*1b110*/  STL.64 [R1+0x2e60], R2 ;  /* 0x002e600201007387 */ /* 0x0003e20000100a00 */
[----:B0-----:R-:W-:-:S03]  /*1b120*/  IMAD.WIDE R26, R59, 0x2, R30 ;  /* 0x000000023b1a7825 */ /* 0x001fc600078e021e */
[----:B------:R-:W-:Y:S01]  /*1b130*/  STL.64 [R1+0x4118], R58 ;  /* 0x0041183a01007387 */ /* 0x000fe20000100a00 */
[----:B-1----:R-:W-:-:S03]  /*1b140*/  IMAD.WIDE R2, R58, 0x2, R30 ;  /* 0x000000023a027825 */ /* 0x002fc600078e021e */
[----:B------:R0:W-:Y:S04]  /*1b150*/  STL.64 [R1+0x2e80], R26 ;  /* 0x002e801a01007387 */ /* 0x0001e80000100a00 */
[----:B------:R1:W-:Y:S04]  /*1b160*/  STL.64 [R1+0x2ea0], R2 ;  /* 0x002ea00201007387 */ /* 0x0003e80000100a00 */
[----:B------:R-:W-:Y:S01]  /*1b170*/  STL.64 [R1+0x4120], R56 ;  /* 0x0041203801007387 */ /* 0x000fe20000100a00 */
[----:B0-----:R-:W-:-:S04]  /*1b180*/  IMAD.WIDE R26, R57, 0x2, R30 ;  /* 0x00000002391a7825 */ /* 0x001fc800078e021e */
[--C-:B-1----:R-:W-:Y:S01]  /*1b190*/  IMAD.WIDE R2, R56, 0x2, R30.reuse ;  /* 0x0000000238027825 */ /* 0x102fe200078e021e */
[----:B------:R0:W-:Y:S04]  /*1b1a0*/  STL.64 [R1+0x2ec0], R26 ;  /* 0x002ec01a01007387 */ /* 0x0001e80000100a00 */
[----:B------:R1:W-:Y:S04]  /*1b1b0*/  STL.64 [R1+0x2ee0], R2 ;  /* 0x002ee00201007387 */ /* 0x0003e80000100a00 */
[----:B------:R3:W-:Y:S01]  /*1b1c0*/  STL.64 [R1+0x4128], R4 ;  /* 0x0041280401007387 */ /* 0x0007e20000100a00 */
[----:B0-----:R-:W-:-:S04]  /*1b1d0*/  IMAD.WIDE R26, R4, 0x2, R30 ;  /* 0x00000002041a7825 */ /* 0x001fc800078e021e */
[--C-:B-1----:R-:W-:Y:S01]  /*1b1e0*/  IMAD.WIDE R2, R5, 0x2, R30.reuse ;  /* 0x0000000205027825 */ /* 0x102fe200078e021e */
[----:B------:R-:W-:Y:S03]  /*1b1f0*/  STL.64 [R1+0x2f00], R26 ;  /* 0x002f001a01007387 */ /* 0x000fe60000100a00 */
[--C-:B---3--:R-:W-:Y:S01]  /*1b200*/  IMAD.WIDE R4, R6, 0x2, R30.reuse ;  /* 0x0000000206047825 */ /* 0x108fe200078e021e */
[----:B------:R0:W-:Y:S04]  /*1b210*/  STL.64 [R1+0x2f20], R2 ;  /* 0x002f200201007387 */ /* 0x0001e80000100a00 */
[----:B------:R-:W-:Y:S04]  /*1b220*/  STL.64 [R1+0x4130], R6 ;  /* 0x0041300601007387 */ /* 0x000fe80000100a00 */
[----:B------:R1:W-:Y:S01]  /*1b230*/  STL.64 [R1+0x2f40], R4 ;  /* 0x002f400401007387 */ /* 0x0003e20000100a00 */
[----:B0-----:R-:W-:-:S05]  /*1b240*/  IMAD.WIDE R2, R7, 0x2, R30 ;  /* 0x0000000207027825 */ /* 0x001fca00078e021e */
[----:B------:R0:W-:Y:S01]  /*1b250*/  STL.64 [R1+0x2f60], R2 ;  /* 0x002f600201007387 */ /* 0x0001e20000100a00 */
[----:B-1----:R-:W-:-:S03]  /*1b260*/  IMAD.WIDE R4, R8, 0x2, R30 ;  /* 0x0000000208047825 */ /* 0x002fc600078e021e */
        /* <DEDUP_REMOVED lines=29> */
[----:B----4-:R-:W-:-:S03]  /*1b440*/  IMAD.WIDE R4, R20, 0x2, R30 ;  /* 0x0000000214047825 */ /* 0x010fc600078e021e */
        /* <DEDUP_REMOVED lines=10> */
[----:B------:R-:W-:Y:S01]  /*1b4f0*/  STL.64 [R1+0x4178], R24 ;  /* 0x0041781801007387 */ /* 0x000fe20000100a00 */
[----:B------:R-:W-:-:S03]  /*1b500*/  IMAD.WIDE R6, R32, 0x2, R30 ;  /* 0x0000000220067825 */ /* 0x000fc600078e021e */
[----:B------:R1:W-:Y:S01]  /*1b510*/  STL.64 [R1+0x3180], R4 ;  /* 0x0031800401007387 */ /* 0x0003e20000100a00 */
[----:B0-----:R-:W-:-:S05]  /*1b520*/  IMAD.WIDE R2, R25, 0x2, R30 ;  /* 0x0000000219027825 */ /* 0x001fca00078e021e */
[----:B------:R0:W-:Y:S01]  /*1b530*/  STL.64 [R1+0x31a0], R2 ;  /* 0x0031a00201007387 */ /* 0x0001e20000100a00 */
[----:B-1----:R-:W-:-:S03]  /*1b540*/  IMAD.WIDE R4, R33, 0x2, R30 ;  /* 0x0000000221047825 */ /* 0x002fc600078e021e */
        /* <DEDUP_REMOVED lines=10> */
[----:B------:R0:W-:Y:S03]  /*1b5f0*/  STL.64 [R1+0x3260], R2 ;  /* 0x0032600201007387 */ /* 0x0001e60000100a00 */
[--C-:B---3--:R-:W-:Y:S01]  /*1b600*/  IMAD.WIDE R4, R39, 0x2, R30.reuse ;  /* 0x0000000227047825 */ /* 0x108fe200078e021e */
[----:B------:R1:W-:Y:S03]  /*1b610*/  STL.64 [R1+0x3280], R6 ;  /* 0x0032800601007387 */ /* 0x0003e60000100a00 */
[--C-:B0-----:R-:W-:Y:S01]  /*1b620*/  IMAD.WIDE R2, R40, 0x2, R30.reuse ;  /* 0x0000000228027825 */ /* 0x101fe200078e021e */
[----:B-1----:R-:W2:Y:S04]  /*1b630*/  LDL R7, [R1+0x240] ;  /* 0x0002400001077983 */ /* 0x002ea80000100800 */
[----:B------:R0:W-:Y:S04]  /*1b640*/  STL.64 [R1+0x32a0], R4 ;  /* 0x0032a00401007387 */ /* 0x0001e80000100a00 */
[----:B0-----:R-:W3:Y:S04]  /*1b650*/  LDL R4, [R1+0x244] ;  /* 0x0002440001047983 */ /* 0x001ee80000100800 */
[----:B------:R0:W-:Y:S04]  /*1b660*/  STL.64 [R1+0x32c0], R2 ;  /* 0x0032c00201007387 */ /* 0x0001e80000100a00 */
[----:B------:R-:W4:Y:S04]  /*1b670*/  LDL R5, [R1+0x248] ;  /* 0x0002480001057983 */ /* 0x000f280000100800 */
[----:B------:R-:W4:Y:S04]  /*1b680*/  LDL R56, [R1+0x24c] ;  /* 0x00024c0001387983 */ /* 0x000f280000100800 */
[----:B------:R-:W4:Y:S04]  /*1b690*/  LDL R57, [R1+0x250] ;  /* 0x0002500001397983 */ /* 0x000f280000100800 */
[----:B------:R-:W4:Y:S04]  /*1b6a0*/  LDL R58, [R1+0x254] ;  /* 0x00025400013a7983 */ /* 0x000f280000100800 */
[----:B------:R-:W4:Y:S04]  /*1b6b0*/  LDL R59, [R1+0x258] ;  /* 0x00025800013b7983 */ /* 0x000f280000100800 */
[----:B------:R-:W4:Y:S04]  /*1b6c0*/  LDL R60, [R1+0x25c] ;  /* 0x00025c00013c7983 */ /* 0x000f280000100800 */
[----:B------:R-:W4:Y:S01]  /*1b6d0*/  LDL R61, [R1+0x260] ;  /* 0x00026000013d7983 */ /* 0x000f220000100800 */
[----:B------:R-:W-:-:S03]  /*1b6e0*/  IMAD.WIDE R10, R41, 0x2, R30 ;  /* 0x00000002290a7825 */ /* 0x000fc600078e021e */
[----:B0-----:R-:W4:Y:S01]  /*1b6f0*/  LDL R2, [R1+0x264] ;  /* 0x0002640001027983 */ /* 0x001f220000100800 */
[----:B------:R-:W-:-:S03]  /*1b700*/  IMAD.WIDE R8, R42, 0x2, R30 ;  /* 0x000000022a087825 */ /* 0x000fc600078e021e */
[----:B------:R-:W4:Y:S01]  /*1b710*/  LDL R3, [R1+0x268] ;  /* 0x0002680001037983 */ /* 0x000f220000100800 */
[----:B------:R-:W-:-:S03]  /*1b720*/  IMAD.WIDE R12, R43, 0x2, R30 ;  /* 0x000000022b0c7825 */ /* 0x000fc600078e021e */
[----:B------:R0:W-:Y:S04]  /*1b730*/  STL.64 [R1+0x32e0], R10 ;  /* 0x0032e00a01007387 */ /* 0x0001e80000100a00 */
[----:B------:R1:W-:Y:S04]  /*1b740*/  STL.64 [R1+0x3300], R8 ;  /* 0x0033000801007387 */ /* 0x0003e80000100a00 */
[----:B------:R-:W-:Y:S01]  /*1b750*/  STL.64 [R1+0x3320], R12 ;  /* 0x0033200c01007387 */ /* 0x000fe20000100a00 */
[----:B0-----:R-:W-:-:S03]  /*1b760*/  IMAD.WIDE R10, R44, 0x2, R30 ;  /* 0x000000022c0a7825 */ /* 0x001fc600078e021e */
[----:B------:R-:W4:Y:S04]  /*1b770*/  LDL R27, [R1+0x26c] ;  /* 0x00026c00011b7983 */ /* 0x000f280000100800 */
[----:B------:R0:W-:Y:S04]  /*1b780*/  STL.64 [R1+0x3340], R10 ;  /* 0x0033400a01007387 */ /* 0x0001e80000100a00 */
[----:B------:R-:W4:Y:S01]  /*1b790*/  LDL R26, [R1+0x270] ;  /* 0x00027000011a7983 */ /* 0x000f220000100800 */
[----:B------:R-:W-:Y:S02]  /*1b7a0*/  IMAD R45, R45, UR7, RZ ;  /* 0x000000072d2d7c24 */ /* 0x000fe4000f8e02ff */
[----:B------:R-:W-:-:S02]  /*1b7b0*/  IMAD R46, R46, UR7, RZ ;  /* 0x000000072e2e7c24 */ /* 0x000fc4000f8e02ff */
[----:B-1----:R-:W-:-:S04]  /*1b7c0*/  IMAD.WIDE R8, R45, 0x2, R30 ;  /* 0x000000022d087825 */ /* 0x002fc800078e021e */
[----:B------:R-:W-:Y:S01]  /*1b7d0*/  IMAD R47, R47, UR7, RZ ;  /* 0x000000072f2f7c24 */ /* 0x000fe2000f8e02ff */
[----:B------:R1:W-:Y:S01]  /*1b7e0*/  STL.64 [R1+0x3360], R8 ;  /* 0x0033600801007387 */ /* 0x0003e20000100a00 */
[----:B------:R-:W-:Y:S02]  /*1b7f0*/  IMAD R48, R48, UR7, RZ ;  /* 0x0000000730307c24 */ /* 0x000fe4000f8e02ff */
[----:B0-----:R-:W-:-:S04]  /*1b800*/  IMAD.WIDE R10, R46, 0x2, R30 ;  /* 0x000000022e0a7825 */ /* 0x001fc800078e021e */
[----:B------:R-:W-:Y:S01]  /*1b810*/  IMAD R49, R49, UR7, RZ ;  /* 0x0000000731317c24 */ /* 0x000fe2000f8e02ff */
[----:B------:R0:W-:Y:S01]  /*1b820*/  STL.64 [R1+0x3380], R10 ;  /* 0x0033800a01007387 */ /* 0x0001e20000100a00 */
[----:B------:R-:W-:Y:S02]  /*1b830*/  IMAD R50, R50, UR7, RZ ;  /* 0x0000000732327c24 */ /* 0x000fe4000f8e02ff */
[----:B-1----:R-:W-:-:S04]  /*1b840*/  IMAD.WIDE R8, R47, 0x2, R30 ;  /* 0x000000022f087825 */ /* 0x002fc800078e021e */
[--C-:B------:R-:W-:Y:S01]  /*1b850*/  IMAD.WIDE R12, R48, 0x2, R30.reuse ;  /* 0x00000002300c7825 */ /* 0x100fe200078e021e */
[----:B------:R1:W-:Y:S03]  /*1b860*/  STL.64 [R1+0x33a0], R8 ;  /* 0x0033a00801007387 */ /* 0x0003e60000100a00 */
[----:B------:R-:W-:Y:S02]  /*1b870*/  IMAD R51, R51, UR7, RZ ;  /* 0x0000000733337c24 */ /* 0x000fe4000f8e02ff */
[----:B0-----:R-:W-:Y:S01]  /*1b880*/  IMAD.WIDE R10, R49, 0x2, R30 ;  /* 0x00000002310a7825 */ /* 0x001fe200078e021e */
[----:B------:R0:W-:Y:S03]  /*1b890*/  STL.64 [R1+0x33c0], R12 ;  /* 0x0033c00c01007387 */ /* 0x0001e60000100a00 */
[----:B------:R-:W-:-:S02]  /*1b8a0*/  IMAD R52, R52, UR7, RZ ;  /* 0x0000000734347c24 */ /* 0x000fc4000f8e02ff */
[--C-:B-1----:R-:W-:Y:S01]  /*1b8b0*/  IMAD.WIDE R8, R50, 0x2, R30.reuse ;  /* 0x0000000232087825 */ /* 0x102fe200078e021e */
        /* <DEDUP_REMOVED lines=8> */
[--C-:B0-----:R-:W-:Y:S01]  /*1b940*/  IMAD.WIDE R8, R53, 0x2, R30.reuse ;  /* 0x0000000235087825 */ /* 0x101fe200078e021e */
[----:B------:R0:W-:Y:S03]  /*1b950*/  STL.64 [R1+0x3428], R10 ;  /* 0x0034280a01007387 */ /* 0x0001e60000100a00 */
[--C-:B-1----:R-:W-:Y:S01]  /*1b960*/  IMAD.WIDE R12, R54, 0x2, R30.reuse ;  /* 0x00000002360c7825 */ /* 0x102fe200078e021e */
[----:B------:R1:W-:Y:S03]  /*1b970*/  STL.64 [R1+0x3448], R8 ;  /* 0x0034480801007387 */ /* 0x0003e60000100a00 */
[--C-:B0-----:R-:W-:Y:S01]  /*1b980*/  IMAD.WIDE R10, R0, 0x2, R30.reuse ;  /* 0x00000002000a7825 */ /* 0x101fe200078e021e */
[----:B------:R-:W-:Y:S03]  /*1b990*/  STL.64 [R1+0x3468], R12 ;  /* 0x0034680c01007387 */ /* 0x000fe60000100a00 */
[----:B-1----:R-:W-:-:S02]  /*1b9a0*/  IMAD.WIDE R8, R55, 0x2, R30 ;  /* 0x0000000237087825 */ /* 0x002fc400078e021e */
[----:B------:R-:W4:Y:S04]  /*1b9b0*/  LDL.LU R30, [R1+0x53c] ;  /* 0x00053c00011e7983 */ /* 0x000f280000300800 */
[----:B------:R2:W-:Y:S04]  /*1b9c0*/  STL.64 [R1+0x34a8], R10 ;  /* 0x0034a80a01007387 */ /* 0x0005e80000100a00 */
[----:B------:R-:W4:Y:S04]  /*1b9d0*/  LDL.LU R31, [R1+0x544] ;  /* 0x00054400011f7983 */ /* 0x000f280000300800 */
[----:B------:R3:W-:Y:S01]  /*1b9e0*/  STL.64 [R1+0x3488], R8 ;  /* 0x0034880801007387 */ /* 0x0007e20000100a00 */
[----:B--2---:R-:W-:-:S05]  /*1b9f0*/  IMAD.WIDE R10, R7, 0x2, R28 ;  /* 0x00000002070a7825 */ /* 0x004fca00078e021c */
[----:B------:R-:W-:Y:S01]  /*1ba00*/  STL.64 [R1+0x400], R10 ;  /* 0x0004000a01007387 */ /* 0x000fe20000100a00 */
[----:B---3--:R-:W-:-:S04]  /*1ba10*/  IMAD.WIDE R8, R4, 0x2, R28 ;  /* 0x0000000204087825 */ /* 0x008fc800078e021c */
[--C-:B----4-:R-:W-:Y:S01]  /*1ba20*/  IMAD.WIDE R6, R5, 0x2, R28.reuse ;  /* 0x0000000205067825 */ /* 0x110fe200078e021c */
[----:B------:R0:W-:Y:S03]  /*1ba30*/  STL.64 [R1+0x3f8], R8 ;  /* 0x0003f80801007387 */ /* 0x0001e60000100a00 */
[--C-:B------:R-:W-:Y:S01]  /*1ba40*/  IMAD.WIDE R4, R56, 0x2, R28.reuse ;  /* 0x0000000238047825 */ /* 0x100fe200078e021c */
[----:B------:R1:W-:Y:S04]  /*1ba50*/  STL.64 [R1+0x3f0], R6 ;  /* 0x0003f00601007387 */ /* 0x0003e80000100a00 */
[----:B------:R2:W-:Y:S01]  /*1ba60*/  STL.64 [R1+0x3e8], R4 ;  /* 0x0003e80401007387 */ /* 0x0005e20000100a00 */
[----:B0-----:R-:W-:-:S04]  /*1ba70*/  IMAD.WIDE R8, R57, 0x2, R28 ;  /* 0x0000000239087825 */ /* 0x001fc800078e021c */
[--C-:B-1----:R-:W-:Y:S01]  /*1ba80*/  IMAD.WIDE R6, R58, 0x2, R28.reuse ;  /* 0x000000023a067825 */ /* 0x102fe200078e021c */
[----:B------:R0:W-:Y:S03]  /*1ba90*/  STL.64 [R1+0x3e0], R8 ;  /* 0x0003e00801007387 */ /* 0x0001e60000100a00 */
[--C-:B--2---:R-:W-:Y:S01]  /*1baa0*/  IMAD.WIDE R4, R59, 0x2, R28.reuse ;  /* 0x000000023b047825 */ /* 0x104fe200078e021c */
        /* <DEDUP_REMOVED lines=8> */
[----:B------:R-:W2:Y:S04]  /*1bb30*/  LDL R23, [R1+0x514] ;  /* 0x0005140001177983 */ /* 0x000ea80000100800 */
[----:B------:R0:W-:Y:S04]  /*1bb40*/  STL.64 [R1+0x3b8], R4 ;  /* 0x0003b80401007387 */ /* 0x0001e80000100a00 */
[----:B------:R-:W3:Y:S04]  /*1bb50*/  LDL R20, [R1+0x51c] ;  /* 0x00051c0001147983 */ /* 0x000ee80000100800 */
[----:B------:R1:W-:Y:S04]  /*1bb60*/  STL.64 [R1+0x3b0], R2 ;  /* 0x0003b00201007387 */ /* 0x0003e80000100a00 */
[----:B------:R-:W4:Y:S01]  /*1bb70*/  LDL R21, [R1+0x524] ;  /* 0x0005240001157983 */ /* 0x000f220000100800 */
[----:B0-----:R-:W-:-:S03]  /*1bb80*/  IMAD.WIDE R4, R27, 0x2, R28 ;  /* 0x000000021b047825 */ /* 0x001fc600078e021c */
[----:B------:R-:W4:Y:S04]  /*1bb90*/  LDL R18, [R1+0x52c] ;  /* 0x00052c0001127983 */ /* 0x000f280000100800 */
[----:B------:R-:W4:Y:S01]  /*1bba0*/  LDL R19, [R1+0x534] ;  /* 0x0005340001137983 */ /* 0x000f220000100800 */
[----:B-1----:R-:W-:-:S03]  /*1bbb0*/  IMAD.WIDE R2, R26, 0x2, R28 ;  /* 0x000000021a027825 */ /* 0x002fc600078e021c */
[----:B------:R-:W4:Y:S04]  /*1bbc0*/  LDL R16, [R1+0x54c] ;  /* 0x00054c0001107983 */ /* 0x000f280000100800 */
        /* <DEDUP_REMOVED lines=13> */
[----:B0-----:R-:W4:Y:S04]  /*1bca0*/  LDL R4, [R1+0x50c] ;  /* 0x00050c0001047983 */ /* 0x001f280000100800 */
[----:B------:R-:W4:Y:S04]  /*1bcb0*/  LDL R5, [R1+0x508] ;  /* 0x0005080001057983 */ /* 0x000f280000100800 */
[----:B------:R-:W4:Y:S04]  /*1bcc0*/  LDL R56, [R1+0x504] ;  /* 0x0005040001387983 */ /* 0x000f280000100800 */
[----:B------:R-:W4:Y:S04]  /*1bcd0*/  LDL R57, [R1+0x500] ;  /* 0x0005000001397983 */ /* 0x000f280000100800 */
[----:B------:R-:W4:Y:S04]  /*1bce0*/  LDL R58, [R1+0x4fc] ;  /* 0x0004fc00013a7983 */ /* 0x000f280000100800 */
[----:B------:R-:W4:Y:S04]  /*1bcf0*/  LDL R59, [R1+0x4f8] ;  /* 0x0004f800013b7983 */ /* 0x000f280000100800 */
[----:B------:R-:W4:Y:S04]  /*1bd00*/  LDL R60, [R1+0x4f4] ;  /* 0x0004f400013c7983 */ /* 0x000f280000100800 */
[----:B------:R-:W4:Y:S04]  /*1bd10*/  LDL R61, [R1+0x4f0] ;  /* 0x0004f000013d7983 */ /* 0x000f280000100800 */
[----:B-1----:R-:W4:Y:S04]  /*1bd20*/  LDL R2, [R1+0x4ec] ;  /* 0x0004ec0001027983 */ /* 0x002f280000100800 */
[----:B------:R-:W4:Y:S04]  /*1bd30*/  LDL R3, [R1+0x4e8] ;  /* 0x0004e80001037983 */ /* 0x000f280000100800 */
[----:B------:R-:W4:Y:S04]  /*1bd40*/  LDL R27, [R1+0x4e4] ;  /* 0x0004e400011b7983 */ /* 0x000f280000100800 */
[----:B------:R-:W4:Y:S01]  /*1bd50*/  LDL R26, [R1+0x4e0] ;  /* 0x0004e000011a7983 */ /* 0x000f220000100800 */
[----:B--2---:R-:W-:-:S05]  /*1bd60*/  IMAD.WIDE R22, R23, 0x2, R28 ;  /* 0x0000000217167825 */ /* 0x004fca00078e021c */
[----:B------:R4:W-:Y:S01]  /*1bd70*/  STL.64 [R1+0x398], R22 ;  /* 0x0003981601007387 */ /* 0x0009e20000100a00 */
[----:B---3--:R-:W-:-:S05]  /*1bd80*/  IMAD.WIDE R24, R20, 0x2, R28 ;  /* 0x0000000214187825 */ /* 0x008fca00078e021c */
[----:B------:R-:W-:Y:S01]  /*1bd90*/  STL.64 [R1+0x390], R24 ;  /* 0x0003901801007387 */ /* 0x000fe20000100a00 */
[----:B----4-:R-:W-:-:S04]  /*1bda0*/  IMAD.WIDE R22, R21, 0x2, R28 ;  /* 0x0000000215167825 */ /* 0x010fc800078e021c */
        /* <DEDUP_REMOVED lines=54> */
[----:B------:R-:W2:Y:S01]  /*1c110*/  LDL R25, [R1+0x4dc] ;  /* 0x0004dc0001197983 */ /* 0x000ea20000100800 */
[----:B------:R-:W-:-:S03]  /*1c120*/  IMAD.WIDE R2, R26, 0x2, R28 ;  /* 0x000000021a027825 */ /* 0x000fc600078e021c */
        /* <DEDUP_REMOVED lines=18> */
[----:B-1----:R-:W4:Y:S04]  /*1c250*/  LDL R6, [R1+0x238] ;  /* 0x0002380001067983 */ /* 0x002f280000100800 */
[----:B------:R-:W4:Y:S04]  /*1c260*/  LDL R7, [R1+0x234] ;  /* 0x0002340001077983 */ /* 0x000f280000100800 */
[----:B---3--:R-:W3:Y:S04]  /*1c270*/  LDL R4, [R1+0x230] ;  /* 0x0002300001047983 */ /* 0x008ee80000100800 */
        /* <DEDUP_REMOVED lines=11> */
[----:B--2---:R-:W-:-:S05]  /*1c330*/  IMAD.WIDE R24, R25, 0x2, R28 ;  /* 0x0000000219187825 */ /* 0x004fca00078e021c */
[----:B------:R4:W-:Y:S02]  /*1c340*/  STL.64 [R1+0x810], R24 ;  /* 0x0008101801007387 */ /* 0x0009e40000100a00 */
[----:B----4-:R-:W-:-:S05]  /*1c350*/  IMAD.WIDE R24, R22, 0x2, R28 ;  /* 0x0000000216187825 */ /* 0x010fca00078e021c */
[----:B------:R0:W-:Y:S02]  /*1c360*/  STL.64 [R1+0x828], R24 ;  /* 0x0008281801007387 */ /* 0x0001e40000100a00 */
[----:B0-----:R-:W-:-:S04]  /*1c370*/  IMAD.WIDE R24, R23, 0x2, R28 ;  /* 0x0000000217187825 */ /* 0x001fc800078e021c */
[--C-:B------:R-:W-:Y:S01]  /*1c380*/  IMAD.WIDE R22, R20, 0x2, R28.reuse ;  /* 0x0000000214167825 */ /* 0x100fe200078e021c */
[----:B------:R0:W-:Y:S04]  /*1c390*/  STL.64 [R1+0x848], R24 ;  /* 0x0008481801007387 */ /* 0x0001e80000100a00 */
[----:B------:R1:W-:Y:S01]  /*1c3a0*/  STL.64 [R1+0x860], R22 ;  /* 0x0008601601007387 */ /* 0x0003e20000100a00 */
[----:B0-----:R-:W-:-:S04]  /*1c3b0*/  IMAD.WIDE R24, R21, 0x2, R28 ;  /* 0x0000000215187825 */ /* 0x001fc800078e021c */
[--C-:B-1----:R-:W-:Y:S01]  /*1c3c0*/  IMAD.WIDE R22, R18, 0x2, R28.reuse ;  /* 0x0000000212167825 */ /* 0x102fe200078e021c */
        /* <DEDUP_REMOVED lines=364> */
[----:B----4-:R-:W-:-:S04]  /*1da90*/  IMAD.WIDE R24, R22, 0x2, R28 ;  /* 0x0000000216187825 */ /* 0x010fc800078e021c */
[--C-:B------:R-:W-:Y:S01]  /*1daa0*/  IMAD.WIDE R22, R23, 0x2, R28.reuse ;  /* 0x0000000217167825 */ /* 0x100fe200078e021c */
[----:B------:R0:W-:Y:S04]  /*1dab0*/  STL.64 [R1+0x1628], R24 ;  /* 0x0016281801007387 */ /* 0x0001e80000100a00 */
[----:B0-----:R-:W2:Y:S04]  /*1dac0*/  LDL.LU.64 R24, [R1+0x4178] ;  /* 0x0041780001187983 */ /* 0x001ea80000300a00 */
        /* <DEDUP_REMOVED lines=41> */
[----:B---3--:R-:W-:-:S04]  /*1dd60*/  IMAD.WIDE R6, R4, 0x2, R28 ;  /* 0x0000000204067825 */ /* 0x008fc800078e021c */
[--C-:B------:R-:W-:Y:S01]  /*1dd70*/  IMAD.WIDE R4, R5, 0x2, R28.reuse ;  /* 0x0000000205047825 */ /* 0x100fe200078e021c */
[----:B------:R0:W-:Y:S04]  /*1dd80*/  STL.64 [R1+0x2c48], R6 ;  /* 0x002c480601007387 */ /* 0x0001e80000100a00 */
[----:B0-----:R-:W3:Y:S04]  /*1dd90*/  LDL.LU.64 R6, [R1+0x4130] ;  /* 0x0041300001067983 */ /* 0x001ee80000300a00 */
        /* <DEDUP_REMOVED lines=25> */
[----:B------:R0:W-:Y:S04]  /*1df30*/  STL.64 [R1+0x2da8], R26 ;  /* 0x002da81a01007387 */ /* 0x0001e80000100a00 */
[----:B0-----:R-:W2:Y:S02]  /*1df40*/  LDL.LU R27, [R1+0x4104] ;  /* 0x00410400011b7983 */ /* 0x001ea40000300800 */
[----:B--2---:R-:W-:-:S05]  /*1df50*/  IMAD.WIDE R26, R27, 0x2, R28 ;  /* 0x000000021b1a7825 */ /* 0x004fca00078e021c */
[----:B------:R0:W-:Y:S04]  /*1df60*/  STL.64 [R1+0x2dc8], R26 ;  /* 0x002dc81a01007387 */ /* 0x0001e80000100a00 */
[----:B0-----:R-:W2:Y:S02]  /*1df70*/  LDL.LU R26, [R1+0x4100] ;  /* 0x00410000011a7983 */ /* 0x001ea40000300800 */
[----:B--2---:R-:W-:-:S05]  /*1df80*/  IMAD.WIDE R26, R26, 0x2, R28 ;  /* 0x000000021a1a7825 */ /* 0x004fca00078e021c */
[----:B------:R0:W-:Y:S02]  /*1df90*/  STL.64 [R1+0x2de8], R26 ;  /* 0x002de81a01007387 */ /* 0x0001e40000100a00 */
[----:B0-----:R-:W-:-:S05]  /*1dfa0*/  IMAD.WIDE R26, R61, 0x2, R28 ;  /* 0x000000023d1a7825 */ /* 0x001fca00078e021c */
[----:B------:R0:W-:Y:S02]  /*1dfb0*/  STL.64 [R1+0x2e08], R26 ;  /* 0x002e081a01007387 */ /* 0x0001e40000100a00 */
[----:B0-----:R-:W-:-:S05]  /*1dfc0*/  IMAD.WIDE R26, R3, 0x2, R28 ;  /* 0x00000002031a7825 */ /* 0x001fca00078e021c */
[----:B------:R0:W-:Y:S02]  /*1dfd0*/  STL.64 [R1+0x2e28], R26 ;  /* 0x002e281a01007387 */ /* 0x0001e40000100a00 */
[----:B0-----:R-:W-:-:S05]  /*1dfe0*/  IMAD.WIDE R26, R2, 0x2, R28 ;  /* 0x00000002021a7825 */ /* 0x001fca00078e021c */
[----:B------:R0:W-:Y:S04]  /*1dff0*/  STL.64 [R1+0x2e48], R26 ;  /* 0x002e481a01007387 */ /* 0x0001e80000100a00 */
[----:B0-----:R-:W2:Y:S04]  /*1e000*/  LDL.LU.64 R26, [R1+0x40f8] ;  /* 0x0040f800011a7983 */ /* 0x001ea80000300a00 */
[----:B------:R-:W-:Y:S04]  /*1e010*/  STL [R1+0x4070], R2 ;  /* 0x0040700201007387 */ /* 0x000fe80000100800 */
[----:B------:R0:W-:Y:S04]  /*1e020*/  STL [R1+0x4074], R3 ;  /* 0x0040740301007387 */ /* 0x0001e80000100800 */
[----:B------:R1:W-:Y:S01]  /*1e030*/  STL.64 [R1+0x4080], R60 ;  /* 0x0040803c01007387 */ /* 0x0003e20000100a00 */
[----:B0-----:R-:W-:-:S05]  /*1e040*/  IMAD.WIDE R2, R60, 0x2, R28 ;  /* 0x000000023c027825 */ /* 0x001fca00078e021c */
[----:B------:R0:W-:Y:S01]  /*1e050*/  STL.64 [R1+0x2e68], R2 ;  /* 0x002e680201007387 */ /* 0x0001e20000100a00 */
[----:B-1----:R-:W-:-:S03]  /*1e060*/  IMAD.WIDE R60, R59, 0x2, R28 ;  /* 0x000000023b3c7825 */ /* 0x002fc600078e021c */
[----:B------:R1:W-:Y:S04]  /*1e070*/  STL.64 [R1+0x4088], R58 ;  /* 0x0040883a01007387 */ /* 0x0003e80000100a00 */
[----:B------:R-:W-:Y:S01]  /*1e080*/  STL.64 [R1+0x2e88], R60 ;  /* 0x002e883c01007387 */ /* 0x000fe20000100a00 */
[----:B0-----:R-:W-:-:S04]  /*1e090*/  IMAD.WIDE R2, R58, 0x2, R28 ;  /* 0x000000023a027825 */ /* 0x001fc800078e021c */
[--C-:B-1----:R-:W-:Y:S01]  /*1e0a0*/  IMAD.WIDE R58, R57, 0x2, R28.reuse ;  /* 0x00000002393a7825 */ /* 0x102fe200078e021c */
[----:B------:R0:W-:Y:S04]  /*1e0b0*/  STL.64 [R1+0x2ea8], R2 ;  /* 0x002ea80201007387 */ /* 0x0001e80000100a00 */
        /* <DEDUP_REMOVED lines=78> */
[----:B------:R1:W-:Y:S04]  /*1e5a0*/  STL.64 [R1+0x32c8], R6 ;  /* 0x0032c80601007387 */ /* 0x0003e80000100a00 */
[----:B------:R-:W2:Y:S01]  /*1e5b0*/  LDL R11, [R1+0x240] ;  /* 0x00024000010b7983 */ /* 0x000ea20000100800 */
[----:B0-----:R-:W-:-:S03]  /*1e5c0*/  IMAD.WIDE R2, R42, 0x2, R28 ;  /* 0x000000022a027825 */ /* 0x001fc600078e021c */
[----:B------:R0:W-:Y:S04]  /*1e5d0*/  STL.64 [R1+0x32e8], R4 ;  /* 0x0032e80401007387 */ /* 0x0001e80000100a00 */
[----:B------:R-:W3:Y:S04]  /*1e5e0*/  LDL R8, [R1+0x244] ;  /* 0x0002440001087983 */ /* 0x000ee80000100800 */
[----:B------:R4:W-:Y:S04]  /*1e5f0*/  STL.64 [R1+0x3308], R2 ;  /* 0x0033080201007387 */ /* 0x0009e80000100a00 */
[----:B------:R-:W3:Y:S04]  /*1e600*/  LDL R9, [R1+0x248] ;  /* 0x0002480001097983 */ /* 0x000ee80000100800 */
[----:B-1----:R-:W3:Y:S04]  /*1e610*/  LDL R6, [R1+0x24c] ;  /* 0x00024c0001067983 */ /* 0x002ee80000100800 */
[----:B------:R-:W3:Y:S04]  /*1e620*/  LDL R7, [R1+0x250] ;  /* 0x0002500001077983 */ /* 0x000ee80000100800 */
[----:B0-----:R-:W3:Y:S04]  /*1e630*/  LDL R4, [R1+0x254] ;  /* 0x0002540001047983 */ /* 0x001ee80000100800 */
[----:B------:R-:W3:Y:S04]  /*1e640*/  LDL R5, [R1+0x258] ;  /* 0x0002580001057983 */ /* 0x000ee80000100800 */
[----:B------:R-:W3:Y:S04]  /*1e650*/  LDL R56, [R1+0x25c] ;  /* 0x00025c0001387983 */ /* 0x000ee80000100800 */
[----:B------:R-:W3:Y:S01]  /*1e660*/  LDL R57, [R1+0x260] ;  /* 0x0002600001397983 */ /* 0x000ee20000100800 */
[----:B------:R-:W-:-:S03]  /*1e670*/  IMAD.WIDE R12, R43, 0x2, R28 ;  /* 0x000000022b0c7825 */ /* 0x000fc600078e021c */
[----:B------:R-:W3:Y:S01]  /*1e680*/  LDL R58, [R1+0x264] ;  /* 0x00026400013a7983 */ /* 0x000ee20000100800 */
[----:B----4-:R-:W-:-:S03]  /*1e690*/  IMAD.WIDE R2, R44, 0x2, R28 ;  /* 0x000000022c027825 */ /* 0x010fc600078e021c */
[----:B------:R-:W4:Y:S04]  /*1e6a0*/  LDL R59, [R1+0x268] ;  /* 0x00026800013b7983 */ /* 0x000f280000100800 */
[----:B------:R-:W4:Y:S04]  /*1e6b0*/  LDL R60, [R1+0x26c] ;  /* 0x00026c00013c7983 */ /* 0x000f280000100800 */
[----:B------:R-:W-:Y:S04]  /*1e6c0*/  STL.64 [R1+0x3328], R12 ;  /* 0x0033280c01007387 */ /* 0x000fe80000100a00 */
[----:B------:R-:W4:Y:S04]  /*1e6d0*/  LDL R61, [R1+0x270] ;  /* 0x00027000013d7983 */ /* 0x000f280000100800 */
[----:B------:R0:W-:Y:S04]  /*1e6e0*/  STL.64 [R1+0x3348], R2 ;  /* 0x0033480201007387 */ /* 0x0001e80000100a00 */
[----:B0-----:R-:W4:Y:S04]  /*1e6f0*/  LDL R3, [R1+0x514] ;  /* 0x0005140001037983 */ /* 0x001f280000100800 */
[----:B------:R-:W4:Y:S01]  /*1e700*/  LDL R2, [R1+0x51c] ;  /* 0x00051c0001027983 */ /* 0x000f220000100800 */
[----:B------:R-:W-:-:S04]  /*1e710*/  IMAD.WIDE R16, R45, 0x2, R28 ;  /* 0x000000022d107825 */ /* 0x000fc800078e021c */
        /* <DEDUP_REMOVED lines=19> */
[----:B------:R-:W-:Y:S03]  /*1e850*/  STL.64 [R1+0x3490], R16 ;  /* 0x0034901001007387 */ /* 0x000fe60000100a00 */
[----:B------:R-:W-:Y:S02]  /*1e860*/  IMAD.WIDE R12, R0, 0x2, R28 ;  /* 0x00000002000c7825 */ /* 0x000fe400078e021c */
[----:B------:R-:W4:Y:S04]  /*1e870*/  LDL.LU R28, [R1+0x534] ;  /* 0x00053400011c7983 */ /* 0x000f280000300800 */
[----:B------:R-:W-:Y:S04]  /*1e880*/  STL.64 [R1+0x34c8], R14 ;  /* 0x0034c80e01007387 */ /* 0x000fe80000100a00 */
[----:B------:R-:W4:Y:S04]  /*1e890*/  LDL.LU R29, [R1+0x54c] ;  /* 0x00054c00011d7983 */ /* 0x000f280000300800 */
[----:B------:R2:W-:Y:S02]  /*1e8a0*/  STL.64 [R1+0x34b0], R12 ;  /* 0x0034b00c01007387 */ /* 0x0005e40000100a00 */
[----:B--2---:R-:W-:-:S05]  /*1e8b0*/  IMAD.WIDE R12, R11, 0x2, R26 ;  /* 0x000000020b0c7825 */ /* 0x004fca00078e021a */
[----:B------:R0:W-:Y:S01]  /*1e8c0*/  STL.64 [R1+0x368], R12 ;  /* 0x0003680c01007387 */ /* 0x0001e20000100a00 */
[----:B---3--:R-:W-:-:S04]  /*1e8d0*/  IMAD.WIDE R10, R8, 0x2, R26 ;  /* 0x00000002080a7825 */ /* 0x008fc800078e021a */
[--C-:B------:R-:W-:Y:S01]  /*1e8e0*/  IMAD.WIDE R8, R9, 0x2, R26.reuse ;  /* 0x0000000209087825 */ /* 0x100fe200078e021a */
[----:B------:R1:W-:Y:S03]  /*1e8f0*/  STL.64 [R1+0x360], R10 ;  /* 0x0003600a01007387 */ /* 0x0003e60000100a00 */
[--C-:B0-----:R-:W-:Y:S01]  /*1e900*/  IMAD.WIDE R12, R6, 0x2, R26.reuse ;  /* 0x00000002060c7825 */ /* 0x101fe200078e021a */
[----:B------:R0:W-:Y:S04]  /*1e910*/  STL.64 [R1+0x358], R8 ;  /* 0x0003580801007387 */ /* 0x0001e80000100a00 */
[----:B------:R-:W-:Y:S01]  /*1e920*/  STL.64 [R1+0x350], R12 ;  /* 0x0003500c01007387 */ /* 0x000fe20000100a00 */
[----:B-1----:R-:W-:-:S04]  /*1e930*/  IMAD.WIDE R10, R7, 0x2, R26 ;  /* 0x00000002070a7825 */ /* 0x002fc800078e021a */
[--C-:B0-----:R-:W-:Y:S01]  /*1e940*/  IMAD.WIDE R8, R4, 0x2, R26.reuse ;  /* 0x0000000204087825 */ /* 0x101fe200078e021a */
        /* <DEDUP_REMOVED lines=9> */
[--C-:B----4-:R-:W-:Y:S01]  /*1e9e0*/  IMAD.WIDE R4, R59, 0x2, R26.reuse ;  /* 0x000000023b047825 */ /* 0x110fe200078e021a */
[----:B------:R-:W2:Y:S04]  /*1e9f0*/  LDL R23, [R1+0x524] ;  /* 0x0005240001177983 */ /* 0x000ea80000100800 */
[----:B------:R1:W-:Y:S04]  /*1ea00*/  STL.64 [R1+0x320], R6 ;  /* 0x0003200601007387 */ /* 0x0003e80000100a00 */
[----:B------:R-:W3:Y:S01]  /*1ea10*/  LDL R20, [R1+0x52c] ;  /* 0x00052c0001147983 */ /* 0x000ee20000100800 */
[----:B0-----:R-:W-:-:S03]  /*1ea20*/  IMAD.WIDE R8, R60, 0x2, R26 ;  /* 0x000000023c087825 */ /* 0x001fc600078e021a */
[----:B------:R0:W-:Y:S01]  /*1ea30*/  STL.64 [R1+0x318], R4 ;  /* 0x0003180401007387 */ /* 0x0001e20000100a00 */
[----:B-1----:R-:W-:-:S03]  /*1ea40*/  IMAD.WIDE R6, R61, 0x2, R26 ;  /* 0x000000023d067825 */ /* 0x002fc600078e021a */
[----:B------:R1:W-:Y:S04]  /*1ea50*/  STL.64 [R1+0x310], R8 ;  /* 0x0003100801007387 */ /* 0x0003e80000100a00 */
[----:B------:R4:W-:Y:S01]  /*1ea60*/  STL.64 [R1+0x308], R6 ;  /* 0x0003080601007387 */ /* 0x0009e20000100a00 */
[----:B0-----:R-:W-:-:S03]  /*1ea70*/  IMAD.WIDE R4, R3, 0x2, R26 ;  /* 0x0000000203047825 */ /* 0x001fc600078e021a */
[----:B------:R-:W3:Y:S01]  /*1ea80*/  LDL R21, [R1+0x554] ;  /* 0x0005540001157983 */ /* 0x000ee20000100800 */
[----:B------:R-:W-:-:S03]  /*1ea90*/  IMAD.WIDE R2, R2, 0x2, R26 ;  /* 0x0000000202027825 */ /* 0x000fc600078e021a */
        /* <DEDUP_REMOVED lines=12> */
[----:B-1----:R-:W3:Y:S04]  /*1eb60*/  LDL R8, [R1+0x50c] ;  /* 0x00050c0001087983 */ /* 0x002ee80000100800 */
[----:B------:R-:W3:Y:S04]  /*1eb70*/  LDL R9, [R1+0x508] ;  /* 0x0005080001097983 */ /* 0x000ee80000100800 */
[----:B----4-:R-:W4:Y:S04]  /*1eb80*/  LDL R6, [R1+0x504] ;  /* 0x0005040001067983 */ /* 0x010f280000100800 */
        /* <DEDUP_REMOVED lines=10> */
[----:B------:R-:W4:Y:S01]  /*1ec30*/  LDL R2, [R1+0x4d8] ;  /* 0x0004d80001027983 */ /* 0x000f220000100800 */
[----:B--2---:R-:W-:-:S04]  /*1ec40*/  IMAD.WIDE R32, R23, 0x2, R26 ;  /* 0x0000000217207825 */ /* 0x004fc800078e021a */
[----:B------:R-:W-:-:S04]  /*1ec50*/  IMAD.WIDE R22, R28, 0x2, R26 ;  /* 0x000000021c167825 */ /* 0x000fc800078e021a */
[--C-:B---3--:R-:W-:Y:S01]  /*1ec60*/  IMAD.WIDE R24, R20, 0x2, R26.reuse ;  /* 0x0000000214187825 */ /* 0x108fe200078e021a */
[----:B------:R0:W-:Y:S04]  /*1ec70*/  STL.64 [R1+0x2f0], R32 ;  /* 0x0002f02001007387 */ /* 0x0001e80000100a00 */
        /* <DEDUP_REMOVED lines=34> */
[----:B----4-:R-:W-:-:S04]  /*1eea0*/  IMAD.WIDE R12, R6, 0x2, R26 ;  /* 0x00000002060c7825 */ /* 0x010fc800078e021a */
[--C-:B0-----:R-:W-:Y:S01]  /*1eeb0*/  IMAD.WIDE R10, R7, 0x2, R26.reuse ;  /* 0x00000002070a7825 */ /* 0x101fe200078e021a */
[----:B------:R-:W-:Y:S03]  /*1eec0*/  STL.64 [R1+0x6f8], R12 ;  /* 0x0006f80c01007387 */ /* 0x000fe60000100a00 */
[--C-:B-1----:R-:W-:Y:S01]  /*1eed0*/  IMAD.WIDE R8, R4, 0x2, R26.reuse ;  /* 0x0000000204087825 */ /* 0x102fe200078e021a */
        /* <DEDUP_REMOVED lines=16> */
[----:B------:R1:W-:Y:S03]  /*1efe0*/  STL.64 [R1+0x7f8], R6 ;  /* 0x0007f80601007387 */ /* 0x0003e60000100a00 */
[--C-:B------:R-:W-:Y:S01]  /*1eff0*/  IMAD.WIDE R2, R2, 0x2, R26.reuse ;  /* 0x0000000202027825 */ /* 0x100fe200078e021a */
[----:B------:R-:W2:Y:S04]  /*1f000*/  LDL R33, [R1+0x4d4] ;  /* 0x0004d40001217983 */ /* 0x000ea80000100800 */
        /* <DEDUP_REMOVED lines=37> */
[----:B------:R1:W-:Y:S01]  /*1f260*/  STL.64 [R1+0x888], R24 ;  /* 0x0008881801007387 */ /* 0x0003e20000100a00 */
[----:B0-----:R-:W-:-:S04]  /*1f270*/  IMAD.WIDE R32, R22, 0x2, R26 ;  /* 0x0000000216207825 */ /* 0x001fc800078e021a */
        /* <DEDUP_REMOVED lines=437> */
[----:B0-----:R-:W-:-:S05]  /*20dd0*/  IMAD.WIDE R60, R3, 0x2, R26 ;  /* 0x00000002033c7825 */ /* 0x001fca00078e021a */
[----:B------:R0:W-:Y:S04]  /*20de0*/  STL.64 [R1+0x2dd0], R60 ;  /* 0x002dd03c01007387 */ /* 0x0001e80000100a00 */
[----:B0-----:R-:W2:Y:S01]  /*20df0*/  LDL.LU.64 R60, [R1+0x4080] ;  /* 0x00408000013c7983 */ /* 0x001ea20000300a00 */
[----:B------:R-:W-:-:S05]  /*20e00*/  IMAD.WIDE R2, R2, 0x2, R26 ;  /* 0x0000000202027825 */ /* 0x000fca00078e021a */
[----:B------:R2:W-:Y:S02]  /*20e10*/  STL.64 [R1+0x2df0], R2 ;  /* 0x002df00201007387 */ /* 0x0005e40000100a00 */
[--C-:B--2---:R-:W-:Y:S02]  /*20e20*/  IMAD.WIDE R2, R61, 0x2, R26.reuse ;  /* 0x000000023d027825 */ /* 0x104fe400078e021a */
[----:B------:R-:W2:Y:S04]  /*20e30*/  LDL.LU R61, [R1+0x4078] ;  /* 0x00407800013d7983 */ /* 0x000ea80000300800 */
        /* <DEDUP_REMOVED lines=8> */
[----:B------:R0:W-:Y:S04]  /*20ec0*/  STL.64 [R1+0x2e70], R2 ;  /* 0x002e700201007387 */ /* 0x0001e80000100a00 */
[----:B0-----:R-:W2:Y:S04]  /*20ed0*/  LDL.LU.64 R2, [R1+0x4068] ;  /* 0x0040680001027983 */ /* 0x001ea80000300a00 */
[----:B------:R0:W-:Y:S02]  /*20ee0*/  STL.64 [R1+0x3ff8], R60 ;  /* 0x003ff83c01007387 */ /* 0x0001e40000100a00 */
[----:B0-----:R-:W-:-:S05]  /*20ef0*/  IMAD.WIDE R60, R59, 0x2, R26 ;  /* 0x000000023b3c7825 */ /* 0x001fca00078e021a */
[----:B------:R0:W-:Y:S04]  /*20f00*/  STL.64 [R1+0x2e90], R60 ;  /* 0x002e903c01007387 */ /* 0x0001e80000100a00 */
[----:B------:R1:W-:Y:S01]  /*20f10*/  STL.64 [R1+0x4000], R58 ;  /* 0x0040003a01007387 */ /* 0x0003e20000100a00 */
[----:B0-----:R-:W-:-:S05]  /*20f20*/  IMAD.WIDE R60, R58, 0x2, R26 ;  /* 0x000000023a3c7825 */ /* 0x001fca00078e021a */
[----:B------:R0:W-:Y:S01]  /*20f30*/  STL.64 [R1+0x2eb0], R60 ;  /* 0x002eb03c01007387 */ /* 0x0001e20000100a00 */
[----:B-1----:R-:W-:-:S03]  /*20f40*/  IMAD.WIDE R58, R56, 0x2, R26 ;  /* 0x00000002383a7825 */ /* 0x002fc600078e021a */
[----:B------:R1:W-:Y:S01]  /*20f50*/  STL.64 [R1+0x4008], R56 ;  /* 0x0040083801007387 */ /* 0x0003e20000100a00 */
[----:B0-----:R-:W-:-:S04]  /*20f60*/  IMAD.WIDE R60, R57, 0x2, R26 ;  /* 0x00000002393c7825 */ /* 0x001fc800078e021a */
[--C-:B-1----:R-:W-:Y:S01]  /*20f70*/  IMAD.WIDE R56, R4, 0x2, R26.reuse ;  /* 0x0000000204387825 */ /* 0x102fe200078e021a */
[----:B------:R-:W-:Y:S04]  /*20f80*/  STL.64 [R1+0x2ed0], R60 ;  /* 0x002ed03c01007387 */ /* 0x000fe80000100a00 */
[----:B------:R0:W-:Y:S04]  /*20f90*/  STL.64 [R1+0x2ef0], R58 ;  /* 0x002ef03a01007387 */ /* 0x0001e80000100a00 */
[----:B------:R3:W-:Y:S04]  /*20fa0*/  STL.64 [R1+0x4010], R4 ;  /* 0x0040100401007387 */ /* 0x0007e80000100a00 */
[----:B------:R1:W-:Y:S01]  /*20fb0*/  STL.64 [R1+0x2f10], R56 ;  /* 0x002f103801007387 */ /* 0x0003e20000100a00 */
[----:B0-----:R-:W-:-:S04]  /*20fc0*/  IMAD.WIDE R58, R5, 0x2, R26 ;  /* 0x00000002053a7825 */ /* 0x001fc800078e021a */
[--C-:B---3--:R-:W-:Y:S01]  /*20fd0*/  IMAD.WIDE R4, R7, 0x2, R26.reuse ;  /* 0x0000000207047825 */ /* 0x108fe200078e021a */
[----:B------:R-:W-:Y:S03]  /*20fe0*/  STL.64 [R1+0x2f30], R58 ;  /* 0x002f303a01007387 */ /* 0x000fe60000100a00 */
[--C-:B-1----:R-:W-:Y:S01]  /*20ff0*/  IMAD.WIDE R56, R6, 0x2, R26.reuse ;  /* 0x0000000206387825 */ /* 0x102fe200078e021a */
[----:B------:R0:W-:Y:S04]  /*21000*/  STL.64 [R1+0x4018], R6 ;  /* 0x0040180601007387 */ /* 0x0001e80000100a00 */
[----:B------:R-:W-:Y:S04]  /*21010*/  STL.64 [R1+0x2f50], R56 ;  /* 0x002f503801007387 */ /* 0x000fe80000100a00 */
[----:B------:R1:W-:Y:S01]  /*21020*/  STL.64 [R1+0x2f70], R4 ;  /* 0x002f700401007387 */ /* 0x0003e20000100a00 */
[----:B0-----:R-:W-:-:S03]  /*21030*/  IMAD.WIDE R6, R8, 0x2, R26 ;  /* 0x0000000208067825 */ /* 0x001fc600078e021a */
[----:B------:R-:W-:Y:S04]  /*21040*/  STL.64 [R1+0x4020], R8 ;  /* 0x0040200801007387 */ /* 0x000fe80000100a00 */
[----:B------:R0:W-:Y:S01]  /*21050*/  STL.64 [R1+0x2f90], R6 ;  /* 0x002f900601007387 */ /* 0x0001e20000100a00 */
[----:B-1----:R-:W-:-:S05]  /*21060*/  IMAD.WIDE R4, R9, 0x2, R26 ;  /* 0x0000000209047825 */ /* 0x002fca00078e021a */
        /* <DEDUP_REMOVED lines=36> */
[----:B----4-:R-:W-:-:S03]  /*212b0*/  IMAD.WIDE R6, R24, 0x2, R26 ;  /* 0x0000000218067825 */ /* 0x010fc600078e021a */
[----:B------:R-:W-:Y:S04]  /*212c0*/  STL.64 [R1+0x4060], R24 ;  /* 0x0040601801007387 */ /* 0x000fe80000100a00 */
[----:B------:R1:W-:Y:S01]  /*212d0*/  STL.64 [R1+0x3190], R6 ;  /* 0x0031900601007387 */ /* 0x0003e20000100a00 */
[----:B0-----:R-:W-:-:S05]  /*212e0*/  IMAD.WIDE R4, R25, 0x2, R26 ;  /* 0x0000000219047825 */ /* 0x001fca00078e021a */
[----:B------:R0:W-:Y:S01]  /*212f0*/  STL.64 [R1+0x31b0], R4 ;  /* 0x0031b00401007387 */ /* 0x0001e20000100a00 */
[----:B-1----:R-:W-:-:S04]  /*21300*/  IMAD.WIDE R6, R32, 0x2, R26 ;  /* 0x0000000220067825 */ /* 0x002fc800078e021a */
[--C-:B------:R-:W-:Y:S01]  /*21310*/  IMAD.WIDE R8, R34, 0x2, R26.reuse ;  /* 0x0000000222087825 */ /* 0x100fe200078e021a */
[----:B------:R1:W-:Y:S03]  /*21320*/  STL.64 [R1+0x31d0], R6 ;  /* 0x0031d00601007387 */ /* 0x0003e60000100a00 */
        /* <DEDUP_REMOVED lines=16> */
[----:B------:R-:W2:Y:S01]  /*21430*/  LDL.LU R15, [R1+0x240] ;  /* 0x00024000010f7983 */ /* 0x000ea20000300800 */
[----:B0-----:R-:W-:-:S03]  /*21440*/  IMAD.WIDE R4, R42, 0x2, R26 ;  /* 0x000000022a047825 */ /* 0x001fc600078e021a */
[----:B------:R0:W-:Y:S04]  /*21450*/  STL.64 [R1+0x32f0], R6 ;  /* 0x0032f00601007387 */ /* 0x0001e80000100a00 */
[----:B------:R-:W3:Y:S04]  /*21460*/  LDL.LU R12, [R1+0x244] ;  /* 0x00024400010c7983 */ /* 0x000ee80000300800 */
[----:B------:R4:W-:Y:S04]  /*21470*/  STL.64 [R1+0x3310], R4 ;  /* 0x0033100401007387 */ /* 0x0009e80000100a00 */
[----:B------:R-:W3:Y:S04]  /*21480*/  LDL.LU R13, [R1+0x248] ;  /* 0x00024800010d7983 */ /* 0x000ee80000300800 */
[----:B------:R-:W3:Y:S04]  /*21490*/  LDL.LU R10, [R1+0x24c] ;  /* 0x00024c00010a7983 */ /* 0x000ee80000300800 */
[----:B------:R-:W3:Y:S04]  /*214a0*/  LDL.LU R11, [R1+0x250] ;  /* 0x00025000010b7983 */ /* 0x000ee80000300800 */
[----:B-1----:R-:W3:Y:S04]  /*214b0*/  LDL.LU R8, [R1+0x254] ;  /* 0x0002540001087983 */ /* 0x002ee80000300800 */
[----:B------:R-:W3:Y:S04]  /*214c0*/  LDL.LU R9, [R1+0x258] ;  /* 0x0002580001097983 */ /* 0x000ee80000300800 */
[----:B0-----:R-:W3:Y:S04]  /*214d0*/  LDL.LU R6, [R1+0x25c] ;  /* 0x00025c0001067983 */ /* 0x001ee80000300800 */
[----:B------:R-:W3:Y:S04]  /*214e0*/  LDL.LU R7, [R1+0x260] ;  /* 0x0002600001077983 */ /* 0x000ee80000300800 */
[----:B----4-:R-:W4:Y:S04]  /*214f0*/  LDL.LU R4, [R1+0x264] ;  /* 0x0002640001047983 */ /* 0x010f280000300800 */
[----:B------:R-:W4:Y:S04]  /*21500*/  LDL.LU R5, [R1+0x268] ;  /* 0x0002680001057983 */ /* 0x000f280000300800 */
[----:B------:R-:W4:Y:S04]  /*21510*/  LDL.LU R56, [R1+0x26c] ;  /* 0x00026c0001387983 */ /* 0x000f280000300800 */
[----:B------:R-:W4:Y:S04]  /*21520*/  LDL.LU R57, [R1+0x270] ;  /* 0x0002700001397983 */ /* 0x000f280000300800 */
[----:B------:R-:W4:Y:S04]  /*21530*/  LDL.LU R58, [R1+0x514] ;  /* 0x00051400013a7983 */ /* 0x000f280000300800 */
[----:B------:R-:W4:Y:S04]  /*21540*/  LDL.LU R59, [R1+0x51c] ;  /* 0x00051c00013b7983 */ /* 0x000f280000300800 */
[----:B------:R-:W4:Y:S04]  /*21550*/  LDL.LU R60, [R1+0x524] ;  /* 0x00052400013c7983 */ /* 0x000f280000300800 */
[----:B------:R-:W4:Y:S01]  /*21560*/  LDL.LU R61, [R1+0x52c] ;  /* 0x00052c00013d7983 */ /* 0x000f220000300800 */
        /* <DEDUP_REMOVED lines=25> */
[----:B-1----:R-:W-:Y:S01]  /*21700*/  IMAD.WIDE R18, R0, 0x2, R26 ;  /* 0x0000000200127825 */ /* 0x002fe200078e021a */
[----:B------:R-:W-:Y:S04]  /*21710*/  STL.64 [R1+0x34d0], R20 ;  /* 0x0034d01401007387 */ /* 0x000fe80000100a00 */
[----:B------:R-:W-:Y:S01]  /*21720*/  STL.64 [R1+0x34b8], R18 ;  /* 0x0034b81201007387 */ /* 0x000fe20000100a00 */
        /* <DEDUP_REMOVED lines=37> */
[----:B------:R-:W2:Y:S04]  /*21980*/  LDL.LU R24, [R1+0x554] ;  /* 0x0005540001187983 */ /* 0x000ea80000300800 */
[----:B------:R3:W-:Y:S04]  /*21990*/  STL.64 [R1+0x240], R4 ;  /* 0x0002400401007387 */ /* 0x0007e80000100a00 */
        /* <DEDUP_REMOVED lines=15> */
[----:B0-----:R-:W4:Y:S04]  /*21a90*/  LDL.LU R8, [R1+0x4f8] ;  /* 0x0004f80001087983 */ /* 0x001f280000300800 */
[----:B------:R-:W4:Y:S04]  /*21aa0*/  LDL.LU R9, [R1+0x4f4] ;  /* 0x0004f40001097983 */ /* 0x000f280000300800 */
[----:B-1----:R-:W4:Y:S04]  /*21ab0*/  LDL.LU R6, [R1+0x4f0] ;  /* 0x0004f00001067983 */ /* 0x002f280000300800 */
[----:B------:R-:W4:Y:S04]  /*21ac0*/  LDL.LU R7, [R1+0x4ec] ;  /* 0x0004ec0001077983 */ /* 0x000f280000300800 */
[----:B---3--:R-:W3:Y:S04]  /*21ad0*/  LDL.LU R4, [R1+0x4e8] ;  /* 0x0004e80001047983 */ /* 0x008ee80000300800 */
[----:B------:R-:W3:Y:S04]  /*21ae0*/  LDL.LU R5, [R1+0x4e4] ;  /* 0x0004e40001057983 */ /* 0x000ee80000300800 */
[----:B------:R-:W3:Y:S04]  /*21af0*/  LDL.LU R56, [R1+0x4e0] ;  /* 0x0004e00001387983 */ /* 0x000ee80000300800 */
[----:B------:R-:W3:Y:S04]  /*21b00*/  LDL.LU R57, [R1+0x4dc] ;  /* 0x0004dc0001397983 */ /* 0x000ee80000300800 */
[----:B------:R-:W3:Y:S04]  /*21b10*/  LDL.LU R58, [R1+0x4d8] ;  /* 0x0004d800013a7983 */ /* 0x000ee80000300800 */
[----:B------:R-:W3:Y:S04]  /*21b20*/  LDL.LU R59, [R1+0x4d4] ;  /* 0x0004d400013b7983 */ /* 0x000ee80000300800 */
[----:B------:R-:W3:Y:S04]  /*21b30*/  LDL.LU R60, [R1+0x4d0] ;  /* 0x0004d000013c7983 */ /* 0x000ee80000300800 */
[----:B------:R-:W3:Y:S01]  /*21b40*/  LDL.LU R61, [R1+0x4cc] ;  /* 0x0004cc00013d7983 */ /* 0x000ee20000300800 */
[----:B------:R-:W-:-:S04]  /*21b50*/  IMAD.WIDE R30, R31, 0x2, R2 ;  /* 0x000000021f1e7825 */ /* 0x000fc800078e0202 */
[--C-:B------:R-:W-:Y:S01]  /*21b60*/  IMAD.WIDE R28, R29, 0x2, R2.reuse ;  /* 0x000000021d1c7825 */ /* 0x100fe200078e0202 */
[----:B------:R-:W-:Y:S04]  /*21b70*/  STL.64 [R1+0x3fe0], R30 ;  /* 0x003fe01e01007387 */ /* 0x000fe80000100a00 */
[----:B------:R-:W-:Y:S01]  /*21b80*/  STL.64 [R1+0x3fe8], R28 ;  /* 0x003fe81c01007387 */ /* 0x000fe20000100a00 */
[----:B--2---:R-:W-:-:S05]  /*21b90*/  IMAD.WIDE R26, R24, 0x2, R2 ;  /* 0x00000002181a7825 */ /* 0x004fca00078e0202 */
[----:B------:R4:W-:Y:S02]  /*21ba0*/  STL.64 [R1+0x3ff0], R26 ;  /* 0x003ff01a01007387 */ /* 0x0009e40000100a00 */
        /* <DEDUP_REMOVED lines=52> */
[----:B------:R-:W2:Y:S04]  /*21ef0*/  LDL.LU R29, [R1+0x4c8] ;  /* 0x0004c800011d7983 */ /* 0x000ea80000300800 */
[----:B------:R1:W-:Y:S04]  /*21f00*/  STL.64 [R1+0x4d0], R6 ;  /* 0x0004d00601007387 */ /* 0x0003e80000100a00 */
[----:B------:R-:W3:Y:S04]  /*21f10*/  LDL.LU R30, [R1+0x4c4] ;  /* 0x0004c400011e7983 */ /* 0x000ee80000300800 */
        /* <DEDUP_REMOVED lines=18> */
[----:B0-----:R-:W3:Y:S04]  /*22040*/  LDL.LU R8, [R1+0x21c] ;  /* 0x00021c0001087983 */ /* 0x001ee80000300800 */
[----:B------:R-:W3:Y:S04]  /*22050*/  LDL.LU R9, [R1+0x218] ;  /* 0x0002180001097983 */ /* 0x000ee80000300800 */
[----:B-1----:R-:W3:Y:S04]  /*22060*/  LDL.LU R6, [R1+0x214] ;  /* 0x0002140001067983 */ /* 0x002ee80000300800 */
        /* <DEDUP_REMOVED lines=9> */
[----:B--2---:R-:W-:-:S04]  /*22100*/  IMAD.WIDE R28, R29, 0x2, R2 ;  /* 0x000000021d1c7825 */ /* 0x004fc800078e0202 */
[--C-:B---3--:R-:W-:Y:S01]  /*22110*/  IMAD.WIDE R26, R30, 0x2, R2.reuse ;  /* 0x000000021e1a7825 */ /* 0x108fe200078e0202 */
[----:B------:R0:W-:Y:S04]  /*22120*/  STL.64 [R1+0x4c8], R28 ;  /* 0x0004c81c01007387 */ /* 0x0001e80000100a00 */
[----:B------:R1:W-:Y:S01]  /*22130*/  STL.64 [R1+0x800], R26 ;  /* 0x0008001a01007387 */ /* 0x0003e20000100a00 */
[----:B------:R-:W-:-:S04]  /*22140*/  IMAD.WIDE R30, R31, 0x2, R2 ;  /* 0x000000021f1e7825 */ /* 0x000fc800078e0202 */
        /* <DEDUP_REMOVED lines=332> */
[----:B------:R0:W-:Y:S04]  /*23610*/  STL.64 [R1+0x13e0], R8 ;  /* 0x0013e00801007387 */ /* 0x0001e80000100a00 */
[----:B------:R-:W3:Y:S01]  /*23620*/  LDL.LU R22, [R1+0x78] ;  /* 0x0000780001167983 */ /* 0x000ee20000300800 */
[----:B--2---:R-:W-:-:S03]  /*23630*/  IMAD.WIDE R4, R61, 0x2, R2 ;  /* 0x000000023d047825 */ /* 0x004fc600078e0202 */
[----:B------:R1:W-:Y:S04]  /*23640*/  STL.64 [R1+0x80], R6 ;  /* 0x0000800601007387 */ /* 0x0003e80000100a00 */
[----:B------:R-:W2:Y:S04]  /*23650*/  LDL.LU R23, [R1+0x74] ;  /* 0x0000740001177983 */ /* 0x000ea80000300800 */
[----:B------:R4:W-:Y:S04]  /*23660*/  STL.64 [R1+0x1418], R4 ;  /* 0x0014180401007387 */ /* 0x0009e80000100a00 */
[----:B------:R-:W2:Y:S04]  /*23670*/  LDL.LU R20, [R1+0x70] ;  /* 0x0000700001147983 */ /* 0x000ea80000300800 */
        /* <DEDUP_REMOVED lines=11> */
[----:B0-----:R-:W2:Y:S04]  /*23730*/  LDL.LU R8, [R1+0x40] ;  /* 0x0000400001087983 */ /* 0x001ea80000300800 */
[----:B------:R-:W2:Y:S04]  /*23740*/  LDL.LU R9, [R1+0x3c] ;  /* 0x00003c0001097983 */ /* 0x000ea80000300800 */
[----:B-1----:R-:W2:Y:S04]  /*23750*/  LDL.LU R6, [R1+0x38] ;  /* 0x0000380001067983 */ /* 0x002ea80000300800 */
[----:B------:R-:W2:Y:S04]  /*23760*/  LDL.LU R7, [R1+0x34] ;  /* 0x0000340001077983 */ /* 0x000ea80000300800 */
[----:B----4-:R-:W4:Y:S04]  /*23770*/  LDL.LU R4, [R1+0x30] ;  /* 0x0000300001047983 */ /* 0x010f280000300800 */
        /* <DEDUP_REMOVED lines=12> */
[----:B---3--:R-:W-:-:S05]  /*23840*/  IMAD.WIDE R24, R22, 0x2, R2 ;  /* 0x0000000216187825 */ /* 0x008fca00078e0202 */
[----:B------:R0:W-:Y:S01]  /*23850*/  STL.64 [R1+0x78], R24 ;  /* 0x0000781801007387 */ /* 0x0001e20000100a00 */
[----:B--2---:R-:W-:-:S03]  /*23860*/  IMAD.WIDE R22, R23, 0x2, R2 ;  /* 0x0000000217167825 */ /* 0x004fc600078e0202 */
[----:B0-----:R-:W2:Y:S04]  /*23870*/  LDL.LU.64 R24, [R1+0x4060] ;  /* 0x0040600001187983 */ /* 0x001ea80000300a00 */
        /* <DEDUP_REMOVED lines=41> */
[----:B----4-:R-:W-:-:S04]  /*23b10*/  IMAD.WIDE R6, R4, 0x2, R2 ;  /* 0x0000000204067825 */ /* 0x010fc800078e0202 */
        /* <DEDUP_REMOVED lines=19> */
[----:B0-----:R-:W2:Y:S01]  /*23c50*/  LDL.LU.64 R60, [R1+0x3ff8] ;  /* 0x003ff800013c7983 */ /* 0x001ea20000300a00 */
[----:B------:R-:W-:-:S05]  /*23c60*/  IMAD.WIDE R26, R27, 0x2, R2 ;  /* 0x000000021b1a7825 */ /* 0x000fca00078e0202 */
[----:B------:R0:W-:Y:S02]  /*23c70*/  STL.64 [R1+0x10], R26 ;  /* 0x0000101a01007387 */ /* 0x0001e40000100a00 */
[----:B0-----:R-:W-:-:S05]  /*23c80*/  IMAD.WIDE R26, R28, 0x2, R2 ;  /* 0x000000021c1a7825 */ /* 0x001fca00078e0202 */
[----:B------:R0:W-:Y:S02]  /*23c90*/  STL.64 [R1+0x16d8], R26 ;  /* 0x0016d81a01007387 */ /* 0x0001e40000100a00 */
[----:B0-----:R-:W-:-:S04]  /*23ca0*/  IMAD.WIDE R26, R29, 0x2, R2 ;  /* 0x000000021d1a7825 */ /* 0x001fc800078e0202 */
[--C-:B------:R-:W-:Y:S01]  /*23cb0*/  IMAD.WIDE R28, R30, 0x2, R2.reuse ;  /* 0x000000021e1c7825 */ /* 0x100fe200078e0202 */
[----:B------:R0:W-:Y:S04]  /*23cc0*/  STL.64 [R1+0x8], R26 ;  /* 0x0000081a01007387 */ /* 0x0001e80000100a00 */
[----:B------:R1:W-:Y:S01]  /*23cd0*/  STL.64 [R1+0x1700], R28 ;  /* 0x0017001c01007387 */ /* 0x0003e20000100a00 */
[----:B0-----:R-:W-:-:S03]  /*23ce0*/  IMAD.WIDE R26, R31, 0x2, R2 ;  /* 0x000000021f1a7825 */ /* 0x001fc600078e0202 */
[----:B--2---:R-:W-:Y:S01]  /*23cf0*/  STL [R1+0x3f94], R61 ;  /* 0x003f943d01007387 */ /* 0x004fe20000100800 */
[----:B-1----:R-:W-:-:S03]  /*23d00*/  IMAD.WIDE R28, R60, 0x2, R2 ;  /* 0x000000023c1c7825 */ /* 0x002fc600078e0202 */
[----:B------:R0:W-:Y:S04]  /*23d10*/  STL.64 [R1], R26 ;  /* 0x0000001a01007387 */ /* 0x0001e80000100a00 */
[----:B------:R-:W-:Y:S01]  /*23d20*/  STL.64 [R1+0x1738], R28 ;  /* 0x0017381c01007387 */ /* 0x000fe20000100a00 */
[----:B0-----:R-:W-:-:S04]  /*23d30*/  IMAD.WIDE R26, R59, 0x2, R2 ;  /* 0x000000023b1a7825 */ /* 0x001fc800078e0202 */
[----:B------:R-:W-:-:S05]  /*23d40*/  IMAD.WIDE R58, R58, 0x2, R2 ;  /* 0x000000023a3a7825 */ /* 0x000fca00078e0202 */
[----:B------:R-:W-:Y:S04]  /*23d50*/  STL.64 [R1+0x3fc8], R58 ;  /* 0x003fc83a01007387 */ /* 0x000fe80000100a00 */
[----:B------:R0:W-:Y:S02]  /*23d60*/  STL.64 [R1+0x1758], R26 ;  /* 0x0017581a01007387 */ /* 0x0001e40000100a00 */
[----:B0-----:R-:W-:-:S04]  /*23d70*/  IMAD.WIDE R26, R57, 0x2, R2 ;  /* 0x00000002391a7825 */ /* 0x001fc800078e0202 */
[----:B------:R-:W-:-:S05]  /*23d80*/  IMAD.WIDE R56, R56, 0x2, R2 ;  /* 0x0000000238387825 */ /* 0x000fca00078e0202 */
[----:B------:R-:W-:Y:S04]  /*23d90*/  STL.64 [R1+0x3fd0], R56 ;  /* 0x003fd03801007387 */ /* 0x000fe80000100a00 */
[----:B------:R0:W-:Y:S02]  /*23da0*/  STL.64 [R1+0x2ed8], R26 ;  /* 0x002ed81a01007387 */ /* 0x0001e40000100a00 */
[----:B0-----:R-:W-:-:S04]  /*23db0*/  IMAD.WIDE R26, R4, 0x2, R2 ;  /* 0x00000002041a7825 */ /* 0x001fc800078e0202 */
[----:B------:R-:W-:-:S05]  /*23dc0*/  IMAD.WIDE R4, R5, 0x2, R2 ;  /* 0x0000000205047825 */ /* 0x000fca00078e0202 */
[----:B------:R4:W-:Y:S04]  /*23dd0*/  STL.64 [R1+0x3fb8], R4 ;  /* 0x003fb80401007387 */ /* 0x0009e80000100a00 */
[----:B------:R-:W-:Y:S01]  /*23de0*/  STL.64 [R1+0x2f18], R26 ;  /* 0x002f181a01007387 */ /* 0x000fe20000100a00 */
[----:B----4-:R-:W-:-:S04]  /*23df0*/  IMAD.WIDE R4, R6, 0x2, R2 ;  /* 0x0000000206047825 */ /* 0x010fc800078e0202 */
        /* <DEDUP_REMOVED lines=18> */
[----:B------:R0:W-:Y:S01]  /*23f20*/  STL.64 [R1+0x3058], R4 ;  /* 0x0030580401007387 */ /* 0x0001e20000100a00 */
[----:B------:R-:W-:-:S04]  /*23f30*/  IMAD.WIDE R6, R20, 0x2, R2 ;  /* 0x0000000214067825 */ /* 0x000fc800078e0202 */
[----:B0-----:R-:W-:-:S04]  /*23f40*/  IMAD.WIDE R4, R16, 0x2, R2 ;  /* 0x0000000210047825 */ /* 0x001fc800078e0202 */
[----:B------:R-:W-:-:S05]  /*23f50*/  IMAD.WIDE R16, R17, 0x2, R2 ;  /* 0x0000000211107825 */ /* 0x000fca00078e0202 */
[----:B------:R-:W-:Y:S04]  /*23f60*/  STL.64 [R1+0x3fd8], R16 ;  /* 0x003fd81001007387 */ /* 0x000fe80000100a00 */
[----:B------:R0:W-:Y:S02]  /*23f70*/  STL.64 [R1+0x3098], R4 ;  /* 0x0030980401007387 */ /* 0x0001e40000100a00 */
[----:B0-----:R-:W-:-:S05]  /*23f80*/  IMAD.WIDE R4, R18, 0x2, R2 ;  /* 0x0000000212047825 */ /* 0x001fca00078e0202 */
[----:B------:R3:W-:Y:S04]  /*23f90*/  STL.64 [R1+0x30d8], R4 ;  /* 0x0030d80401007387 */ /* 0x0007e80000100a00 */
[----:B------:R0:W-:Y:S01]  /*23fa0*/  STL.64 [R1+0x3118], R6 ;  /* 0x0031180601007387 */ /* 0x0001e20000100a00 */
[----:B---3--:R-:W-:-:S04]  /*23fb0*/  IMAD.WIDE R4, R22, 0x2, R2 ;  /* 0x0000000216047825 */ /* 0x008fc800078e0202 */
[--C-:B0-----:R-:W-:Y:S01]  /*23fc0*/  IMAD.WIDE R6, R24, 0x2, R2.reuse ;  /* 0x0000000218067825 */ /* 0x101fe200078e0202 */
[----:B------:R0:W-:Y:S04]  /*23fd0*/  STL.64 [R1+0x3158], R4 ;  /* 0x0031580401007387 */ /* 0x0001e80000100a00 */
[----:B------:R1:W-:Y:S01]  /*23fe0*/  STL.64 [R1+0x3198], R6 ;  /* 0x0031980601007387 */ /* 0x0003e20000100a00 */
[----:B0-----:R-:W-:-:S04]  /*23ff0*/  IMAD.WIDE R4, R32, 0x2, R2 ;  /* 0x0000000220047825 */ /* 0x001fc800078e0202 */
[--C-:B-1----:R-:W-:Y:S01]  /*24000*/  IMAD.WIDE R6, R34, 0x2, R2.reuse ;  /* 0x0000000222067825 */ /* 0x102fe200078e0202 */
[----:B------:R0:W-:Y:S04]  /*24010*/  STL.64 [R1+0x31d8], R4 ;  /* 0x0031d80401007387 */ /* 0x0001e80000100a00 */
[----:B------:R-:W-:Y:S04]  /*24020*/  STL.64 [R1+0x3218], R6 ;  /* 0x0032180601007387 */ /* 0x000fe80000100a00 */
[----:B------:R-:W2:Y:S01]  /*24030*/  LDL.LU.64 R28, [R1+0x498] ;  /* 0x00049800011c7983 */ /* 0x000ea20000300a00 */
[----:B0-----:R-:W-:-:S05]  /*24040*/  IMAD.WIDE R4, R36, 0x2, R2 ;  /* 0x0000000224047825 */ /* 0x001fca00078e0202 */
[----:B------:R0:W-:Y:S04]  /*24050*/  STL.64 [R1+0x3258], R4 ;  /* 0x0032580401007387 */ /* 0x0001e80000100a00 */
[----:B------:R-:W3:Y:S01]  /*24060*/  LDL.LU.64 R8, [R1+0x400] ;  /* 0x0004000001087983 */ /* 0x000ee20000300a00 */
[----:B0-----:R-:W-:-:S05]  /*24070*/  IMAD.WIDE R4, R38, 0x2, R2 ;  /* 0x0000000226047825 */ /* 0x001fca00078e0202 */
[----:B------:R0:W-:Y:S04]  /*24080*/  STL.64 [R1+0x3298], R4 ;  /* 0x0032980401007387 */ /* 0x0001e80000100a00 */
[----:B------:R-:W4:Y:S01]  /*24090*/  LDL.LU.64 R14, [R1+0x368] ;  /* 0x00036800010e7983 */ /* 0x000f220000300a00 */
        /* <DEDUP_REMOVED lines=12> */
[----:B------:R-:W-:-:S04]  /*24160*/  IMAD.WIDE R16, R51, 0x2, R2 ;  /* 0x0000000233107825 */ /* 0x000fc800078e0202 */
[----:B0-----:R-:W-:-:S05]  /*24170*/  IMAD.WIDE R4, R48, 0x2, R2 ;  /* 0x0000000230047825 */ /* 0x001fca00078e0202 */
[----:B------:R0:W-:Y:S04]  /*24180*/  STL.64 [R1+0x33d8], R4 ;  /* 0x0033d80401007387 */ /* 0x0001e80000100a00 */
[----:B------:R-:W4:Y:S04]  /*24190*/  LDL.LU.64 R10, [R1+0x2c8] ;  /* 0x0002c800010a7983 */ /* 0x000f280000300a00 */
[----:B------:R1:W-:Y:S04]  /*241a0*/  STL.64 [R1+0x3420], R16 ;  /* 0x0034201001007387 */ /* 0x0003e80000100a00 */
[----:B------:R-:W4:Y:S01]  /*241b0*/  LDL.LU.64 R56, [R1+0x488] ;  /* 0x0004880001387983 */ /* 0x000f220000300a00 */
[----:B0-----:R-:W-:-:S05]  /*241c0*/  IMAD.WIDE R4, R52, 0x2, R2 ;  /* 0x0000000234047825 */ /* 0x001fca00078e0202 */
[----:B------:R0:W-:Y:S01]  /*241d0*/  STL.64 [R1+0x3440], R4 ;  /* 0x0034400401007387 */ /* 0x0001e20000100a00 */
[----:B-1----:R-:W-:-:S03]  /*241e0*/  IMAD.WIDE R16, R54, 0x2, R2 ;  /* 0x0000000236107825 */ /* 0x002fc600078e0202 */
[----:B0-----:R-:W4:Y:S01]  /*241f0*/  LDL.LU.64 R4, [R1+0x3f0] ;  /* 0x0003f00001047983 */ /* 0x001f220000300a00 */
[----:B------:R-:W-:-:S03]  /*24200*/  IMAD.WIDE R60, R50, 0x2, R2 ;  /* 0x00000002323c7825 */ /* 0x000fc600078e0202 */
[----:B------:R-:W4:Y:S01]  /*24210*/  LDL.LU.64 R26, [R1+0x358] ;  /* 0x00035800011a7983 */ /* 0x000f220000300a00 */
[----:B------:R-:W-:-:S03]  /*24220*/  IMAD.WIDE R50, R0, 0x2, R2 ;  /* 0x0000000200327825 */ /* 0x000fc600078e0202 */
[----:B------:R-:W-:Y:S04]  /*24230*/  STL.64 [R1+0x3480], R16 ;  /* 0x0034801001007387 */ /* 0x000fe80000100a00 */
[----:B--2---:R0:W-:Y:S01]  /*24240*/  STL [R1+0x3f80], R28 ;  /* 0x003f801c01007387 */ /* 0x0041e20000100800 */
[----:B------:R-:W-:-:S03]  /*24250*/  IMAD.MOV.U32 R0, RZ, RZ, R29 ;  /* 0x000000ffff007224 */ /* 0x000fc600078e001d */
[----:B0-----:R-:W2:Y:S04]  /*24260*/  LDL.LU.64 R28, [R1+0x2c0] ;  /* 0x0002c000011c7983 */ /* 0x001ea80000300a00 */
[----:B------:R0:W-:Y:S04]  /*24270*/  STL [R1+0x3f78], R0 ;  /* 0x003f780001007387 */ /* 0x0001e80000100800 */
[----:B---3--:R1:W-:Y:S01]  /*24280*/  STL [R1+0x3f7c], R8 ;  /* 0x003f7c0801007387 */ /* 0x0083e20000100800 */
[----:B0-----:R-:W-:-:S03]  /*24290*/  IMAD.MOV.U32 R0, RZ, RZ, R9 ;  /* 0x000000ffff007224 */ /* 0x001fc600078e0009 */
[----:B-1----:R-:W3:Y:S04]  /*242a0*/  LDL.LU.64 R8, [R1+0x480] ;  /* 0x0004800001087983 */ /* 0x002ee80000300a00 */
[----:B------:R0:W-:Y:S04]  /*242b0*/  STL [R1+0x3f70], R0 ;  /* 0x003f700001007387 */ /* 0x0001e80000100800 */
[----:B----4-:R1:W-:Y:S01]  /*242c0*/  STL [R1+0x3f74], R14 ;  /* 0x003f740e01007387 */ /* 0x0103e20000100800 */
[----:B0-----:R-:W-:-:S03]  /*242d0*/  IMAD.MOV.U32 R0, RZ, RZ, R15 ;  /* 0x000000ffff007224 */ /* 0x001fc600078e000f */
[----:B-1----:R-:W4:Y:S04]  /*242e0*/  LDL.LU.64 R14, [R1+0x3e8] ;  /* 0x0003e800010e7983 */ /* 0x002f280000300a00 */
[----:B------:R0:W-:Y:S04]  /*242f0*/  STL [R1+0x3f68], R0 ;  /* 0x003f680001007387 */ /* 0x0001e80000100800 */
[----:B------:R1:W-:Y:S01]  /*24300*/  STL [R1+0x3f6c], R6 ;  /* 0x003f6c0601007387 */ /* 0x0003e20000100800 */
[----:B0-----:R-:W-:-:S03]  /*24310*/  MOV R0, R7 ;  /* 0x0000000700007202 */ /* 0x001fc60000000f00 */
[----:B-1----:R-:W4:Y:S04]  /*24320*/  LDL.LU.64 R6, [R1+0x350] ;  /* 0x0003500001067983 */ /* 0x002f280000300a00 */
[----:B------:R0:W-:Y:S04]  /*24330*/  STL [R1+0x3f60], R0 ;  /* 0x003f600001007387 */ /* 0x0001e80000100800 */
[----:B------:R1:W-:Y:S01]  /*24340*/  STL [R1+0x3f64], R58 ;  /* 0x003f643a01007387 */ /* 0x0003e20000100800 */
[----:B0-----:R-:W-:-:S03]  /*24350*/  IMAD.MOV.U32 R0, RZ, RZ, R59 ;  /* 0x000000ffff007224 */ /* 0x001fc600078e003b */
        /* <DEDUP_REMOVED lines=26> */
[----:B--2---:R1:W-:Y:S01]  /*24500*/  STL [R1+0x3f2c], R28 ;  /* 0x003f2c1c01007387 */ /* 0x0043e20000100800 */
[----:B0-----:R-:W-:-:S03]  /*24510*/  IMAD.MOV.U32 R0, RZ, RZ, R29 ;  /* 0x000000ffff007224 */ /* 0x001fc600078e001d */
[----:B-1----:R-:W2:Y:S04]  /*24520*/  LDL.LU.64 R28, [R1+0x340] ;  /* 0x00034000011c7983 */ /* 0x002ea80000300a00 */
        /* <DEDUP_REMOVED lines=38> */
[----:B0-----:R-:W-:-:S03]  /*24790*/  MOV R0, R27 ;  /* 0x0000001b00007202 */ /* 0x001fc60000000f00 */
        /* <DEDUP_REMOVED lines=54> */
[----:B----4-:R-:W-:Y:S04]  /*24b00*/  STL [R1+0x3e6c], R14 ;  /* 0x003e6c0e01007387 */ /* 0x010fe80000100800 */
[----:B------:R-:W4:Y:S01]  /*24b10*/  LDL.LU.64 R16, [R1+0x310] ;  /* 0x0003100001107983 */ /* 0x000f220000300a00 */
[----:B0-----:R-:W-:-:S05]  /*24b20*/  IMAD.MOV.U32 R0, RZ, RZ, R15 ;  /* 0x000000ffff007224 */ /* 0x001fca00078e000f */
        /* <DEDUP_REMOVED lines=21> */
[----:B------:R1:W-:Y:S04]  /*24c80*/  STL [R1+0x3e3c], R56 ;  /* 0x003e3c3801007387 */ /* 0x0003e80000100800 */
[----:B------:R-:W4:Y:S01]  /*24c90*/  LDL.LU.64 R14, [R1+0x430] ;  /* 0x00043000010e7983 */ /* 0x000f220000300a00 */
[----:B0-----:R-:W-:-:S03]  /*24ca0*/  IMAD.MOV.U32 R0, RZ, RZ, R57 ;  /* 0x000000ffff007224 */ /* 0x001fc600078e0039 */
[----:B------:R-:W-:Y:S04]  /*24cb0*/  STL [R1+0x3e34], R4 ;  /* 0x003e340401007387 */ /* 0x000fe80000100800 */
[----:B------:R0:W-:Y:S04]  /*24cc0*/  STL [R1+0x3e30], R0 ;  /* 0x003e300001007387 */ /* 0x0001e80000100800 */
[----:B-1----:R-:W4:Y:S01]  /*24cd0*/  LDL.LU.64 R56, [R1+0x398] ;  /* 0x0003980001387983 */ /* 0x002f220000300a00 */
[----:B0-----:R-:W-:-:S03]  /*24ce0*/  IMAD.MOV.U32 R0, RZ, RZ, R5 ;  /* 0x000000ffff007224 */ /* 0x001fc600078e0005 */
[----:B------:R-:W-:Y:S04]  /*24cf0*/  STL [R1+0x3e2c], R26 ;  /* 0x003e2c1a01007387 */ /* 0x000fe80000100800 */
[----:B------:R0:W-:Y:S04]  /*24d00*/  STL [R1+0x3e28], R0 ;  /* 0x003e280001007387 */ /* 0x0001e80000100800 */
[----:B------:R-:W4:Y:S01]  /*24d10*/  LDL.LU.64 R4, [R1+0x300] ;  /* 0x0003000001047983 */ /* 0x000f220000300a00 */
[----:B0-----:R-:W-:-:S03]  /*24d20*/  IMAD.MOV.U32 R0, RZ, RZ, R27 ;  /* 0x000000ffff007224 */ /* 0x001fc600078e001b */
[----:B--2---:R-:W-:Y:S04]  /*24d30*/  STL [R1+0x3e24], R28 ;  /* 0x003e241c01007387 */ /* 0x004fe80000100800 */
[----:B------:R0:W-:Y:S04]  /*24d40*/  STL [R1+0x3e20], R0 ;  /* 0x003e200001007387 */ /* 0x0001e80000100800 */
[----:B------:R-:W2:Y:S01]  /*24d50*/  LDL.LU.64 R26, [R1+0x268] ;  /* 0x00026800011a7983 */ /* 0x000ea20000300a00 */
[----:B0-----:R-:W-:-:S03]  /*24d60*/  IMAD.MOV.U32 R0, RZ, RZ, R29 ;  /* 0x000000ffff007224 */ /* 0x001fc600078e001d */
[----:B---3--:R-:W-:Y:S04]  /*24d70*/  STL [R1+0x3e1c], R8 ;  /* 0x003e1c0801007387 */ /* 0x008fe80000100800 */
[----:B------:R0:W-:Y:S04]  /*24d80*/  STL [R1+0x3e18], R0 ;  /* 0x003e180001007387 */ /* 0x0001e80000100800 */
[----:B------:R-:W3:Y:S01]  /*24d90*/  LDL.LU.64 R28, [R1+0x428] ;  /* 0x00042800011c7983 */ /* 0x000ee20000300a00 */
[----:B0-----:R-:W-:-:S03]  /*24da0*/  IMAD.MOV.U32 R0, RZ, RZ, R9 ;  /* 0x000000ffff007224 */ /* 0x001fc600078e0009 */
[----:B----4-:R-:W-:Y:S04]  /*24db0*/  STL [R1+0x3e14], R16 ;  /* 0x003e141001007387 */ /* 0x010fe80000100800 */
[----:B------:R0:W-:Y:S04]  /*24dc0*/  STL [R1+0x3e10], R0 ;  /* 0x003e100001007387 */ /* 0x0001e80000100800 */
[----:B------:R-:W4:Y:S01]  /*24dd0*/  LDL.LU.64 R8, [R1+0x390] ;  /* 0x0003900001087983 */ /* 0x000f220000300a00 */
[----:B0-----:R-:W-:-:S03]  /*24de0*/  IMAD.MOV.U32 R0, RZ, RZ, R17 ;  /* 0x000000ffff007224 */ /* 0x001fc600078e0011 */
[----:B------:R-:W-:Y:S04]  /*24df0*/  STL [R1+0x3e0c], R6 ;  /* 0x003e0c0601007387 */ /* 0x000fe80000100800 */
[----:B------:R0:W-:Y:S02]  /*24e00*/  STL [R1+0x3e08], R0 ;  /* 0x003e080001007387 */ /* 0x0001e40000100800 */
[----:B0-----:R-:W-:Y:S02]  /*24e10*/  IMAD.MOV.U32 R0, RZ, RZ, R7 ;  /* 0x000000ffff007224 */ /* 0x001fe400078e0007 */
[----:B------:R-:W4:Y:S04]  /*24e20*/  LDL.LU.64 R6, [R1+0x2f8] ;  /* 0x0002f80001067983 */ /* 0x000f280000300a00 */
        /* <DEDUP_REMOVED lines=37> */
[----:B------:R-:W4:Y:S04]  /*25080*/  LDL.LU.64 R28, [R1+0x250] ;  /* 0x00025000011c7983 */ /* 0x000f280000300a00 */
[----:B------:R-:W4:Y:S01]  /*25090*/  LDL.LU.64 R14, [R1+0x410] ;  /* 0x00041000010e7983 */ /* 0x000f220000300a00 */
[----:B0-----:R-:W-:-:S05]  /*250a0*/  MOV R0, R9 ;  /* 0x0000000900007202 */ /* 0x001fca0000000f00 */
[----:B------:R0:W-:Y:S04]  /*250b0*/  STL [R1+0x3db0], R0 ;  /* 0x003db00001007387 */ /* 0x0001e80000100800 */
[----:B------:R-:W-:Y:S01]  /*250c0*/  STL [R1+0x3db4], R6 ;  /* 0x003db40601007387 */ /* 0x000fe20000100800 */
[----:B0-----:R-:W-:-:S03]  /*250d0*/  IMAD.MOV.U32 R0, RZ, RZ, R7 ;  /* 0x000000ffff007224 */ /* 0x001fc600078e0007 */
[----:B------:R-:W4:Y:S04]  /*250e0*/  LDL.LU.64 R8, [R1+0x378] ;  /* 0x0003780001087983 */ /* 0x000f280000300a00 */
[----:B------:R0:W-:Y:S04]  /*250f0*/  STL [R1+0x3da8], R0 ;  /* 0x003da80001007387 */ /* 0x0001e80000100800 */
[----:B------:R-:W-:Y:S01]  /*25100*/  STL [R1+0x3dac], R58 ;  /* 0x003dac3a01007387 */ /* 0x000fe20000100800 */
[----:B0-----:R-:W-:-:S03]  /*25110*/  IMAD.MOV.U32 R0, RZ, RZ, R59 ;  /* 0x000000ffff007224 */ /* 0x001fc600078e003b */
[----:B------:R-:W4:Y:S04]  /*25120*/  LDL.LU.64 R6, [R1+0x2e0] ;  /* 0x0002e00001067983 */ /* 0x000f280000300a00 */
        /* <DEDUP_REMOVED lines=8> */
[----:B-1----:R-:W4:Y:S04]  /*251b0*/  LDL.LU.64 R12, [R1+0x370] ;  /* 0x00037000010c7983 */ /* 0x002f280000300a00 */
[----:B------:R0:W-:Y:S04]  /*251c0*/  STL [R1+0x3d90], R0 ;  /* 0x003d900001007387 */ /* 0x0001e80000100800 */
[----:B------:R1:W-:Y:S01]  /*251d0*/  STL [R1+0x3d94], R10 ;  /* 0x003d940a01007387 */ /* 0x0003e20000100800 */
[----:B0-----:R-:W-:-:S03]  /*251e0*/  IMAD.MOV.U32 R0, RZ, RZ, R11 ;  /* 0x000000ffff007224 */ /* 0x001fc600078e000b */
[----:B-1----:R-:W4:Y:S04]  /*251f0*/  LDL.LU.64 R10, [R1+0x2d8] ;  /* 0x0002d800010a7983 */ /* 0x002f280000300a00 */
[----:B------:R0:W-:Y:S01]  /*25200*/  STL [R1+0x3d88], R0 ;  /* 0x003d880001007387 */ /* 0x0001e20000100800 */
[----:B------:R-:W-:-:S04]  /*25210*/  IMAD.WIDE R18, R19, 0x2, R2 ;  /* 0x0000000213127825 */ /* 0x000fc800078e0202 */
[----:B------:R-:W-:-:S04]  /*25220*/  IMAD.WIDE R20, R21, 0x2, R2 ;  /* 0x0000000215147825 */ /* 0x000fc800078e0202 */
[----:B0-----:R-:W-:Y:S01]  /*25230*/  IMAD.MOV.U32 R0, RZ, RZ, R17 ;  /* 0x000000ffff007224 */ /* 0x001fe200078e0011 */
[----:B------:R0:W-:Y:S01]  /*25240*/  STL [R1+0x3d8c], R16 ;  /* 0x003d8c1001007387 */ /* 0x0001e20000100800 */
[----:B------:R-:W-:-:S04]  /*25250*/  IMAD.WIDE R22, R23, 0x2, R2 ;  /* 0x0000000217167825 */ /* 0x000fc800078e0202 */
        /* <DEDUP_REMOVED lines=11> */
[----:B------:R-:W-:Y:S02]  /*25310*/  IMAD.WIDE R54, R55, 0x2, R2 ;  /* 0x0000000237367825 */ /* 0x000fe400078e0202 */
[----:B------:R-:W4:Y:S04]  /*25320*/  LDL.LU.64 R2, [R1+0x240] ;  /* 0x0002400001027983 */ /* 0x000f280000300a00 */
[----:B------:R1:W-:Y:S04]  /*25330*/  STL [R1+0x3d80], R0 ;  /* 0x003d800001007387 */ /* 0x0003e80000100800 */
[----:B------:R-:W-:Y:S04]  /*25340*/  STL [R1+0x3d84], R56 ;  /* 0x003d843801007387 */ /* 0x000fe80000100800 */
[----:B0-----:R-:W4:Y:S01]  /*25350*/  LDL.LU.64 R16, [R1+0x560] ;  /* 0x0005600001107983 */ /* 0x001f220000300a00 */
[----:B-1----:R-:W-:-:S05]  /*25360*/  IMAD.MOV.U32 R0, RZ, RZ, R57 ;  /* 0x000000ffff007224 */ /* 0x002fca00078e0039 */
[----:B------:R2:W-:Y:S02]  /*25370*/  STL [R1+0x3d78], R0 ;  /* 0x003d780001007387 */ /* 0x0005e40000100800 */
[----:B--2---:R-:W-:Y:S02]  /*25380*/  IMAD.MOV.U32 R0, RZ, RZ, R5 ;  /* 0x000000ffff007224 */ /* 0x004fe400078e0005 */
[----:B------:R0:W-:Y:S04]  /*25390*/  STL [R1+0x3d7c], R4 ;  /* 0x003d7c0401007387 */ /* 0x0001e80000100800 */
[----:B------:R-:W2:Y:S04]  /*253a0*/  LDL.LU.64 R56, [R1+0x568] ;  /* 0x0005680001387983 */ /* 0x000ea80000300a00 */
[----:B---3--:R-:W-:Y:S04]  /*253b0*/  STL [R1+0x3d74], R26 ;  /* 0x003d741a01007387 */ /* 0x008fe80000100800 */
[----:B------:R1:W-:Y:S04]  /*253c0*/  STL [R1+0x3d70], R0 ;  /* 0x003d700001007387 */ /* 0x0003e80000100800 */
[----:B0-----:R-:W3:Y:S01]  /*253d0*/  LDL.LU.64 R4, [R1+0x570] ;  /* 0x0005700001047983 */ /* 0x001ee20000300a00 */
[----:B-1----:R-:W-:-:S03]  /*253e0*/  IMAD.MOV.U32 R0, RZ, RZ, R27 ;  /* 0x000000ffff007224 */ /* 0x002fc600078e001b */
[----:B------:R-:W3:Y:S04]  /*253f0*/  LDL.LU.64 R26, [R1+0x3ff0] ;  /* 0x003ff000011a7983 */ /* 0x000ee80000300a00 */
[----:B----4-:R-:W-:Y:S04]  /*25400*/  STL [R1+0x3d6c], R28 ;  /* 0x003d6c1c01007387 */ /* 0x010fe80000100800 */
[----:B------:R0:W-:Y:S02]  /*25410*/  STL [R1+0x3d68], R0 ;  /* 0x003d680001007387 */ /* 0x0001e40000100800 */
[----:B0-----:R-:W-:-:S02]  /*25420*/  IMAD.MOV.U32 R0, RZ, RZ, R29 ;  /* 0x000000ffff007224 */ /* 0x001fc400078e001d */
[----:B------:R-:W4:Y:S04]  /*25430*/  LDL.LU.64 R28, [R1+0x3fe8] ;  /* 0x003fe800011c7983 */ /* 0x000f280000300a00 */
[----:B------:R-:W-:Y:S04]  /*25440*/  STL [R1+0x3d64], R14 ;  /* 0x003d640e01007387 */ /* 0x000fe80000100800 */
[----:B------:R0:W-:Y:S02]  /*25450*/  STL [R1+0x3d60], R0 ;  /* 0x003d600001007387 */ /* 0x0001e40000100800 */
[----:B0-----:R-:W-:-:S02]  /*25460*/  IMAD.MOV.U32 R0, RZ, RZ, R15 ;  /* 0x000000ffff007224 */ /* 0x001fc400078e000f */
        /* <DEDUP_REMOVED lines=13> */
[----:B------:R-:W-:Y:S04]  /*25540*/  STL [R1+0x3d44], R58 ;  /* 0x003d443a01007387 */ /* 0x000fe80000100800 */
[----:B------:R0:W-:Y:S04]  /*25550*/  STL [R1+0x3d40], R0 ;  /* 0x003d400001007387 */ /* 0x0001e80000100800 */
[----:B------:R-:W-:Y:S01]  /*25560*/  STL [R1+0x3d3c], R12 ;  /* 0x003d3c0c01007387 */ /* 0x000fe20000100800 */
[----:B0-----:R-:W-:-:S05]  /*25570*/  IMAD.MOV.U32 R0, RZ, RZ, R59 ;  /* 0x000000ffff007224 */ /* 0x001fca00078e003b */
[----:B------:R0:W-:Y:S04]  /*25580*/  STL [R1+0x3d38], R0 ;  /* 0x003d380001007387 */ /* 0x0001e80000100800 */
[----:B------:R-:W4:Y:S01]  /*25590*/  LDL.LU.64 R58, [R1+0x590] ;  /* 0x00059000013a7983 */ /* 0x000f220000300a00 */
        /* <DEDUP_REMOVED lines=8> */
[----:B0-----:R-:W-:-:S03]  /*25620*/  MOV R0, R3 ;  /* 0x0000000300007202 */ /* 0x001fc60000000f00 */
[----:B------:R-:W-:Y:S04]  /*25630*/  STL [R1+0x3d10], R16 ;  /* 0x003d101001007387 */ /* 0x000fe80000100800 */
[----:B------:R0:W-:Y:S02]  /*25640*/  STL [R1+0x3d08], R0 ;  /* 0x003d080001007387 */ /* 0x0001e40000100800 */
[----:B0-----:R-:W-:Y:S02]  /*25650*/  IMAD.MOV.U32 R0, RZ, RZ, R17 ;  /* 0x000000ffff007224 */ /* 0x001fe400078e0011 */
[----:B--2---:R-:W-:Y:S04]  /*25660*/  STL [R1+0x3d18], R56 ;  /* 0x003d183801007387 */ /* 0x004fe80000100800 */
[----:B------:R0:W-:Y:S02]  /*25670*/  STL [R1+0x3d0c], R0 ;  /* 0x003d0c0001007387 */ /* 0x0001e40000100800 */
[----:B0-----:R-:W-:-:S02]  /*25680*/  IMAD.MOV.U32 R0, RZ, RZ, R57 ;  /* 0x000000ffff007224 */ /* 0x001fc400078e0039 */
[----:B------:R-:W2:Y:S04]  /*25690*/  LDL.LU.64 R56, [R1+0x5a8] ;  /* 0x0005a80001387983 */ /* 0x000ea80000300a00 */
[----:B------:R0:W-:Y:S04]  /*256a0*/  STL [R1+0x3d14], R0 ;  /* 0x003d140001007387 */ /* 0x0001e80000100800 */
[----:B---3--:R1:W-:Y:S01]  /*256b0*/  STL [R1+0x3d20], R4 ;  /* 0x003d200401007387 */ /* 0x0083e20000100800 */
[----:B0-----:R-:W-:-:S03]  /*256c0*/  IMAD.MOV.U32 R0, RZ, RZ, R5 ;  /* 0x000000ffff007224 */ /* 0x001fc600078e0005 */
[----:B-1----:R-:W3:Y:S04]  /*256d0*/  LDL.LU.64 R4, [R1+0x5b0] ;  /* 0x0005b00001047983 */ /* 0x002ee80000300a00 */
[----:B------:R4:W-:Y:S02]  /*256e0*/  STL [R1+0x3d1c], R0 ;  /* 0x003d1c0001007387 */ /* 0x0009e40000100800 */
[----:B----4-:R-:W-:Y:S02]  /*256f0*/  IMAD.MOV.U32 R0, RZ, RZ, R15 ;  /* 0x000000ffff007224 */ /* 0x010fe400078e000f */
[----:B------:R-:W-:Y:S04]  /*25700*/  STL [R1+0x3d24], R30 ;  /* 0x003d241e01007387 */ /* 0x000fe80000100800 */
[----:B------:R0:W-:Y:S04]  /*25710*/  STL [R1+0x3ce8], R31 ;  /* 0x003ce81f01007387 */ /* 0x0001e80000100800 */
[----:B0-----:R-:W4:Y:S04]  /*25720*/  LDL.LU.64 R30, [R1+0x5b8] ;  /* 0x0005b800011e7983 */ /* 0x001f280000300a00 */
[----:B------:R-:W-:Y:S04]  /*25730*/  STL [R1+0x3cf0], R14 ;  /* 0x003cf00e01007387 */ /* 0x000fe80000100800 */
        /* <DEDUP_REMOVED lines=8> */
[----:B0-----:R-:W-:-:S05]  /*257c0*/  IMAD.MOV.U32 R0, RZ, RZ, R7 ;  /* 0x000000ffff007224 */ /* 0x001fca00078e0007 */
[----:B------:R0:W-:Y:S04]  /*257d0*/  STL [R1+0x3cfc], R0 ;  /* 0x003cfc0001007387 */ /* 0x0001e80000100800 */
[----:B------:R-:W-:Y:S04]  /*257e0*/  STL [R1+0x3d04], R28 ;  /* 0x003d041c01007387 */ /* 0x000fe80000100800 */
[----:B------:R-:W-:Y:S04]  /*257f0*/  STL [R1+0x3cc8], R29 ;  /* 0x003cc81d01007387 */ /* 0x000fe80000100800 */
[----:B-1----:R-:W4:Y:S01]  /*25800*/  LDL.LU.64 R6, [R1+0x5d0] ;  /* 0x0005d00001067983 */ /* 0x002f220000300a00 */
[----:B0-----:R-:W-:-:S03]  /*25810*/  IMAD.MOV.U32 R0, RZ, RZ, R59 ;  /* 0x000000ffff007224 */ /* 0x001fc600078e003b */
[----:B------:R0:W-:Y:S04]  /*25820*/  STL [R1+0x3cd0], R58 ;  /* 0x003cd03a01007387 */ /* 0x0001e80000100800 */
[----:B0-----:R-:W4:Y:S04]  /*25830*/  LDL.LU.64 R58, [R1+0x550] ;  /* 0x00055000013a7983 */ /* 0x001f280000300a00 */
[----:B------:R0:W-:Y:S04]  /*25840*/  STL [R1+0x3ccc], R0 ;  /* 0x003ccc0001007387 */ /* 0x0001e80000100800 */
[----:B------:R1:W-:Y:S04]  /*25850*/  STL [R1+0x3cd8], R12 ;  /* 0x003cd80c01007387 */ /* 0x0003e80000100800 */
[----:B------:R-:W4:Y:S01]  /*25860*/  LDL.LU.64 R16, [R1+0x5d8] ;  /* 0x0005d80001107983 */ /* 0x000f220000300a00 */
[----:B0-----:R-:W-:-:S05]  /*25870*/  IMAD.MOV.U32 R0, RZ, RZ, R13 ;  /* 0x000000ffff007224 */ /* 0x001fca00078e000d */
[----:B------:R0:W-:Y:S04]  /*25880*/  STL [R1+0x3cd4], R0 ;  /* 0x003cd40001007387 */ /* 0x0001e80000100800 */
[----:B------:R0:W-:Y:S04]  /*25890*/  STL [R1+0x3ce0], R10 ;  /* 0x003ce00a01007387 */ /* 0x0001e80000100800 */
[----:B-1----:R-:W4:Y:S01]  /*258a0*/  LDL.LU.64 R12, [R1+0x5e0] ;  /* 0x0005e000010c7983 */ /* 0x002f220000300a00 */
[----:B0-----:R-:W-:-:S05]  /*258b0*/  IMAD.MOV.U32 R0, RZ, RZ, R11 ;  /* 0x000000ffff007224 */ /* 0x001fca00078e000b */
[----:B------:R0:W-:Y:S04]  /*258c0*/  STL [R1+0x3cdc], R0 ;  /* 0x003cdc0001007387 */ /* 0x0001e80000100800 */
[----:B------:R-:W-:Y:S04]  /*258d0*/  STL [R1+0x3ce4], R26 ;  /* 0x003ce41a01007387 */ /* 0x000fe80000100800 */
[----:B------:R-:W-:Y:S04]  /*258e0*/  STL [R1+0x1794], R27 ;  /* 0x0017941b01007387 */ /* 0x000fe80000100800 */
[----:B------:R-:W4:Y:S04]  /*258f0*/  LDL.LU.64 R10, [R1+0x5e8] ;  /* 0x0005e800010a7983 */ /* 0x000f280000300a00 */
        /* <DEDUP_REMOVED lines=177> */
[----:B0-----:R-:W-:-:S03]  /*26410*/  MOV R0, R57 ;  /* 0x0000003900007202 */ /* 0x001fc60000000f00 */
        /* <DEDUP_REMOVED lines=575> */
[----:B0-----:R-:W-:-:S03]  /*28810*/  MOV R0, R5 ;  /* 0x0000000500007202 */ /* 0x001fc60000000f00 */
        /* <DEDUP_REMOVED lines=2026> */
[----:B----4-:R-:W-:Y:S01]  /*306c0*/  STL [R1+0x2d54], R30 ;  /* 0x002d541e01007387 */ /* 0x010fe20000100800 */
[----:B0-----:R-:W-:-:S03]  /*306d0*/  IMAD.MOV.U32 R0, RZ, RZ, R31 ;  /* 0x000000ffff007224 */ /* 0x001fc600078e001f */
[----:B------:R-:W4:Y:S04]  /*306e0*/  LDL.LU.64 R28, [R1+0x2db0] ;  /* 0x002db000011c7983 */ /* 0x000f280000300a00 */
[----:B------:R0:W-:Y:S04]  /*306f0*/  STL [R1+0x2d50], R0 ;  /* 0x002d500001007387 */ /* 0x0001e80000100800 */
[----:B------:R-:W-:Y:S01]  /*30700*/  STL [R1+0x2d5c], R2 ;  /* 0x002d5c0201007387 */ /* 0x000fe20000100800 */
[----:B0-----:R-:W-:-:S03]  /*30710*/  IMAD.MOV.U32 R0, RZ, RZ, R3 ;  /* 0x000000ffff007224 */ /* 0x001fc600078e0003 */
[----:B------:R-:W4:Y:S04]  /*30720*/  LDL.LU.64 R30, [R1+0x16a8] ;  /* 0x0016a800011e7983 */ /* 0x000f280000300a00 */
[----:B------:R0:W-:Y:S02]  /*30730*/  STL [R1+0x2d58], R0 ;  /* 0x002d580001007387 */ /* 0x0001e40000100800 */
[----:B0-----:R-:W-:Y:S02]  /*30740*/  IMAD.MOV.U32 R0, RZ, RZ, R9 ;  /* 0x000000ffff007224 */ /* 0x001fe400078e0009 */
[----:B------:R0:W-:Y:S04]  /*30750*/  STL [R1+0x2d64], R8 ;  /* 0x002d640801007387 */ /* 0x0001e80000100800 */
[----:B0-----:R-:W4:Y:S04]  /*30760*/  LDL.LU.64 R8, [R1+0x2dc0] ;  /* 0x002dc00001087983 */ /* 0x001f280000300a00 */
[----:B------:R0:W-:Y:S04]  /*30770*/  STL [R1+0x2d60], R0 ;  /* 0x002d600001007387 */ /* 0x0001e80000100800 */
[----:B------:R-:W-:Y:S04]  /*30780*/  STL [R1+0x2d6c], R14 ;  /* 0x002d6c0e01007387 */ /* 0x000fe80000100800 */
        /* <DEDUP_REMOVED lines=11> */
[----:B------:R-:W-:Y:S04]  /*30840*/  STL [R1+0x2d84], R16 ;  /* 0x002d841001007387 */ /* 0x000fe80000100800 */
        /* <DEDUP_REMOVED lines=11> */
[----:B--2---:R1:W-:Y:S04]  /*30900*/  STL [R1+0x2d9c], R56 ;  /* 0x002d9c3801007387 */ /* 0x0043e80000100800 */
[----:B------:R-:W2:Y:S01]  /*30910*/  LDL.LU.64 R16, [R1+0x16d8] ;  /* 0x0016d80001107983 */ /* 0x000ea20000300a00 */
[----:B0-----:R-:W-:-:S03]  /*30920*/  IMAD.MOV.U32 R0, RZ, RZ, R57 ;  /* 0x000000ffff007224 */ /* 0x001fc600078e0039 */
[----:B---3--:R-:W-:Y:S04]  /*30930*/  STL [R1+0x2da4], R4 ;  /* 0x002da40401007387 */ /* 0x008fe80000100800 */
[----:B------:R0:W-:Y:S04]  /*30940*/  STL [R1+0x2d98], R0 ;  /* 0x002d980001007387 */ /* 0x0001e80000100800 */
[----:B-1----:R-:W3:Y:S01]  /*30950*/  LDL.LU.64 R56, [R1+0x2e00] ;  /* 0x002e000001387983 */ /* 0x002ee20000300a00 */
[----:B0-----:R-:W-:-:S03]  /*30960*/  IMAD.MOV.U32 R0, RZ, RZ, R5 ;  /* 0x000000ffff007224 */ /* 0x001fc600078e0005 */
[----:B----4-:R-:W-:Y:S04]  /*30970*/  STL [R1+0x2dac], R28 ;  /* 0x002dac1c01007387 */ /* 0x010fe80000100800 */
[----:B------:R0:W-:Y:S04]  /*30980*/  STL [R1+0x2da0], R0 ;  /* 0x002da00001007387 */ /* 0x0001e80000100800 */
[----:B------:R-:W4:Y:S01]  /*30990*/  LDL.LU.64 R4, [R1+0x2e08] ;  /* 0x002e080001047983 */ /* 0x000f220000300a00 */
[----:B0-----:R-:W-:-:S03]  /*309a0*/  IMAD.MOV.U32 R0, RZ, RZ, R29 ;  /* 0x000000ffff007224 */ /* 0x001fc600078e001d */
[----:B------:R-:W-:Y:S04]  /*309b0*/  STL [R1+0x2db4], R30 ;  /* 0x002db41e01007387 */ /* 0x000fe80000100800 */
[----:B------:R0:W-:Y:S04]  /*309c0*/  STL [R1+0x2da8], R0 ;  /* 0x002da80001007387 */ /* 0x0001e80000100800 */
[----:B------:R-:W4:Y:S01]  /*309d0*/  LDL.LU.64 R28, [R1+0x2e10] ;  /* 0x002e1000011c7983 */ /* 0x000f220000300a00 */
[----:B0-----:R-:W-:-:S05]  /*309e0*/  IMAD.MOV.U32 R0, RZ, RZ, R31 ;  /* 0x000000ffff007224 */ /* 0x001fca00078e001f */
        /* <DEDUP_REMOVED lines=10> */
[----:B0-----:R-:W-:-:S03]  /*30a90*/  MOV R0, R7 ;  /* 0x0000000700007202 */ /* 0x001fc60000000f00 */
        /* <DEDUP_REMOVED lines=8> */
[----:B------:R-:W4:Y:S04]  /*30b20*/  LDL.LU.64 R14, [R1+0x1700] ;  /* 0x00170000010e7983 */ /* 0x000f280000300a00 */
[----:B------:R0:W-:Y:S02]  /*30b30*/  STL [R1+0x2dd8], R0 ;  /* 0x002dd80001007387 */ /* 0x0001e40000100800 */
[----:B0-----:R-:W-:Y:S02]  /*30b40*/  IMAD.MOV.U32 R0, RZ, RZ, R13 ;  /* 0x000000ffff007224 */ /* 0x001fe400078e000d */
[----:B------:R0:W-:Y:S04]  /*30b50*/  STL [R1+0x2de4], R12 ;  /* 0x002de40c01007387 */ /* 0x0001e80000100800 */
[----:B0-----:R-:W4:Y:S04]  /*30b60*/  LDL.LU.64 R12, [R1+0x2e40] ;  /* 0x002e4000010c7983 */ /* 0x001f280000300a00 */
[----:B------:R0:W-:Y:S04]  /*30b70*/  STL [R1+0x2de0], R0 ;  /* 0x002de00001007387 */ /* 0x0001e80000100800 */
[----:B------:R1:W-:Y:S01]  /*30b80*/  STL [R1+0x2dec], R10 ;  /* 0x002dec0a01007387 */ /* 0x0003e20000100800 */
[----:B0-----:R-:W-:-:S03]  /*30b90*/  IMAD.MOV.U32 R0, RZ, RZ, R11 ;  /* 0x000000ffff007224 */ /* 0x001fc600078e000b */
[----:B--2---:R-:W-:Y:S04]  /*30ba0*/  STL [R1+0x2df4], R16 ;  /* 0x002df41001007387 */ /* 0x004fe80000100800 */
[----:B------:R0:W-:Y:S04]  /*30bb0*/  STL [R1+0x2de8], R0 ;  /* 0x002de80001007387 */ /* 0x0001e80000100800 */
[----:B-1----:R-:W2:Y:S01]  /*30bc0*/  LDL.LU.64 R10, [R1+0x2e48] ;  /* 0x002e4800010a7983 */ /* 0x002ea20000300a00 */
[----:B0-----:R-:W-:-:S03]  /*30bd0*/  IMAD.MOV.U32 R0, RZ, RZ, R17 ;  /* 0x000000ffff007224 */ /* 0x001fc600078e0011 */
[----:B---3--:R-:W-:Y:S04]  /*30be0*/  STL [R1+0x2dfc], R56 ;  /* 0x002dfc3801007387 */ /* 0x008fe80000100800 */
[----:B------:R0:W-:Y:S04]  /*30bf0*/  STL [R1+0x2df0], R0 ;  /* 0x002df00001007387 */ /* 0x0001e80000100800 */
[----:B------:R-:W3:Y:S01]  /*30c00*/  LDL.LU.64 R16, [R1+0x2e50] ;  /* 0x002e500001107983 */ /* 0x000ee20000300a00 */
[----:B0-----:R-:W-:-:S03]  /*30c10*/  IMAD.MOV.U32 R0, RZ, RZ, R57 ;  /* 0x000000ffff007224 */ /* 0x001fc600078e0039 */
[----:B----4-:R-:W-:Y:S04]  /*30c20*/  STL [R1+0x2e04], R4 ;  /* 0x002e040401007387 */ /* 0x010fe80000100800 */
[----:B------:R0:W-:Y:S04]  /*30c30*/  STL [R1+0x2df8], R0 ;  /* 0x002df80001007387 */ /* 0x0001e80000100800 */
[----:B------:R-:W4:Y:S01]  /*30c40*/  LDL.LU.64 R56, [R1] ;  /* 0x0000000001387983 */ /* 0x000f220000300a00 */
[----:B0-----:R-:W-:-:S03]  /*30c50*/  IMAD.MOV.U32 R0, RZ, RZ, R5 ;  /* 0x000000ffff007224 */ /* 0x001fc600078e0005 */
[----:B------:R-:W4:Y:S04]  /*30c60*/  LDL.LU.64 R4, [R1+0x2e60] ;  /* 0x002e600001047983 */ /* 0x000f280000300a00 */
[----:B------:R0:W-:Y:S04]  /*30c70*/  STL [R1+0x2e00], R0 ;  /* 0x002e000001007387 */ /* 0x0001e80000100800 */
[----:B------:R-:W-:Y:S04]  /*30c80*/  STL [R1+0x2e0c], R28 ;  /* 0x002e0c1c01007387 */ /* 0x000fe80000100800 */
        /* <DEDUP_REMOVED lines=14> */
[----:B------:R-:W4:Y:S04]  /*30d70*/  LDL.LU.64 R6, [R1+0x2e88] ;  /* 0x002e880001067983 */ /* 0x000f280000300a00 */
[----:B------:R0:W-:Y:S02]  /*30d80*/  STL [R1+0x2e20], R0 ;  /* 0x002e200001007387 */ /* 0x0001e40000100800 */
[----:B0-----:R-:W-:Y:S02]  /*30d90*/  IMAD.MOV.U32 R0, RZ, RZ, R59 ;  /* 0x000000ffff007224 */ /* 0x001fe400078e003b */
[----:B------:R0:W-:Y:S04]  /*30da0*/  STL [R1+0x2e2c], R58 ;  /* 0x002e2c3a01007387 */ /* 0x0001e80000100800 */
[----:B------:R-:W-:Y:S04]  /*30db0*/  STL [R1+0x2e34], R14 ;  /* 0x002e340e01007387 */ /* 0x000fe80000100800 */
[----:B------:R1:W-:Y:S04]  /*30dc0*/  STL [R1+0x2e28], R0 ;  /* 0x002e280001007387 */ /* 0x0003e80000100800 */
[----:B0-----:R-:W4:Y:S01]  /*30dd0*/  LDL.LU.64 R58, [R1+0x2e90] ;  /* 0x002e9000013a7983 */ /* 0x001f220000300a00 */
[----:B-1----:R-:W-:-:S03]  /*30de0*/  IMAD.MOV.U32 R0, RZ, RZ, R15 ;  /* 0x000000ffff007224 */ /* 0x002fc600078e000f */
[----:B------:R-:W-:Y:S04]  /*30df0*/  STL [R1+0x2e3c], R12 ;  /* 0x002e3c0c01007387 */ /* 0x000fe80000100800 */
[----:B------:R0:W-:Y:S04]  /*30e00*/  STL [R1+0x2e30], R0 ;  /* 0x002e300001007387 */ /* 0x0001e80000100800 */
[----:B------:R-:W4:Y:S01]  /*30e10*/  LDL.LU.64 R30, [R1+0x1758] ;  /* 0x00175800011e7983 */ /* 0x000f220000300a00 */
[----:B0-----:R-:W-:-:S03]  /*30e20*/  IMAD.MOV.U32 R0, RZ, RZ, R13 ;  /* 0x000000ffff007224 */ /* 0x001fc600078e000d */
[----:B------:R-:W4:Y:S04]  /*30e30*/  LDL.LU.64 R12, [R1+0x2ea0] ;  /* 0x002ea000010c7983 */ /* 0x000f280000300a00 */
[----:B------:R0:W-:Y:S04]  /*30e40*/  STL [R1+0x2e38], R0 ;  /* 0x002e380001007387 */ /* 0x0001e80000100800 */
[----:B--2---:R1:W-:Y:S01]  /*30e50*/  STL [R1+0x2e44], R10 ;  /* 0x002e440a01007387 */ /* 0x0043e20000100800 */
[----:B0-----:R-:W-:-:S03]  /*30e60*/  IMAD.MOV.U32 R0, RZ, RZ, R11 ;  /* 0x000000ffff007224 */ /* 0x001fc600078e000b */
[----:B------:R-:W2:Y:S04]  /*30e70*/  LDL.LU.64 R14, [R1+0x2ea8] ;  /* 0x002ea800010e7983 */ /* 0x000ea80000300a00 */
[----:B---3--:R-:W-:Y:S04]  /*30e80*/  STL [R1+0x2e4c], R16 ;  /* 0x002e4c1001007387 */ /* 0x008fe80000100800 */
[----:B------:R0:W-:Y:S04]  /*30e90*/  STL [R1+0x2e40], R0 ;  /* 0x002e400001007387 */ /* 0x0001e80000100800 */
[----:B-1----:R-:W3:Y:S01]  /*30ea0*/  LDL.LU.64 R10, [R1+0x2eb0] ;  /* 0x002eb000010a7983 */ /* 0x002ee20000300a00 */
[----:B0-----:R-:W-:-:S03]  /*30eb0*/  IMAD.MOV.U32 R0, RZ, RZ, R17 ;  /* 0x000000ffff007224 */ /* 0x001fc600078e0011 */
[----:B------:R-:W3:Y:S04]  /*30ec0*/  LDL.LU.64 R16, [R1+0x3fd8] ;  /* 0x003fd80001107983 */ /* 0x000ee80000300a00 */
[----:B----4-:R-:W-:Y:S04]  /*30ed0*/  STL [R1+0x2e54], R56 ;  /* 0x002e543801007387 */ /* 0x010fe80000100800 */
[----:B------:R0:W-:Y:S02]  /*30ee0*/  STL [R1+0x2e48], R0 ;  /* 0x002e480001007387 */ /* 0x0001e40000100800 */
[----:B0-----:R-:W-:-:S02]  /*30ef0*/  IMAD.MOV.U32 R0, RZ, RZ, R57 ;  /* 0x000000ffff007224 */ /* 0x001fc400078e0039 */
[----:B------:R-:W4:Y:S04]  /*30f00*/  LDL.LU.64 R56, [R1+0x3fd0] ;  /* 0x003fd00001387983 */ /* 0x000f280000300a00 */
[----:B------:R-:W-:Y:S04]  /*30f10*/  STL [R1+0x2e5c], R4 ;  /* 0x002e5c0401007387 */ /* 0x000fe80000100800 */
[----:B------:R0:W-:Y:S04]  /*30f20*/  STL [R1+0x2e50], R0 ;  /* 0x002e500001007387 */ /* 0x0001e80000100800 */
[----:B------:R-:W-:Y:S01]  /*30f30*/  STL [R1+0x2e64], R2 ;  /* 0x002e640201007387 */ /* 0x000fe20000100800 */
[----:B0-----:R-:W-:-:S05]  /*30f40*/  MOV R0, R5 ;  /* 0x0000000500007202 */ /* 0x001fca0000000f00 */
        /* <DEDUP_REMOVED lines=12> */
[----:B------:R-:W-:Y:S01]  /*31010*/  STL [R1+0x2e7c], R28 ;  /* 0x002e7c1c01007387 */ /* 0x000fe20000100800 */
[----:B0-----:R-:W-:-:S03]  /*31020*/  IMAD.MOV.U32 R0, RZ, RZ, R29 ;  /* 0x000000ffff007224 */ /* 0x001fc600078e001d */
[----:B------:R-:W-:Y:S04]  /*31030*/  STL [R1+0x2e84], R6 ;  /* 0x002e840601007387 */ /* 0x000fe80000100800 */
[----:B------:R0:W-:Y:S04]  /*31040*/  STL [R1+0x2e78], R0 ;  /* 0x002e780001007387 */ /* 0x0001e80000100800 */
[----:B------:R-:W4:Y:S01]  /*31050*/  LDL.LU.64 R26, [R1+0x2ee0] ;  /* 0x002ee000011a7983 */ /* 0x000f220000300a00 */
[----:B0-----:R-:W-:-:S03]  /*31060*/  IMAD.MOV.U32 R0, RZ, RZ, R7 ;  /* 0x000000ffff007224 */ /* 0x001fc600078e0007 */
[----:B------:R-:W4:Y:S04]  /*31070*/  LDL.LU.64 R6, [R1+0x2ee8] ;  /* 0x002ee80001067983 */ /* 0x000f280000300a00 */
[----:B------:R0:W-:Y:S04]  /*31080*/  STL [R1+0x2e80], R0 ;  /* 0x002e800001007387 */ /* 0x0001e80000100800 */
[----:B------:R1:W-:Y:S01]  /*31090*/  STL [R1+0x2e8c], R58 ;  /* 0x002e8c3a01007387 */ /* 0x0003e20000100800 */
[----:B0-----:R-:W-:-:S03]  /*310a0*/  IMAD.MOV.U32 R0, RZ, RZ, R59 ;  /* 0x000000ffff007224 */ /* 0x001fc600078e003b */
[----:B------:R-:W4:Y:S04]  /*310b0*/  LDL.LU.64 R28, [R1+0x2ef0] ;  /* 0x002ef000011c7983 */ /* 0x000f280000300a00 */
[----:B-1----:R-:W4:Y:S04]  /*310c0*/  LDL.LU.64 R58, [R1+0x3fc8] ;  /* 0x003fc800013a7983 */ /* 0x002f280000300a00 */
[----:B------:R-:W-:Y:S04]  /*310d0*/  STL [R1+0x2e94], R30 ;  /* 0x002e941e01007387 */ /* 0x000fe80000100800 */
[----:B------:R0:W-:Y:S04]  /*310e0*/  STL [R1+0x2e88], R0 ;  /* 0x002e880001007387 */ /* 0x0001e80000100800 */
[----:B------:R-:W-:Y:S01]  /*310f0*/  STL [R1+0x2e9c], R12 ;  /* 0x002e9c0c01007387 */ /* 0x000fe20000100800 */
[----:B0-----:R-:W-:-:S05]  /*31100*/  IMAD.MOV.U32 R0, RZ, RZ, R31 ;  /* 0x000000ffff007224 */ /* 0x001fca00078e001f */
[----:B------:R0:W-:Y:S04]  /*31110*/  STL [R1+0x2e90], R0 ;  /* 0x002e900001007387 */ /* 0x0001e80000100800 */
[----:B--2---:R-:W-:Y:S01]  /*31120*/  STL [R1+0x2ea4], R14 ;  /* 0x002ea40e01007387 */ /* 0x004fe20000100800 */
[----:B0-----:R-:W-:-:S05]  /*31130*/  IMAD.MOV.U32 R0, RZ, RZ, R13 ;  /* 0x000000ffff007224 */ /* 0x001fca00078e000d */
[----:B------:R0:W-:Y:S04]  /*31140*/  STL [R1+0x2e98], R0 ;  /* 0x002e980001007387 */ /* 0x0001e80000100800 */
[----:B------:R-:W2:Y:S01]  /*31150*/  LDL.LU.64 R12, [R1+0x2f00] ;  /* 0x002f0000010c7983 */ /* 0x000ea20000300a00 */
[----:B0-----:R-:W-:-:S03]  /*31160*/  IMAD.MOV.U32 R0, RZ, RZ, R15 ;  /* 0x000000ffff007224 */ /* 0x001fc600078e000f */
[----:B---3--:R-:W-:Y:S04]  /*31170*/  STL [R1+0x2eac], R10 ;  /* 0x002eac0a01007387 */ /* 0x008fe80000100800 */
[----:B------:R0:W-:Y:S02]  /*31180*/  STL [R1+0x2ea0], R0 ;  /* 0x002ea00001007387 */ /* 0x0001e40000100800 */
[----:B0-----:R-:W-:Y:S02]  /*31190*/  IMAD.MOV.U32 R0, RZ, RZ, R11 ;  /* 0x000000ffff007224 */ /* 0x001fe400078e000b */
[----:B------:R-:W3:Y:S04]  /*311a0*/  LDL.LU.64 R10, [R1+0x2f08] ;  /* 0x002f0800010a7983 */ /* 0x000ee80000300a00 */
[----:B------:R4:W-:Y:S02]  /*311b0*/  STL [R1+0x2ea8], R0 ;  /* 0x002ea80001007387 */ /* 0x0009e40000100800 */
[----:B----4-:R-:W-:-:S02]  /*311c0*/  IMAD.MOV.U32 R0, RZ, RZ, R5 ;  /* 0x000000ffff007224 */ /* 0x010fc400078e0005 */
[----:B------:R-:W-:Y:S04]  /*311d0*/  STL [R1+0x2eb4], R58 ;  /* 0x002eb43a01007387 */ /* 0x000fe80000100800 */
[----:B------:R0:W-:Y:S04]  /*311e0*/  STL [R1+0x2eb0], R59 ;  /* 0x002eb03b01007387 */ /* 0x0001e80000100800 */
[----:B0-----:R-:W4:Y:S04]  /*311f0*/  LDL.LU.64 R58, [R1+0x2ed8] ;  /* 0x002ed800013a7983 */ /* 0x001f280000300a00 */
[----:B------:R-:W2:Y:S04]  /*31200*/  LDL.LU.64 R14, [R1+0x2f10] ;  /* 0x002f1000010e7983 */ /* 0x000ea80000300a00 */
[----:B------:R0:W-:Y:S04]  /*31210*/  STL [R1+0x2ebc], R4 ;  /* 0x002ebc0401007387 */ /* 0x0001e80000100800 */
[----:B0-----:R-:W2:Y:S04]  /*31220*/  LDL.LU.64 R4, [R1+0x2f18] ;  /* 0x002f180001047983 */ /* 0x001ea80000300a00 */
[----:B------:R0:W-:Y:S04]  /*31230*/  STL [R1+0x2eb8], R0 ;  /* 0x002eb80001007387 */ /* 0x0001e80000100800 */
[----:B------:R1:W-:Y:S04]  /*31240*/  STL [R1+0x2ec4], R2 ;  /* 0x002ec40201007387 */ /* 0x0003e80000100800 */
[----:B------:R-:W2:Y:S01]  /*31250*/  LDL.LU.64 R30, [R1+0x2f20] ;  /* 0x002f2000011e7983 */ /* 0x000ea20000300a00 */
[----:B0-----:R-:W-:-:S03]  /*31260*/  IMAD.MOV.U32 R0, RZ, RZ, R3 ;  /* 0x000000ffff007224 */ /* 0x001fc600078e0003 */
[----:B-1----:R-:W2:Y:S04]  /*31270*/  LDL.LU.64 R2, [R1+0x2f28] ;  /* 0x002f280001027983 */ /* 0x002ea80000300a00 */
[----:B------:R0:W-:Y:S04]  /*31280*/  STL [R1+0x2ec0], R0 ;  /* 0x002ec00001007387 */ /* 0x0001e80000100800 */
[----:B------:R1:W-:Y:S01]  /*31290*/  STL [R1+0x2ecc], R8 ;  /* 0x002ecc0801007387 */ /* 0x0003e20000100800 */
[----:B0-----:R-:W-:-:S03]  /*312a0*/  IMAD.MOV.U32 R0, RZ, RZ, R9 ;  /* 0x000000ffff007224 */ /* 0x001fc600078e0009 */
[----:B-1----:R-:W2:Y:S04]  /*312b0*/  LDL.LU.64 R8, [R1+0x2f30] ;  /* 0x002f300001087983 */ /* 0x002ea80000300a00 */
[----:B------:R4:W-:Y:S02]  /*312c0*/  STL [R1+0x2ec8], R0 ;  /* 0x002ec80001007387 */ /* 0x0009e40000100800 */
[----:B----4-:R-:W-:Y:S02]  /*312d0*/  IMAD.MOV.U32 R0, RZ, RZ, R59 ;  /* 0x000000ffff007224 */ /* 0x010fe400078e003b */
[----:B------:R-:W-:Y:S04]  /*312e0*/  STL [R1+0x2ed4], R58 ;  /* 0x002ed43a01007387 */ /* 0x000fe80000100800 */
[----:B------:R-:W-:Y:S04]  /*312f0*/  STL [R1+0x2edc], R26 ;  /* 0x002edc1a01007387 */ /* 0x000fe80000100800 */
[----:B------:R0:W-:Y:S04]  /*31300*/  STL [R1+0x2ed0], R0 ;  /* 0x002ed00001007387 */ /* 0x0001e80000100800 */
[----:B------:R-:W-:Y:S01]  /*31310*/  STL [R1+0x2ee4], R6 ;  /* 0x002ee40601007387 */ /* 0x000fe20000100800 */
[----:B0-----:R-:W-:-:S05]  /*31320*/  IMAD.MOV.U32 R0, RZ, RZ, R27 ;  /* 0x000000ffff007224 */ /* 0x001fca00078e001b */
        /* <DEDUP_REMOVED lines=8> */
[----:B------:R-:W4:Y:S04]  /*313b0*/  LDL.LU.64 R58, [R1+0x2f50] ;  /* 0x002f5000013a7983 */ /* 0x000f280000300a00 */
[----:B------:R0:W-:Y:S01]  /*313c0*/  STL [R1+0x2ef0], R57 ;  /* 0x002ef03901007387 */ /* 0x0001e20000100800 */
[----:B--2---:R-:W-:-:S03]  /*313d0*/  MOV R0, R13 ;  /* 0x0000000d00007202 */ /* 0x004fc60000000f00 */
[----:B0-----:R-:W2:Y:S04]  /*313e0*/  LDL.LU.64 R56, [R1+0x2f40] ;  /* 0x002f400001387983 */ /* 0x001ea80000300a00 */
[----:B------:R0:W-:Y:S04]  /*313f0*/  STL [R1+0x2efc], R12 ;  /* 0x002efc0c01007387 */ /* 0x0001e80000100800 */
[----:B------:R-:W2:Y:S04]  /*31400*/  LDL.LU.64 R26, [R1+0x2f58] ;  /* 0x002f5800011a7983 */ /* 0x000ea80000300a00 */
[----:B------:R-:W2:Y:S04]  /*31410*/  LDL.LU.64 R28, [R1+0x2f60] ;  /* 0x002f6000011c7983 */ /* 0x000ea80000300a00 */
[----:B------:R1:W-:Y:S04]  /*31420*/  STL [R1+0x2ef8], R0 ;  /* 0x002ef80001007387 */ /* 0x0003e80000100800 */
[----:B---3--:R3:W-:Y:S04]  /*31430*/  STL [R1+0x2f04], R10 ;  /* 0x002f040a01007387 */ /* 0x0087e80000100800 */
[----:B0-----:R-:W2:Y:S01]  /*31440*/  LDL.LU.64 R12, [R1+0x2f68] ;  /* 0x002f6800010c7983 */ /* 0x001ea20000300a00 */
[----:B-1----:R-:W-:-:S03]  /*31450*/  IMAD.MOV.U32 R0, RZ, RZ, R11 ;  /* 0x000000ffff007224 */ /* 0x002fc600078e000b */
[----:B------:R-:W-:Y:S04]  /*31460*/  STL [R1+0x2f0c], R14 ;  /* 0x002f0c0e01007387 */ /* 0x000fe80000100800 */
[----:B------:R0:W-:Y:S04]  /*31470*/  STL [R1+0x2f00], R0 ;  /* 0x002f000001007387 */ /* 0x0001e80000100800 */
[----:B---3--:R-:W3:Y:S01]  /*31480*/  LDL.LU.64 R10, [R1+0x2f70] ;  /* 0x002f7000010a7983 */ /* 0x008ee20000300a00 */
[----:B0-----:R-:W-:-:S03]  /*31490*/  IMAD.MOV.U32 R0, RZ, RZ, R15 ;  /* 0x000000ffff007224 */ /* 0x001fc600078e000f */
[----:B------:R-:W2:Y:S04]  /*314a0*/  LDL.LU.64 R14, [R1+0x3fc0] ;  /* 0x003fc000010e7983 */ /* 0x000ea80000300a00 */
[----:B------:R-:W-:Y:S04]  /*314b0*/  STL [R1+0x2f14], R4 ;  /* 0x002f140401007387 */ /* 0x000fe80000100800 */
[----:B------:R0:W-:Y:S02]  /*314c0*/  STL [R1+0x2f08], R0 ;  /* 0x002f080001007387 */ /* 0x0001e40000100800 */
[----:B0-----:R-:W-:-:S02]  /*314d0*/  IMAD.MOV.U32 R0, RZ, RZ, R5 ;  /* 0x000000ffff007224 */ /* 0x001fc400078e0005 */
[----:B------:R-:W2:Y:S04]  /*314e0*/  LDL.LU.64 R4, [R1+0x3fb8] ;  /* 0x003fb80001047983 */ /* 0x000ea80000300a00 */
[----:B------:R-:W-:Y:S04]  /*314f0*/  STL [R1+0x2f1c], R30 ;  /* 0x002f1c1e01007387 */ /* 0x000fe80000100800 */
[----:B------:R0:W-:Y:S04]  /*31500*/  STL [R1+0x2f10], R0 ;  /* 0x002f100001007387 */ /* 0x0001e80000100800 */
[----:B------:R-:W-:Y:S01]  /*31510*/  STL [R1+0x2f24], R2 ;  /* 0x002f240201007387 */ /* 0x000fe20000100800 */
[----:B0-----:R-:W-:-:S05]  /*31520*/  IMAD.MOV.U32 R0, RZ, RZ, R31 ;  /* 0x000000ffff007224 */ /* 0x001fca00078e001f */
[----:B------:R0:W-:Y:S04]  /*31530*/  STL [R1+0x2f18], R0 ;  /* 0x002f180001007387 */ /* 0x0001e80000100800 */
[----:B------:R-:W3:Y:S01]  /*31540*/  LDL.LU.64 R30, [R1+0x2f80] ;  /* 0x002f8000011e7983 */ /* 0x000ee20000300a00 */
[----:B0-----:R-:W-:-:S03]  /*31550*/  IMAD.MOV.U32 R0, RZ, RZ, R3 ;  /* 0x000000ffff007224 */ /* 0x001fc600078e0003 */
[----:B------:R-:W-:Y:S04]  /*31560*/  STL [R1+0x2f2c], R8 ;  /* 0x002f2c0801007387 */ /* 0x000fe80000100800 */
[----:B------:R0:W-:Y:S04]  /*31570*/  STL [R1+0x2f20], R0 ;  /* 0x002f200001007387 */ /* 0x0001e80000100800 */
[----:B------:R-:W3:Y:S01]  /*31580*/  LDL.LU.64 R2, [R1+0x2f88] ;  /* 0x002f880001027983 */ /* 0x000ee20000300a00 */
[----:B0-----:R-:W-:-:S03]  /*31590*/  IMAD.MOV.U32 R0, RZ, RZ, R9 ;  /* 0x000000ffff007224 */ /* 0x001fc600078e0009 */
[----:B--2---:R-:W-:Y:S04]  /*315a0*/  STL [R1+0x2f34], R4 ;  /* 0x002f340401007387 */ /* 0x004fe80000100800 */
[----:B------:R0:W-:Y:S04]  /*315b0*/  STL [R1+0x2f28], R0 ;  /* 0x002f280001007387 */ /* 0x0001e80000100800 */
[----:B------:R-:W2:Y:S04]  /*315c0*/  LDL.LU.64 R8, [R1+0x2f90] ;  /* 0x002f900001087983 */ /* 0x000ea80000300a00 */
[----:B------:R1:W-:Y:S01]  /*315d0*/  STL [R1+0x2f30], R5 ;  /* 0x002f300501007387 */ /* 0x0003e20000100800 */
[----:B0-----:R-:W-:-:S03]  /*315e0*/  IMAD.MOV.U32 R0, RZ, RZ, R57 ;  /* 0x000000ffff007224 */ /* 0x001fc600078e0039 */
[----:B------:R0:W-:Y:S04]  /*315f0*/  STL [R1+0x2f3c], R56 ;  /* 0x002f3c3801007387 */ /* 0x0001e80000100800 */
[----:B-1----:R-:W2:Y:S04]  /*31600*/  LDL.LU.64 R4, [R1+0x2fa0] ;  /* 0x002fa00001047983 */ /* 0x002ea80000300a00 */
[----:B------:R1:W-:Y:S04]  /*31610*/  STL [R1+0x2f38], R0 ;  /* 0x002f380001007387 */ /* 0x0003e80000100800 */
[----:B----4-:R4:W-:Y:S04]  /*31620*/  STL [R1+0x2f44], R6 ;  /* 0x002f440601007387 */ /* 0x0109e80000100800 */
[----:B0-----:R-:W2:Y:S01]  /*31630*/  LDL.LU.64 R56, [R1+0x2fa8] ;  /* 0x002fa80001387983 */ /* 0x001ea20000300a00 */
[----:B-1----:R-:W-:-:S03]  /*31640*/  IMAD.MOV.U32 R0, RZ, RZ, R7 ;  /* 0x000000ffff007224 */ /* 0x002fc600078e0007 */
[----:B----4-:R-:W4:Y:S04]  /*31650*/  LDL.LU.64 R6, [R1+0x3fb0] ;  /* 0x003fb00001067983 */ /* 0x010f280000300a00 */
[----:B------:R-:W-:Y:S04]  /*31660*/  STL [R1+0x2f4c], R58 ;  /* 0x002f4c3a01007387 */ /* 0x000fe80000100800 */
[----:B------:R0:W-:Y:S02]  /*31670*/  STL [R1+0x2f40], R0 ;  /* 0x002f400001007387 */ /* 0x0001e40000100800 */
[----:B0-----:R-:W-:-:S02]  /*31680*/  IMAD.MOV.U32 R0, RZ, RZ, R59 ;  /* 0x000000ffff007224 */ /* 0x001fc400078e003b */
[----:B------:R-:W2:Y:S04]  /*31690*/  LDL.LU.64 R58, [R1+0x2fb0] ;  /* 0x002fb000013a7983 */ /* 0x000ea80000300a00 */
[----:B------:R0:W-:Y:S04]  /*316a0*/  STL [R1+0x2f48], R0 ;  /* 0x002f480001007387 */ /* 0x0001e80000100800 */
[----:B------:R-:W-:Y:S01]  /*316b0*/  STL [R1+0x2f54], R26 ;  /* 0x002f541a01007387 */ /* 0x000fe20000100800 */
[----:B0-----:R-:W-:-:S03]  /*316c0*/  IMAD.MOV.U32 R0, RZ, RZ, R27 ;  /* 0x000000ffff007224 */ /* 0x001fc600078e001b */
[----:B------:R-:W-:Y:S04]  /*316d0*/  STL [R1+0x2f5c], R28 ;  /* 0x002f5c1c01007387 */ /* 0x000fe80000100800 */
[----:B------:R0:W-:Y:S04]  /*316e0*/  STL [R1+0x2f50], R0 ;  /* 0x002f500001007387 */ /* 0x0001e80000100800 */
[----:B------:R-:W-:Y:S01]  /*316f0*/  STL [R1+0x2f64], R12 ;  /* 0x002f640c01007387 */ /* 0x000fe20000100800 */
[----:B0-----:R-:W-:-:S05]  /*31700*/  IMAD.MOV.U32 R0, RZ, RZ, R29 ;  /* 0x000000ffff007224 */ /* 0x001fca00078e001d */
        /* <DEDUP_REMOVED lines=8> */
[----:B------:R-:W-:Y:S04]  /*31790*/  STL [R1+0x2f68], R0 ;  /* 0x002f680001007387 */ /* 0x000fe80000100800 */
[----:B------:R-:W4:Y:S04]  /*317a0*/  LDL.LU.64 R12, [R1+0x2fd0] ;  /* 0x002fd000010c7983 */ /* 0x000f280000300a00 */
[----:B------:R0:W-:Y:S04]  /*317b0*/  STL [R1+0x2f70], R7 ;  /* 0x002f700701007387 */ /* 0x0001e80000100800 */
[----:B0-----:R-:W3:Y:S01]  /*317c0*/  LDL.LU.64 R6, [R1+0x2f98] ;  /* 0x002f980001067983 */ /* 0x001ee20000300a00 */
[----:B------:R-:W-:-:S03]  /*317d0*/  IMAD.MOV.U32 R0, RZ, RZ, R31 ;  /* 0x000000ffff007224 */ /* 0x000fc600078e001f */
[----:B------:R0:W-:Y:S04]  /*317e0*/  STL [R1+0x2f7c], R30 ;  /* 0x002f7c1e01007387 */ /* 0x0001e80000100800 */
[----:B------:R-:W4:Y:S04]  /*317f0*/  LDL.LU.64 R10, [R1+0x2fd8] ;  /* 0x002fd800010a7983 */ /* 0x000f280000300a00 */
[----:B------:R-:W-:Y:S04]  /*31800*/  STL [R1+0x2f84], R2 ;  /* 0x002f840201007387 */ /* 0x000fe80000100800 */
[----:B------:R1:W-:Y:S04]  /*31810*/  STL [R1+0x2f78], R0 ;  /* 0x002f780001007387 */ /* 0x0003e80000100800 */
[----:B0-----:R-:W4:Y:S01]  /*31820*/  LDL.LU.64 R30, [R1+0x2fe8] ;  /* 0x002fe800011e7983 */ /* 0x001f220000300a00 */
[----:B-1----:R-:W-:-:S03]  /*31830*/  IMAD.MOV.U32 R0, RZ, RZ, R3 ;  /* 0x000000ffff007224 */ /* 0x002fc600078e0003 */
[----:B--2---:R-:W-:Y:S04]  /*31840*/  STL [R1+0x2f8c], R8 ;  /* 0x002f8c0801007387 */ /* 0x004fe80000100800 */
[----:B------:R0:W-:Y:S04]  /*31850*/  STL [R1+0x2f80], R0 ;  /* 0x002f800001007387 */ /* 0x0001e80000100800 */
[----:B------:R-:W2:Y:S01]  /*31860*/  LDL.LU.64 R2, [R1+0x2ff0] ;  /* 0x002ff00001027983 */ /* 0x000ea20000300a00 */
[----:B0-----:R-:W-:-:S03]  /*31870*/  IMAD.MOV.U32 R0, RZ, RZ, R9 ;  /* 0x000000ffff007224 */ /* 0x001fc600078e0009 */
[----:B------:R-:W2:Y:S04]  /*31880*/  LDL.LU.64 R8, [R1+0x3fa8] ;  /* 0x003fa80001087983 */ /* 0x000ea80000300a00 */
[----:B---3--:R-:W-:Y:S04]  /*31890*/  STL [R1+0x2f94], R6 ;  /* 0x002f940601007387 */ /* 0x008fe80000100800 */
[----:B------:R0:W-:Y:S04]  /*318a0*/  STL [R1+0x2f88], R0 ;  /* 0x002f880001007387 */ /* 0x0001e80000100800 */
[----:B------:R-:W-:Y:S01]  /*318b0*/  STL [R1+0x2f9c], R4 ;  /* 0x002f9c0401007387 */ /* 0x000fe20000100800 */
[----:B0-----:R-:W-:-:S05]  /*318c0*/  IMAD.MOV.U32 R0, RZ, RZ, R7 ;  /* 0x000000ffff007224 */ /* 0x001fca00078e0007 */
[----:B------:R0:W-:Y:S04]  /*318d0*/  STL [R1+0x2f90], R0 ;  /* 0x002f900001007387 */ /* 0x0001e80000100800 */
[----:B------:R-:W-:Y:S01]  /*318e0*/  STL [R1+0x2fa4], R56 ;  /* 0x002fa43801007387 */ /* 0x000fe20000100800 */
[----:B0-----:R-:W-:-:S05]  /*318f0*/  MOV R0, R5 ;  /* 0x0000000500007202 */ /* 0x001fca0000000f00 */
[----:B------:R0:W-:Y:S04]  /*31900*/  STL [R1+0x2f98], R0 ;  /* 0x002f980001007387 */ /* 0x0001e80000100800 */
[----:B------:R-:W3:Y:S04]  /*31910*/  LDL.LU.64 R6, [R1+0x3000] ;  /* 0x0030000001067983 */ /* 0x000ee80000300a00 */
[----:B------:R-:W3:Y:S01]  /*31920*/  LDL.LU.64 R4, [R1+0x3008] ;  /* 0x0030080001047983 */ /* 0x000ee20000300a00 */
[----:B0-----:R-:W-:-:S05]  /*31930*/  IMAD.MOV.U32 R0, RZ, RZ, R57 ;  /* 0x000000ffff007224 */ /* 0x001fca00078e0039 */
[----:B------:R0:W-:Y:S04]  /*31940*/  STL [R1+0x2fa0], R0 ;  /* 0x002fa00001007387 */ /* 0x0001e80000100800 */
[----:B------:R-:W-:Y:S01]  /*31950*/  STL [R1+0x2fac], R58 ;  /* 0x002fac3a01007387 */ /* 0x000fe20000100800 */
[----:B0-----:R-:W-:-:S03]  /*31960*/  IMAD.MOV.U32 R0, RZ, RZ, R59 ;  /* 0x000000ffff007224 */ /* 0x001fc600078e003b */
[----:B--2---:R-:W-:Y:S04]  /*31970*/  STL [R1+0x2fb4], R8 ;  /* 0x002fb40801007387 */ /* 0x004fe80000100800 */
[----:B------:R0:W-:Y:S04]  /*31980*/  STL [R1+0x2fa8], R0 ;  /* 0x002fa80001007387 */ /* 0x0001e80000100800 */
[----:B------:R-:W2:Y:S04]  /*31990*/  LDL.LU.64 R56, [R1+0x3010] ;  /* 0x0030100001387983 */ /* 0x000ea80000300a00 */
[----:B------:R1:W-:Y:S01]  /*319a0*/  STL [R1+0x2fb0], R9 ;  /* 0x002fb00901007387 */ /* 0x0003e20000100800 */
[----:B0-----:R-:W-:-:S03]  /*319b0*/  IMAD.MOV.U32 R0, RZ, RZ, R27 ;  /* 0x000000ffff007224 */ /* 0x001fc600078e001b */
[----:B-1----:R-:W2:Y:S04]  /*319c0*/  LDL.LU.64 R8, [R1+0x2fe0] ;  /* 0x002fe00001087983 */ /* 0x002ea80000300a00 */
[----:B------:R0:W-:Y:S04]  /*319d0*/  STL [R1+0x2fbc], R26 ;  /* 0x002fbc1a01007387 */ /* 0x0001e80000100800 */
[----:B------:R-:W3:Y:S04]  /*319e0*/  LDL.LU.64 R58, [R1+0x3020] ;  /* 0x00302000013a7983 */ /* 0x000ee80000300a00 */
[----:B------:R1:W-:Y:S04]  /*319f0*/  STL [R1+0x2fb8], R0 ;  /* 0x002fb80001007387 */ /* 0x0003e80000100800 */
[----:B------:R4:W-:Y:S04]  /*31a00*/  STL [R1+0x2fc4], R28 ;  /* 0x002fc41c01007387 */ /* 0x0009e80000100800 */
[----:B0-----:R-:W3:Y:S01]  /*31a10*/  LDL.LU.64 R26, [R1+0x3028] ;  /* 0x00302800011a7983 */ /* 0x001ee20000300a00 */
[----:B-1----:R-:W-:-:S03]  /*31a20*/  IMAD.MOV.U32 R0, RZ, RZ, R29 ;  /* 0x000000ffff007224 */ /* 0x002fc600078e001d */
[----:B----4-:R-:W-:Y:S04]  /*31a30*/  STL [R1+0x2fcc], R12 ;  /* 0x002fcc0c01007387 */ /* 0x010fe80000100800 */
[----:B------:R0:W-:Y:S04]  /*31a40*/  STL [R1+0x2fc0], R0 ;  /* 0x002fc00001007387 */ /* 0x0001e80000100800 */
[----:B------:R-:W4:Y:S01]  /*31a50*/  LDL.LU.64 R28, [R1+0x3030] ;  /* 0x00303000011c7983 */ /* 0x000f220000300a00 */
[----:B0-----:R-:W-:-:S03]  /*31a60*/  IMAD.MOV.U32 R0, RZ, RZ, R13 ;  /* 0x000000ffff007224 */ /* 0x001fc600078e000d */
[----:B------:R-:W3:Y:S04]  /*31a70*/  LDL.LU.64 R12, [R1+0x3fa0] ;  /* 0x003fa000010c7983 */ /* 0x000ee80000300a00 */
[----:B------:R-:W-:Y:S04]  /*31a80*/  STL [R1+0x2fd4], R10 ;  /* 0x002fd40a01007387 */ /* 0x000fe80000100800 */
[----:B------:R0:W-:Y:S02]  /*31a90*/  STL [R1+0x2fc8], R0 ;  /* 0x002fc80001007387 */ /* 0x0001e40000100800 */
[----:B0-----:R-:W-:-:S02]  /*31aa0*/  IMAD.MOV.U32 R0, RZ, RZ, R11 ;  /* 0x000000ffff007224 */ /* 0x001fc400078e000b */
[----:B------:R-:W3:Y:S04]  /*31ab0*/  LDL.LU.64 R10, [R1+0x3f98] ;  /* 0x003f9800010a7983 */ /* 0x000ee80000300a00 */
[----:B--2---:R-:W-:Y:S04]  /*31ac0*/  STL [R1+0x2fdc], R8 ;  /* 0x002fdc0801007387 */ /* 0x004fe80000100800 */
[----:B------:R0:W-:Y:S04]  /*31ad0*/  STL [R1+0x2fd0], R0 ;  /* 0x002fd00001007387 */ /* 0x0001e80000100800 */
[----:B------:R-:W-:Y:S01]  /*31ae0*/  STL [R1+0x2fe4], R30 ;  /* 0x002fe41e01007387 */ /* 0x000fe20000100800 */
[----:B0-----:R-:W-:-:S05]  /*31af0*/  IMAD.MOV.U32 R0, RZ, RZ, R9 ;  /* 0x000000ffff007224 */ /* 0x001fca00078e0009 */
[----:B------:R0:W-:Y:S04]  /*31b00*/  STL [R1+0x2fd8], R0 ;  /* 0x002fd80001007387 */ /* 0x0001e80000100800 */
[----:B------:R-:W2:Y:S01]  /*31b10*/  LDL.LU.64 R8, [R1+0x3040] ;  /* 0x0030400001087983 */ /* 0x000ea20000300a00 */
[----:B0-----:R-:W-:-:S03]  /*31b20*/  IMAD.MOV.U32 R0, RZ, RZ, R31 ;  /* 0x000000ffff007224 */ /* 0x001fc600078e001f */
[----:B------:R-:W-:Y:S04]  /*31b30*/  STL [R1+0x2fec], R2 ;  /* 0x002fec0201007387 */ /* 0x000fe80000100800 */
[----:B------:R0:W-:Y:S04]  /*31b40*/  STL [R1+0x2fe0], R0 ;  /* 0x002fe00001007387 */ /* 0x0001e80000100800 */
[----:B------:R-:W2:Y:S01]  /*31b50*/  LDL.LU.64 R30, [R1+0x3048] ;  /* 0x00304800011e7983 */ /* 0x000ea20000300a00 */
[----:B0-----:R-:W-:-:S03]  /*31b60*/  IMAD.MOV.U32 R0, RZ, RZ, R3 ;  /* 0x000000ffff007224 */ /* 0x001fc600078e0003 */
[----:B---3--:R-:W-:Y:S04]  /*31b70*/  STL [R1+0x2ff4], R10 ;  /* 0x002ff40a01007387 */ /* 0x008fe80000100800 */
[----:B------:R-:W-:Y:S04]  /*31b80*/  STL [R1+0x2fe8], R0 ;  /* 0x002fe80001007387 */ /* 0x000fe80000100800 */
[----:B------:R0:W-:Y:S04]  /*31b90*/  STL [R1+0x2ff0], R11 ;  /* 0x002ff00b01007387 */ /* 0x0001e80000100800 */
[----:B0-----:R-:W3:Y:S04]  /*31ba0*/  LDL.LU.64 R10, [R1+0x3018] ;  /* 0x00301800010a7983 */ /* 0x001ee80000300a00 */
[----:B------:R-:W2:Y:S01]  /*31bb0*/  LDL.LU.64 R2, [R1+0x3050] ;  /* 0x0030500001027983 */ /* 0x000ea20000300a00 */
[----:B------:R-:W-:-:S03]  /*31bc0*/  IMAD.MOV.U32 R0, RZ, RZ, R7 ;  /* 0x000000ffff007224 */ /* 0x000fc600078e0007 */
[----:B------:R0:W-:Y:S04]  /*31bd0*/  STL [R1+0x2ffc], R6 ;  /* 0x002ffc0601007387 */ /* 0x0001e80000100800 */
[----:B------:R-:W-:Y:S04]  /*31be0*/  STL [R1+0x3004], R4 ;  /* 0x0030040401007387 */ /* 0x000fe80000100800 */
[----:B------:R1:W-:Y:S04]  /*31bf0*/  STL [R1+0x2ff8], R0 ;  /* 0x002ff80001007387 */ /* 0x0003e80000100800 */
[----:B0-----:R-:W2:Y:S01]  /*31c00*/  LDL.LU.64 R6, [R1+0x3060] ;  /* 0x0030600001067983 */ /* 0x001ea20000300a00 */
[----:B-1----:R-:W-:-:S03]  /*31c10*/  IMAD.MOV.U32 R0, RZ, RZ, R5 ;  /* 0x000000ffff007224 */ /* 0x002fc600078e0005 */
[----:B------:R-:W2:Y:S04]  /*31c20*/  LDL.LU.64 R4, [R1+0x3068] ;  /* 0x0030680001047983 */ /* 0x000ea80000300a00 */
[----:B------:R0:W-:Y:S04]  /*31c30*/  STL [R1+0x3000], R0 ;  /* 0x0030000001007387 */ /* 0x0001e80000100800 */
[----:B------:R1:W-:Y:S01]  /*31c40*/  STL [R1+0x300c], R56 ;  /* 0x00300c3801007387 */ /* 0x0003e20000100800 */
[----:B0-----:R-:W-:-:S03]  /*31c50*/  IMAD.MOV.U32 R0, RZ, RZ, R57 ;  /* 0x000000ffff007224 */ /* 0x001fc600078e0039 */
[----:B-1----:R-:W2:Y:S04]  /*31c60*/  LDL.LU.64 R56, [R1+0x3070] ;  /* 0x0030700001387983 */ /* 0x002ea80000300a00 */
[----:B------:R3:W-:Y:S02]  /*31c70*/  STL [R1+0x3008], R0 ;  /* 0x0030080001007387 */ /* 0x0007e40000100800 */
[----:B---3--:R-:W-:Y:S02]  /*31c80*/  IMAD.MOV.U32 R0, RZ, RZ, R11 ;  /* 0x000000ffff007224 */ /* 0x008fe400078e000b */
[----:B------:R-:W-:Y:S04]  /*31c90*/  STL [R1+0x3014], R10 ;  /* 0x0030140a01007387 */ /* 0x000fe80000100800 */
[----:B------:R-:W-:Y:S04]  /*31ca0*/  STL [R1+0x301c], R58 ;  /* 0x00301c3a01007387 */ /* 0x000fe80000100800 */
[----:B------:R0:W-:Y:S04]  /*31cb0*/  STL [R1+0x3010], R0 ;  /* 0x0030100001007387 */ /* 0x0001e80000100800 */
[----:B------:R-:W-:Y:S01]  /*31cc0*/  STL [R1+0x3024], R26 ;  /* 0x0030241a01007387 */ /* 0x000fe20000100800 */
[----:B0-----:R-:W-:-:S05]  /*31cd0*/  IMAD.MOV.U32 R0, RZ, RZ, R59 ;  /* 0x000000ffff007224 */ /* 0x001fca00078e003b */
        /* <DEDUP_REMOVED lines=8> */
[----:B------:R-:W-:Y:S04]  /*31d60*/  STL [R1+0x3028], R0 ;  /* 0x0030280001007387 */ /* 0x000fe80000100800 */
[----:B------:R0:W-:Y:S04]  /*31d70*/  STL [R1+0x3030], R13 ;  /* 0x0030300d01007387 */ /* 0x0001e80000100800 */
[----:B0-----:R-:W3:Y:S01]  /*31d80*/  LDL.LU.64 R12, [R1+0x3058] ;  /* 0x00305800010c7983 */ /* 0x001ee20000300a00 */
[----:B--2---:R-:W-:-:S03]  /*31d90*/  IMAD.MOV.U32 R0, RZ, RZ, R9 ;  /* 0x000000ffff007224 */ /* 0x004fc600078e0009 */
[----:B------:R-:W2:Y:S04]  /*31da0*/  LDL.LU.64 R28, [R1+0x3090] ;  /* 0x00309000011c7983 */ /* 0x000ea80000300a00 */
[----:B------:R0:W-:Y:S04]  /*31db0*/  STL [R1+0x303c], R8 ;  /* 0x00303c0801007387 */ /* 0x0001e80000100800 */
[----:B------:R-:W2:Y:S04]  /*31dc0*/  LDL.LU.64 R10, [R1+0x3098] ;  /* 0x00309800010a7983 */ /* 0x000ea80000300a00 */
[----:B------:R1:W-:Y:S04]  /*31dd0*/  STL [R1+0x3038], R0 ;  /* 0x0030380001007387 */ /* 0x0003e80000100800 */
[----:B------:R1:W-:Y:S04]  /*31de0*/  STL [R1+0x3044], R30 ;  /* 0x0030441e01007387 */ /* 0x0003e80000100800 */
[----:B0-----:R-:W2:Y:S01]  /*31df0*/  LDL.LU.64 R8, [R1+0x30a0] ;  /* 0x0030a00001087983 */ /* 0x001ea20000300a00 */
[----:B-1----:R-:W-:-:S03]  /*31e00*/  MOV R0, R31 ;  /* 0x0000001f00007202 */ /* 0x002fc60000000f00 */
        /* <DEDUP_REMOVED lines=19> */
[----:B------:R-:W-:Y:S04]  /*31f40*/  STL [R1+0x3074], R14 ;  /* 0x0030740e01007387 */ /* 0x000fe80000100800 */
[----:B------:R0:W-:Y:S04]  /*31f50*/  STL [R1+0x3068], R0 ;  /* 0x0030680001007387 */ /* 0x0001e80000100800 */
[----:B------:R-:W-:Y:S04]  /*31f60*/  STL [R1+0x3070], R15 ;  /* 0x0030700f01007387 */ /* 0x000fe80000100800 */
[----:B------:R-:W3:Y:S01]  /*31f70*/  LDL.LU.64 R56, [R1+0x30d0] ;  /* 0x0030d00001387983 */ /* 0x000ee20000300a00 */
[----:B0-----:R-:W-:-:S03]  /*31f80*/  IMAD.MOV.U32 R0, RZ, RZ, R59 ;  /* 0x000000ffff007224 */ /* 0x001fc600078e003b */
[----:B------:R0:W-:Y:S04]  /*31f90*/  STL [R1+0x307c], R58 ;  /* 0x00307c3a01007387 */ /* 0x0001e80000100800 */
[----:B------:R-:W3:Y:S04]  /*31fa0*/  LDL.LU.64 R12, [R1+0x30d8] ;  /* 0x0030d800010c7983 */ /* 0x000ee80000300a00 */
[----:B------:R1:W-:Y:S04]  /*31fb0*/  STL [R1+0x3078], R0 ;  /* 0x0030780001007387 */ /* 0x0003e80000100800 */
[----:B----4-:R4:W-:Y:S04]  /*31fc0*/  STL [R1+0x3084], R26 ;  /* 0x0030841a01007387 */ /* 0x0109e80000100800 */
[----:B0-----:R-:W3:Y:S01]  /*31fd0*/  LDL.LU.64 R58, [R1+0x30e0] ;  /* 0x0030e000013a7983 */ /* 0x001ee20000300a00 */
[----:B-1----:R-:W-:-:S03]  /*31fe0*/  IMAD.MOV.U32 R0, RZ, RZ, R27 ;  /* 0x000000ffff007224 */ /* 0x002fc600078e001b */
[----:B----4-:R-:W4:Y:S04]  /*31ff0*/  LDL.LU.64 R26, [R1+0x30e8] ;  /* 0x0030e800011a7983 */ /* 0x010f280000300a00 */
[----:B------:R0:W-:Y:S04]  /*32000*/  STL [R1+0x3080], R0 ;  /* 0x0030800001007387 */ /* 0x0001e80000100800 */
[----:B--2---:R1:W-:Y:S01]  /*32010*/  STL [R1+0x308c], R28 ;  /* 0x00308c1c01007387 */ /* 0x0043e20000100800 */
[----:B0-----:R-:W-:-:S03]  /*32020*/  IMAD.MOV.U32 R0, RZ, RZ, R29 ;  /* 0x000000ffff007224 */ /* 0x001fc600078e001d */
[----:B-1----:R-:W2:Y:S04]  /*32030*/  LDL.LU.64 R28, [R1+0x30f0] ;  /* 0x0030f000011c7983 */ /* 0x002ea80000300a00 */
        /* <DEDUP_REMOVED lines=14> */
[----:B------:R-:W-:Y:S04]  /*32120*/  STL [R1+0x30b4], R16 ;  /* 0x0030b41001007387 */ /* 0x000fe80000100800 */
[----:B------:R3:W-:Y:S04]  /*32130*/  STL [R1+0x30a8], R0 ;  /* 0x0030a80001007387 */ /* 0x0007e80000100800 */
[----:B------:R-:W-:Y:S04]  /*32140*/  STL [R1+0x30b0], R17 ;  /* 0x0030b01101007387 */ /* 0x000fe80000100800 */
[----:B------:R-:W2:Y:S01]  /*32150*/  LDL.LU.64 R2, [R1+0x3110] ;  /* 0x0031100001027983 */ /* 0x000ea20000300a00 */
[----:B---3--:R-:W-:-:S03]  /*32160*/  IMAD.MOV.U32 R0, RZ, RZ, R7 ;  /* 0x000000ffff007224 */ /* 0x008fc600078e0007 */
[----:B------:R0:W-:Y:S04]  /*32170*/  STL [R1+0x30bc], R6 ;  /* 0x0030bc0601007387 */ /* 0x0001e80000100800 */
[----:B------:R-:W3:Y:S04]  /*32180*/  LDL.LU.64 R10, [R1+0x3118] ;  /* 0x00311800010a7983 */ /* 0x000ee80000300a00 */
[----:B------:R1:W-:Y:S04]  /*32190*/  STL [R1+0x30b8], R0 ;  /* 0x0030b80001007387 */ /* 0x0003e80000100800 */
[----:B------:R1:W-:Y:S04]  /*321a0*/  STL [R1+0x30c4], R4 ;  /* 0x0030c40401007387 */ /* 0x0003e80000100800 */
[----:B0-----:R-:W3:Y:S01]  /*321b0*/  LDL.LU.64 R6, [R1+0x3120] ;  /* 0x0031200001067983 */ /* 0x001ee20000300a00 */
[----:B-1----:R-:W-:-:S03]  /*321c0*/  IMAD.MOV.U32 R0, RZ, RZ, R5 ;  /* 0x000000ffff007224 */ /* 0x002fc600078e0005 */
[----:B------:R-:W3:Y:S04]  /*321d0*/  LDL.LU.64 R4, [R1+0x3128] ;  /* 0x0031280001047983 */ /* 0x000ee80000300a00 */
[----:B------:R0:W-:Y:S04]  /*321e0*/  STL [R1+0x30c0], R0 ;  /* 0x0030c00001007387 */ /* 0x0001e80000100800 */
[----:B------:R1:W-:Y:S01]  /*321f0*/  STL [R1+0x30cc], R56 ;  /* 0x0030cc3801007387 */ /* 0x0003e20000100800 */
[----:B0-----:R-:W-:-:S03]  /*32200*/  IMAD.MOV.U32 R0, RZ, RZ, R57 ;  /* 0x000000ffff007224 */ /* 0x001fc600078e0039 */
[----:B-1----:R-:W3:Y:S04]  /*32210*/  LDL.LU.64 R56, [R1+0x3130] ;  /* 0x0031300001387983 */ /* 0x002ee80000300a00 */
[----:B------:R0:W-:Y:S04]  /*32220*/  STL [R1+0x30c8], R0 ;  /* 0x0030c80001007387 */ /* 0x0001e80000100800 */
[----:B------:R-:W-:Y:S01]  /*32230*/  STL [R1+0x30d4], R12 ;  /* 0x0030d40c01007387 */ /* 0x000fe20000100800 */
[----:B0-----:R-:W-:-:S03]  /*32240*/  IMAD.MOV.U32 R0, RZ, RZ, R13 ;  /* 0x000000ffff007224 */ /* 0x001fc600078e000d */
[----:B------:R-:W-:Y:S04]  /*32250*/  STL [R1+0x30dc], R58 ;  /* 0x0030dc3a01007387 */ /* 0x000fe80000100800 */
[----:B------:R0:W-:Y:S04]  /*32260*/  STL [R1+0x30d0], R0 ;  /* 0x0030d00001007387 */ /* 0x0001e80000100800 */
[----:B----4-:R-:W-:Y:S01]  /*32270*/  STL [R1+0x30e4], R26 ;  /* 0x0030e41a01007387 */ /* 0x010fe20000100800 */
[----:B0-----:R-:W-:-:S05]  /*32280*/  IMAD.MOV.U32 R0, RZ, RZ, R59 ;  /* 0x000000ffff007224 */ /* 0x001fca00078e003b */
[----:B------:R0:W-:Y:S04]  /*32290*/  STL [R1+0x30d8], R0 ;  /* 0x0030d80001007387 */ /* 0x0001e80000100800 */
[----:B------:R-:W4:Y:S01]  /*322a0*/  LDL.LU.64 R58, [R1+0x3140] ;  /* 0x00314000013a7983 */ /* 0x000f220000300a00 */
[----:B0-----:R-:W-:-:S03]  /*322b0*/  MOV R0, R27 ;  /* 0x0000001b00007202 */ /* 0x001fc60000000f00 */
[----:B--2---:R-:W-:Y:S04]  /*322c0*/  STL [R1+0x30ec], R28 ;  /* 0x0030ec1c01007387 */ /* 0x004fe80000100800 */
[----:B------:R0:W-:Y:S04]  /*322d0*/  STL [R1+0x30e0], R0 ;  /* 0x0030e00001007387 */ /* 0x0001e80000100800 */
[----:B------:R-:W2:Y:S01]  /*322e0*/  LDL.LU.64 R26, [R1+0x3148] ;  /* 0x00314800011a7983 */ /* 0x000ea20000300a00 */
[----:B0-----:R-:W-:-:S03]  /*322f0*/  IMAD.MOV.U32 R0, RZ, RZ, R29 ;  /* 0x000000ffff007224 */ /* 0x001fc600078e001d */
[----:B------:R-:W-:Y:S04]  /*32300*/  STL [R1+0x30f4], R18 ;  /* 0x0030f41201007387 */ /* 0x000fe80000100800 */
[----:B------:R0:W-:Y:S04]  /*32310*/  STL [R1+0x30e8], R0 ;  /* 0x0030e80001007387 */ /* 0x0001e80000100800 */
[----:B------:R-:W-:Y:S04]  /*32320*/  STL [R1+0x30f0], R19 ;  /* 0x0030f01301007387 */ /* 0x000fe80000100800 */
[----:B------:R-:W2:Y:S01]  /*32330*/  LDL.LU.64 R28, [R1+0x3150] ;  /* 0x00315000011c7983 */ /* 0x000ea20000300a00 */
[----:B0-----:R-:W-:-:S03]  /*32340*/  IMAD.MOV.U32 R0, RZ, RZ, R9 ;  /* 0x000000ffff007224 */ /* 0x001fc600078e0009 */
[----:B------:R0:W-:Y:S04]  /*32350*/  STL [R1+0x30fc], R8 ;  /* 0x0030fc0801007387 */ /* 0x0001e80000100800 */
[----:B------:R-:W2:Y:S04]  /*32360*/  LDL.LU.64 R12, [R1+0x3158] ;  /* 0x00315800010c7983 */ /* 0x000ea80000300a00 */
[----:B------:R1:W-:Y:S04]  /*32370*/  STL [R1+0x30f8], R0 ;  /* 0x0030f80001007387 */ /* 0x0003e80000100800 */
        /* <DEDUP_REMOVED lines=26> */
[----:B----4-:R-:W-:-:S03]  /*32520*/  IMAD.MOV.U32 R0, RZ, RZ, R59 ;  /* 0x000000ffff007224 */ /* 0x010fc600078e003b */
[----:B------:R0:W-:Y:S04]  /*32530*/  STL [R1+0x313c], R58 ;  /* 0x00313c3a01007387 */ /* 0x0001e80000100800 */
[----:B------:R-:W4:Y:S04]  /*32540*/  LDL.LU.64 R10, [R1+0x3198] ;  /* 0x00319800010a7983 */ /* 0x000f280000300a00 */
[----:B------:R1:W-:Y:S04]  /*32550*/  STL [R1+0x3138], R0 ;  /* 0x0031380001007387 */ /* 0x0003e80000100800 */
[----:B--2---:R2:W-:Y:S04]  /*32560*/  STL [R1+0x3144], R26 ;  /* 0x0031441a01007387 */ /* 0x0045e80000100800 */
[----:B0-----:R-:W4:Y:S01]  /*32570*/  LDL.LU.64 R58, [R1+0x31a0] ;  /* 0x0031a000013a7983 */ /* 0x001f220000300a00 */
[----:B-1----:R-:W-:-:S03]  /*32580*/  IMAD.MOV.U32 R0, RZ, RZ, R27 ;  /* 0x000000ffff007224 */ /* 0x002fc600078e001b */
[----:B--2---:R-:W2:Y:S04]  /*32590*/  LDL.LU.64 R26, [R1+0x31a8] ;  /* 0x0031a800011a7983 */ /* 0x004ea80000300a00 */
[----:B------:R0:W-:Y:S04]  /*325a0*/  STL [R1+0x3140], R0 ;  /* 0x0031400001007387 */ /* 0x0001e80000100800 */
[----:B------:R1:W-:Y:S01]  /*325b0*/  STL [R1+0x314c], R28 ;  /* 0x00314c1c01007387 */ /* 0x0003e20000100800 */
        /* <DEDUP_REMOVED lines=30> */
[----:B0-----:R-:W-:-:S03]  /*327a0*/  MOV R0, R57 ;  /* 0x0000003900007202 */ /* 0x001fc60000000f00 */
[----:B-1----:R-:W3:Y:S04]  /*327b0*/  LDL.LU.64 R56, [R1+0x31f0] ;  /* 0x0031f00001387983 */ /* 0x002ee80000300a00 */
[----:B------:R0:W-:Y:S04]  /*327c0*/  STL [R1+0x3188], R0 ;  /* 0x0031880001007387 */ /* 0x0001e80000100800 */
[----:B----4-:R-:W-:Y:S01]  /*327d0*/  STL [R1+0x3194], R10 ;  /* 0x0031940a01007387 */ /* 0x010fe20000100800 */
[----:B0-----:R-:W-:-:S03]  /*327e0*/  IMAD.MOV.U32 R0, RZ, RZ, R11 ;  /* 0x000000ffff007224 */ /* 0x001fc600078e000b */
[----:B------:R-:W-:Y:S04]  /*327f0*/  STL [R1+0x319c], R58 ;  /* 0x00319c3a01007387 */ /* 0x000fe80000100800 */
[----:B------:R0:W-:Y:S04]  /*32800*/  STL [R1+0x3190], R0 ;  /* 0x0031900001007387 */ /* 0x0001e80000100800 */
[----:B--2---:R-:W-:Y:S01]  /*32810*/  STL [R1+0x31a4], R26 ;  /* 0x0031a41a01007387 */ /* 0x004fe20000100800 */
[----:B0-----:R-:W-:-:S05]  /*32820*/  IMAD.MOV.U32 R0, RZ, RZ, R59 ;  /* 0x000000ffff007224 */ /* 0x001fca00078e003b */
[----:B------:R0:W-:Y:S04]  /*32830*/  STL [R1+0x3198], R0 ;  /* 0x0031980001007387 */ /* 0x0001e80000100800 */
[----:B------:R-:W2:Y:S01]  /*32840*/  LDL.LU.64 R58, [R1+0x3200] ;  /* 0x00320000013a7983 */ /* 0x000ea20000300a00 */
[----:B0-----:R-:W-:-:S03]  /*32850*/  IMAD.MOV.U32 R0, RZ, RZ, R27 ;  /* 0x000000ffff007224 */ /* 0x001fc600078e001b */
[----:B------:R-:W-:Y:S04]  /*32860*/  STL [R1+0x31ac], R28 ;  /* 0x0031ac1c01007387 */ /* 0x000fe80000100800 */
[----:B------:R0:W-:Y:S04]  /*32870*/  STL [R1+0x31a0], R0 ;  /* 0x0031a00001007387 */ /* 0x0001e80000100800 */
[----:B------:R-:W4:Y:S01]  /*32880*/  LDL.LU.64 R26, [R1+0x3208] ;  /* 0x00320800011a7983 */ /* 0x000f220000300a00 */
[----:B0-----:R-:W-:-:S03]  /*32890*/  IMAD.MOV.U32 R0, RZ, RZ, R29 ;  /* 0x000000ffff007224 */ /* 0x001fc600078e001d */
[----:B------:R-:W-:Y:S04]  /*328a0*/  STL [R1+0x31b4], R24 ;  /* 0x0031b41801007387 */ /* 0x000fe80000100800 */
[----:B------:R0:W-:Y:S04]  /*328b0*/  STL [R1+0x31a8], R0 ;  /* 0x0031a80001007387 */ /* 0x0001e80000100800 */
[----:B------:R-:W-:Y:S04]  /*328c0*/  STL [R1+0x31b0], R25 ;  /* 0x0031b01901007387 */ /* 0x000fe80000100800 */
[----:B------:R-:W4:Y:S01]  /*328d0*/  LDL.LU.64 R28, [R1+0x3210] ;  /* 0x00321000011c7983 */ /* 0x000f220000300a00 */
[----:B0-----:R-:W-:-:S03]  /*328e0*/  IMAD.MOV.U32 R0, RZ, RZ, R9 ;  /* 0x000000ffff007224 */ /* 0x001fc600078e0009 */
[----:B------:R0:W-:Y:S04]  /*328f0*/  STL [R1+0x31bc], R8 ;  /* 0x0031bc0801007387 */ /* 0x0001e80000100800 */
[----:B------:R-:W4:Y:S04]  /*32900*/  LDL.LU.64 R10, [R1+0x3218] ;  /* 0x00321800010a7983 */ /* 0x000f280000300a00 */
[----:B------:R1:W-:Y:S04]  /*32910*/  STL [R1+0x31b8], R0 ;  /* 0x0031b80001007387 */ /* 0x0003e80000100800 */
[----:B------:R1:W-:Y:S04]  /*32920*/  STL [R1+0x31c4], R30 ;  /* 0x0031c41e01007387 */ /* 0x0003e80000100800 */
[----:B0-----:R-:W4:Y:S01]  /*32930*/  LDL.LU.64 R8, [R1+0x3220] ;  /* 0x0032200001087983 */ /* 0x001f220000300a00 */
[----:B-1----:R-:W-:-:S03]  /*32940*/  IMAD.MOV.U32 R0, RZ, RZ, R31 ;  /* 0x000000ffff007224 */ /* 0x002fc600078e001f */
[----:B------:R-:W4:Y:S04]  /*32950*/  LDL.LU.64 R30, [R1+0x3228] ;  /* 0x00322800011e7983 */ /* 0x000f280000300a00 */
[----:B------:R0:W-:Y:S04]  /*32960*/  STL [R1+0x31c0], R0 ;  /* 0x0031c00001007387 */ /* 0x0001e80000100800 */
[----:B------:R1:W-:Y:S01]  /*32970*/  STL [R1+0x31cc], R2 ;  /* 0x0031cc0201007387 */ /* 0x0003e20000100800 */
[----:B0-----:R-:W-:-:S03]  /*32980*/  IMAD.MOV.U32 R0, RZ, RZ, R3 ;  /* 0x000000ffff007224 */ /* 0x001fc600078e0003 */
[----:B-1----:R-:W4:Y:S04]  /*32990*/  LDL.LU.64 R2, [R1+0x3230] ;  /* 0x0032300001027983 */ /* 0x002f280000300a00 */
        /* <DEDUP_REMOVED lines=18> */
[----:B--2---:R-:W-:-:S03]  /*32ac0*/  IMAD.MOV.U32 R0, RZ, RZ, R59 ;  /* 0x000000ffff007224 */ /* 0x004fc600078e003b */
[----:B------:R0:W-:Y:S04]  /*32ad0*/  STL [R1+0x31fc], R58 ;  /* 0x0031fc3a01007387 */ /* 0x0001e80000100800 */
[----:B------:R-:W2:Y:S04]  /*32ae0*/  LDL.LU.64 R12, [R1+0x3258] ;  /* 0x00325800010c7983 */ /* 0x000ea80000300a00 */
[----:B------:R1:W-:Y:S04]  /*32af0*/  STL [R1+0x31f8], R0 ;  /* 0x0031f80001007387 */ /* 0x0003e80000100800 */
[----:B----4-:R4:W-:Y:S04]  /*32b00*/  STL [R1+0x3204], R26 ;  /* 0x0032041a01007387 */ /* 0x0109e80000100800 */
[----:B0-----:R-:W2:Y:S01]  /*32b10*/  LDL.LU.64 R58, [R1+0x3260] ;  /* 0x00326000013a7983 */ /* 0x001ea20000300a00 */
[----:B-1----:R-:W-:-:S03]  /*32b20*/  IMAD.MOV.U32 R0, RZ, RZ, R27 ;  /* 0x000000ffff007224 */ /* 0x002fc600078e001b */
[----:B----4-:R-:W4:Y:S04]  /*32b30*/  LDL.LU.64 R26, [R1+0x3268] ;  /* 0x00326800011a7983 */ /* 0x010f280000300a00 */
[----:B------:R0:W-:Y:S04]  /*32b40*/  STL [R1+0x3200], R0 ;  /* 0x0032000001007387 */ /* 0x0001e80000100800 */
[----:B------:R1:W-:Y:S01]  /*32b50*/  STL [R1+0x320c], R28 ;  /* 0x00320c1c01007387 */ /* 0x0003e20000100800 */
[----:B0-----:R-:W-:-:S03]  /*32b60*/  IMAD.MOV.U32 R0, RZ, RZ, R29 ;  /* 0x000000ffff007224 */ /* 0x001fc600078e001d */
[----:B-1----:R-:W4:Y:S04]  /*32b70*/  LDL.LU.64 R28, [R1+0x3270] ;  /* 0x00327000011c7983 */ /* 0x002f280000300a00 */
        /* <DEDUP_REMOVED lines=15> */
[----:B------:R3:W-:Y:S04]  /*32c70*/  STL [R1+0x3228], R0 ;  /* 0x0032280001007387 */ /* 0x0007e80000100800 */
[----:B------:R-:W-:Y:S04]  /*32c80*/  STL [R1+0x3230], R35 ;  /* 0x0032302301007387 */ /* 0x000fe80000100800 */
[----:B------:R-:W4:Y:S01]  /*32c90*/  LDL.LU.64 R2, [R1+0x3290] ;  /* 0x0032900001027983 */ /* 0x000f220000300a00 */
        /* <DEDUP_REMOVED lines=13> */
[----:B--2---:R-:W-:Y:S01]  /*32d70*/  STL [R1+0x3254], R12 ;  /* 0x0032540c01007387 */ /* 0x004fe20000100800 */
[----:B0-----:R-:W-:-:S03]  /*32d80*/  IMAD.MOV.U32 R0, RZ, RZ, R13 ;  /* 0x000000ffff007224 */ /* 0x001fc600078e000d */
[----:B------:R-:W-:Y:S04]  /*32d90*/  STL [R1+0x325c], R58 ;  /* 0x00325c3a01007387 */ /* 0x000fe80000100800 */
[----:B------:R0:W-:Y:S04]  /*32da0*/  STL [R1+0x3250], R0 ;  /* 0x0032500001007387 */ /* 0x0001e80000100800 */
[----:B----4-:R-:W-:Y:S01]  /*32db0*/  STL [R1+0x3264], R26 ;  /* 0x0032641a01007387 */ /* 0x010fe20000100800 */
        /* <DEDUP_REMOVED lines=56> */
[----:B0-----:R-:W-:-:S03]  /*33140*/  MOV R0, R13 ;  /* 0x0000000d00007202 */ /* 0x001fc60000000f00 */
        /* <DEDUP_REMOVED lines=43> */
[----:B------:R-:W4:Y:S04]  /*33400*/  LDL.LU.64 R28, [R1+0x3390] ;  /* 0x00339000011c7983 */ /* 0x000f280000300a00 */
[----:B------:R-:W-:Y:S04]  /*33410*/  STL [R1+0x3330], R43 ;  /* 0x0033302b01007387 */ /* 0x000fe80000100800 */
[----:B------:R1:W-:Y:S01]  /*33420*/  STL [R1+0x333c], R8 ;  /* 0x00333c0801007387 */ /* 0x0003e20000100800 */
[----:B0-----:R-:W-:-:S03]  /*33430*/  IMAD.MOV.U32 R0, RZ, RZ, R9 ;  /* 0x000000ffff007224 */ /* 0x001fc600078e0009 */
[----:B------:R-:W4:Y:S04]  /*33440*/  LDL.LU.64 R10, [R1+0x3398] ;  /* 0x00339800010a7983 */ /* 0x000f280000300a00 */
[----:B------:R-:W-:Y:S04]  /*33450*/  STL [R1+0x3344], R30 ;  /* 0x0033441e01007387 */ /* 0x000fe80000100800 */
[----:B------:R0:W-:Y:S04]  /*33460*/  STL [R1+0x3338], R0 ;  /* 0x0033380001007387 */ /* 0x0001e80000100800 */
[----:B-1----:R-:W4:Y:S01]  /*33470*/  LDL.LU.64 R8, [R1+0x33a0] ;  /* 0x0033a00001087983 */ /* 0x002f220000300a00 */
[----:B0-----:R-:W-:-:S03]  /*33480*/  IMAD.MOV.U32 R0, RZ, RZ, R31 ;  /* 0x000000ffff007224 */ /* 0x001fc600078e001f */
        /* <DEDUP_REMOVED lines=14> */
[----:B0-----:R-:W-:-:S05]  /*33570*/  IMAD.MOV.U32 R0, RZ, RZ, R5 ;  /* 0x000000ffff007224 */ /* 0x001fca00078e0005 */
[----:B------:R0:W-:Y:S04]  /*33580*/  STL [R1+0x3360], R0 ;  /* 0x0033600001007387 */ /* 0x0001e80000100800 */
[----:B------:R-:W-:Y:S04]  /*33590*/  STL [R1+0x336c], R56 ;  /* 0x00336c3801007387 */ /* 0x000fe80000100800 */
[----:B------:R-:W3:Y:S01]  /*335a0*/  LDL.LU.64 R14, [R1+0x33c8] ;  /* 0x0033c800010e7983 */ /* 0x000ee20000300a00 */
[----:B0-----:R-:W-:-:S05]  /*335b0*/  IMAD.MOV.U32 R0, RZ, RZ, R57 ;  /* 0x000000ffff007224 */ /* 0x001fca00078e0039 */
[----:B------:R2:W-:Y:S04]  /*335c0*/  STL [R1+0x3368], R0 ;  /* 0x0033680001007387 */ /* 0x0005e80000100800 */
[----:B------:R-:W-:Y:S04]  /*335d0*/  STL [R1+0x3374], R44 ;  /* 0x0033742c01007387 */ /* 0x000fe80000100800 */
[----:B------:R-:W-:Y:S04]  /*335e0*/  STL [R1+0x3370], R45 ;  /* 0x0033702d01007387 */ /* 0x000fe80000100800 */
[----:B------:R-:W3:Y:S01]  /*335f0*/  LDL.LU.64 R4, [R1+0x33d0] ;  /* 0x0033d00001047983 */ /* 0x000ee20000300a00 */
[----:B--2---:R-:W-:-:S03]  /*33600*/  MOV R0, R59 ;  /* 0x0000003b00007202 */ /* 0x004fc60000000f00 */
[----:B------:R-:W-:Y:S04]  /*33610*/  STL [R1+0x337c], R58 ;  /* 0x00337c3a01007387 */ /* 0x000fe80000100800 */
[----:B------:R-:W2:Y:S04]  /*33620*/  LDL.LU.64 R56, [R1+0x33d8] ;  /* 0x0033d80001387983 */ /* 0x000ea80000300a00 */
[----:B------:R0:W-:Y:S04]  /*33630*/  STL [R1+0x3378], R0 ;  /* 0x0033780001007387 */ /* 0x0001e80000100800 */
[----:B----4-:R1:W-:Y:S01]  /*33640*/  STL [R1+0x3384], R26 ;  /* 0x0033841a01007387 */ /* 0x0103e20000100800 */
[----:B0-----:R-:W-:-:S03]  /*33650*/  IMAD.MOV.U32 R0, RZ, RZ, R27 ;  /* 0x000000ffff007224 */ /* 0x001fc600078e001b */
[----:B------:R-:W4:Y:S04]  /*33660*/  LDL.LU.64 R58, [R1+0x33e0] ;  /* 0x0033e000013a7983 */ /* 0x000f280000300a00 */
        /* <DEDUP_REMOVED lines=10> */
[----:B------:R-:W-:Y:S01]  /*33710*/  STL [R1+0x33a4], R30 ;  /* 0x0033a41e01007387 */ /* 0x000fe20000100800 */
[----:B0-----:R-:W-:-:S05]  /*33720*/  IMAD.MOV.U32 R0, RZ, RZ, R9 ;  /* 0x000000ffff007224 */ /* 0x001fca00078e0009 */
[----:B------:R0:W-:Y:S02]  /*33730*/  STL [R1+0x3398], R0 ;  /* 0x0033980001007387 */ /* 0x0001e40000100800 */
[----:B0-----:R-:W-:Y:S02]  /*33740*/  IMAD.MOV.U32 R0, RZ, RZ, R31 ;  /* 0x000000ffff007224 */ /* 0x001fe400078e001f */
[----:B------:R-:W4:Y:S04]  /*33750*/  LDL.LU.64 R30, [R1+0x3400] ;  /* 0x00340000011e7983 */ /* 0x000f280000300a00 */
[----:B------:R0:W-:Y:S04]  /*33760*/  STL [R1+0x33a0], R0 ;  /* 0x0033a00001007387 */ /* 0x0001e80000100800 */
[----:B------:R1:W-:Y:S04]  /*33770*/  STL [R1+0x33ac], R2 ;  /* 0x0033ac0201007387 */ /* 0x0003e80000100800 */
[----:B------:R-:W4:Y:S01]  /*33780*/  LDL.LU.64 R12, [R1+0x3408] ;  /* 0x00340800010c7983 */ /* 0x000f220000300a00 */
[----:B0-----:R-:W-:-:S05]  /*33790*/  IMAD.MOV.U32 R0, RZ, RZ, R3 ;  /* 0x000000ffff007224 */ /* 0x001fca00078e0003 */
[----:B------:R0:W-:Y:S04]  /*337a0*/  STL [R1+0x33a8], R0 ;  /* 0x0033a80001007387 */ /* 0x0001e80000100800 */
[----:B------:R-:W-:Y:S04]  /*337b0*/  STL [R1+0x33b4], R46 ;  /* 0x0033b42e01007387 */ /* 0x000fe80000100800 */
[----:B-1----:R-:W4:Y:S04]  /*337c0*/  LDL.LU.64 R2, [R1+0x3410] ;  /* 0x0034100001027983 */ /* 0x002f280000300a00 */
[----:B------:R-:W-:Y:S04]  /*337d0*/  STL [R1+0x33b0], R47 ;  /* 0x0033b02f01007387 */ /* 0x000fe80000100800 */
[----:B------:R-:W4:Y:S04]  /*337e0*/  LDL.LU.64 R10, [R1+0x3418] ;  /* 0x00341800010a7983 */ /* 0x000f280000300a00 */
[----:B---3--:R1:W-:Y:S01]  /*337f0*/  STL [R1+0x33bc], R6 ;  /* 0x0033bc0601007387 */ /* 0x0083e20000100800 */
[----:B0-----:R-:W-:-:S03]  /*33800*/  IMAD.MOV.U32 R0, RZ, RZ, R7 ;  /* 0x000000ffff007224 */ /* 0x001fc600078e0007 */
[----:B------:R-:W3:Y:S04]  /*33810*/  LDL.LU.64 R8, [R1+0x3420] ;  /* 0x0034200001087983 */ /* 0x000ee80000300a00 */
[----:B------:R0:W-:Y:S04]  /*33820*/  STL [R1+0x33b8], R0 ;  /* 0x0033b80001007387 */ /* 0x0001e80000100800 */
[----:B------:R-:W-:Y:S04]  /*33830*/  STL [R1+0x33c4], R14 ;  /* 0x0033c40e01007387 */ /* 0x000fe80000100800 */
[----:B-1----:R-:W3:Y:S01]  /*33840*/  LDL.LU.64 R6, [R1+0x3428] ;  /* 0x0034280001067983 */ /* 0x002ee20000300a00 */
[----:B0-----:R-:W-:-:S03]  /*33850*/  IMAD.MOV.U32 R0, RZ, RZ, R15 ;  /* 0x000000ffff007224 */ /* 0x001fc600078e000f */
[----:B------:R-:W-:Y:S04]  /*33860*/  STL [R1+0x33cc], R4 ;  /* 0x0033cc0401007387 */ /* 0x000fe80000100800 */
[----:B------:R0:W-:Y:S02]  /*33870*/  STL [R1+0x33c0], R0 ;  /* 0x0033c00001007387 */ /* 0x0001e40000100800 */
[----:B0-----:R-:W-:Y:S02]  /*33880*/  IMAD.MOV.U32 R0, RZ, RZ, R5 ;  /* 0x000000ffff007224 */ /* 0x001fe400078e0005 */
[----:B------:R-:W3:Y:S04]  /*33890*/  LDL.LU.64 R4, [R1+0x3430] ;  /* 0x0034300001047983 */ /* 0x000ee80000300a00 */
[----:B------:R0:W-:Y:S04]  /*338a0*/  STL [R1+0x33c8], R0 ;  /* 0x0033c80001007387 */ /* 0x0001e80000100800 */
[----:B--2---:R1:W-:Y:S01]  /*338b0*/  STL [R1+0x33d4], R56 ;  /* 0x0033d43801007387 */ /* 0x0043e20000100800 */
[----:B0-----:R-:W-:-:S03]  /*338c0*/  IMAD.MOV.U32 R0, RZ, RZ, R57 ;  /* 0x000000ffff007224 */ /* 0x001fc600078e0039 */
[----:B----4-:R-:W-:Y:S04]  /*338d0*/  STL [R1+0x33dc], R58 ;  /* 0x0033dc3a01007387 */ /* 0x010fe80000100800 */
[----:B------:R0:W-:Y:S04]  /*338e0*/  STL [R1+0x33d0], R0 ;  /* 0x0033d00001007387 */ /* 0x0001e80000100800 */
[----:B-1----:R-:W2:Y:S01]  /*338f0*/  LDL.LU.64 R56, [R1+0x3438] ;  /* 0x0034380001387983 */ /* 0x002ea20000300a00 */
[----:B0-----:R-:W-:-:S03]  /*33900*/  IMAD.MOV.U32 R0, RZ, RZ, R59 ;  /* 0x000000ffff007224 */ /* 0x001fc600078e003b */
[----:B------:R-:W-:Y:S04]  /*33910*/  STL [R1+0x33e4], R26 ;  /* 0x0033e41a01007387 */ /* 0x000fe80000100800 */
[----:B------:R0:W-:Y:S04]  /*33920*/  STL [R1+0x33d8], R0 ;  /* 0x0033d80001007387 */ /* 0x0001e80000100800 */
[----:B------:R-:W4:Y:S01]  /*33930*/  LDL.LU.64 R58, [R1+0x3440] ;  /* 0x00344000013a7983 */ /* 0x000f220000300a00 */
[----:B0-----:R-:W-:-:S05]  /*33940*/  IMAD.MOV.U32 R0, RZ, RZ, R27 ;  /* 0x000000ffff007224 */ /* 0x001fca00078e001b */
[----:B------:R0:W-:Y:S04]  /*33950*/  STL [R1+0x33e0], R0 ;  /* 0x0033e00001007387 */ /* 0x0001e80000100800 */
[----:B------:R1:W-:Y:S04]  /*33960*/  STL [R1+0x33ec], R28 ;  /* 0x0033ec1c01007387 */ /* 0x0003e80000100800 */
[----:B------:R-:W4:Y:S01]  /*33970*/  LDL.LU.64 R26, [R1+0x3448] ;  /* 0x00344800011a7983 */ /* 0x000f220000300a00 */
[----:B0-----:R-:W-:-:S03]  /*33980*/  IMAD.MOV.U32 R0, RZ, RZ, R29 ;  /* 0x000000ffff007224 */ /* 0x001fc600078e001d */
[----:B------:R-:W-:Y:S04]  /*33990*/  STL [R1+0x33f4], R48 ;  /* 0x0033f43001007387 */ /* 0x000fe80000100800 */
[----:B------:R0:W-:Y:S04]  /*339a0*/  STL [R1+0x33e8], R0 ;  /* 0x0033e80001007387 */ /* 0x0001e80000100800 */
[----:B------:R-:W-:Y:S04]  /*339b0*/  STL [R1+0x33f0], R49 ;  /* 0x0033f03101007387 */ /* 0x000fe80000100800 */
[----:B-1----:R-:W4:Y:S01]  /*339c0*/  LDL.LU.64 R28, [R1+0x3450] ;  /* 0x00345000011c7983 */ /* 0x002f220000300a00 */
[----:B0-----:R-:W-:-:S03]  /*339d0*/  IMAD.MOV.U32 R0, RZ, RZ, R31 ;  /* 0x000000ffff007224 */ /* 0x001fc600078e001f */
[----:B------:R0:W-:Y:S04]  /*339e0*/  STL [R1+0x33fc], R30 ;  /* 0x0033fc1e01007387 */ /* 0x0001e80000100800 */
[----:B0-----:R-:W4:Y:S04]  /*339f0*/  LDL.LU.64 R30, [R1+0x3458] ;  /* 0x00345800011e7983 */ /* 0x001f280000300a00 */
        /* <DEDUP_REMOVED lines=10> */
[----:B---3--:R-:W-:Y:S04]  /*33aa0*/  STL [R1+0x341c], R8 ;  /* 0x00341c0801007387 */ /* 0x008fe80000100800 */
[----:B------:R0:W-:Y:S02]  /*33ab0*/  STL [R1+0x3410], R0 ;  /* 0x0034100001007387 */ /* 0x0001e40000100800 */
[----:B0-----:R-:W-:Y:S02]  /*33ac0*/  MOV R0, R9 ;  /* 0x0000000900007202 */ /* 0x001fe40000000f00 */
[----:B------:R-:W-:Y:S04]  /*33ad0*/  STL [R1+0x3424], R6 ;  /* 0x0034240601007387 */ /* 0x000fe80000100800 */
[----:B------:R0:W-:Y:S04]  /*33ae0*/  STL [R1+0x3418], R0 ;  /* 0x0034180001007387 */ /* 0x0001e80000100800 */
[----:B------:R-:W3:Y:S04]  /*33af0*/  LDL.LU.64 R18, [R1+0x3470] ;  /* 0x0034700001127983 */ /* 0x000ee80000300a00 */
[----:B------:R-:W3:Y:S01]  /*33b00*/  LDL.LU.64 R16, [R1+0x3478] ;  /* 0x0034780001107983 */ /* 0x000ee20000300a00 */
[----:B0-----:R-:W-:-:S05]  /*33b10*/  IMAD.MOV.U32 R0, RZ, RZ, R7 ;  /* 0x000000ffff007224 */ /* 0x001fca00078e0007 */
[----:B------:R0:W-:Y:S04]  /*33b20*/  STL [R1+0x3420], R0 ;  /* 0x0034200001007387 */ /* 0x0001e80000100800 */
[----:B------:R-:W-:Y:S04]  /*33b30*/  STL [R1+0x342c], R4 ;  /* 0x00342c0401007387 */ /* 0x000fe80000100800 */
[----:B------:R-:W3:Y:S01]  /*33b40*/  LDL.LU.64 R14, [R1+0x3480] ;  /* 0x00348000010e7983 */ /* 0x000ee20000300a00 */
[----:B0-----:R-:W-:-:S03]  /*33b50*/  IMAD.MOV.U32 R0, RZ, RZ, R5 ;  /* 0x000000ffff007224 */ /* 0x001fc600078e0005 */
[----:B------:R-:W3:Y:S04]  /*33b60*/  LDL.LU.64 R12, [R1+0x3488] ;  /* 0x00348800010c7983 */ /* 0x000ee80000300a00 */
[----:B------:R0:W-:Y:S04]  /*33b70*/  STL [R1+0x3428], R0 ;  /* 0x0034280001007387 */ /* 0x0001e80000100800 */
[----:B--2---:R-:W-:Y:S01]  /*33b80*/  STL [R1+0x3434], R56 ;  /* 0x0034343801007387 */ /* 0x004fe20000100800 */
[----:B0-----:R-:W-:-:S03]  /*33b90*/  IMAD.MOV.U32 R0, RZ, RZ, R57 ;  /* 0x000000ffff007224 */ /* 0x001fc600078e0039 */
[----:B------:R-:W2:Y:S04]  /*33ba0*/  LDL.LU.64 R10, [R1+0x3490] ;  /* 0x00349000010a7983 */ /* 0x000ea80000300a00 */
[----:B------:R-:W2:Y:S04]  /*33bb0*/  LDL.LU.64 R8, [R1+0x3498] ;  /* 0x0034980001087983 */ /* 0x000ea80000300a00 */
[----:B------:R0:W-:Y:S04]  /*33bc0*/  STL [R1+0x3430], R0 ;  /* 0x0034300001007387 */ /* 0x0001e80000100800 */
[----:B----4-:R-:W-:Y:S01]  /*33bd0*/  STL [R1+0x343c], R58 ;  /* 0x00343c3a01007387 */ /* 0x010fe20000100800 */
[----:B0-----:R-:W-:-:S03]  /*33be0*/  IMAD.MOV.U32 R0, RZ, RZ, R59 ;  /* 0x000000ffff007224 */ /* 0x001fc600078e003b */
[----:B------:R-:W-:Y:S04]  /*33bf0*/  STL [R1+0x3444], R26 ;  /* 0x0034441a01007387 */ /* 0x000fe80000100800 */
[----:B------:R0:W-:Y:S04]  /*33c00*/  STL [R1+0x3438], R0 ;  /* 0x0034380001007387 */ /* 0x0001e80000100800 */
[----:B------:R-:W4:Y:S04]  /*33c10*/  LDL.LU.64 R6, [R1+0x34a8] ;  /* 0x0034a80001067983 */ /* 0x000f280000300a00 */
[----:B------:R-:W4:Y:S01]  /*33c20*/  LDL.LU.64 R4, [R1+0x34b0] ;  /* 0x0034b00001047983 */ /* 0x000f220000300a00 */
[----:B0-----:R-:W-:-:S05]  /*33c30*/  IMAD.MOV.U32 R0, RZ, RZ, R27 ;  /* 0x000000ffff007224 */ /* 0x001fca00078e001b */
[----:B------:R0:W-:Y:S04]  /*33c40*/  STL [R1+0x3440], R0 ;  /* 0x0034400001007387 */ /* 0x0001e80000100800 */
[----:B------:R-:W-:Y:S04]  /*33c50*/  STL [R1+0x344c], R28 ;  /* 0x00344c1c01007387 */ /* 0x000fe80000100800 */
[----:B------:R-:W4:Y:S01]  /*33c60*/  LDL.LU.64 R56, [R1+0x34b8] ;  /* 0x0034b80001387983 */ /* 0x000f220000300a00 */
[----:B0-----:R-:W-:-:S03]  /*33c70*/  IMAD.MOV.U32 R0, RZ, RZ, R29 ;  /* 0x000000ffff007224 */ /* 0x001fc600078e001d */
[----:B------:R-:W-:Y:S04]  /*33c80*/  STL [R1+0x3454], R30 ;  /* 0x0034541e01007387 */ /* 0x000fe80000100800 */
[----:B------:R0:W-:Y:S04]  /*33c90*/  STL [R1+0x3448], R0 ;  /* 0x0034480001007387 */ /* 0x0001e80000100800 */
[----:B------:R-:W4:Y:S01]  /*33ca0*/  LDL.LU.64 R58, [R1+0x34c8] ;  /* 0x0034c800013a7983 */ /* 0x000f220000300a00 */
[----:B0-----:R-:W-:-:S05]  /*33cb0*/  IMAD.MOV.U32 R0, RZ, RZ, R31 ;  /* 0x000000ffff007224 */ /* 0x001fca00078e001f */
[----:B------:R0:W-:Y:S04]  /*33cc0*/  STL [R1+0x3450], R0 ;  /* 0x0034500001007387 */ /* 0x0001e80000100800 */
[----:B------:R-:W-:Y:S04]  /*33cd0*/  STL [R1+0x345c], R52 ;  /* 0x00345c3401007387 */ /* 0x000fe80000100800 */
[----:B------:R-:W-:Y:S04]  /*33ce0*/  STL [R1+0x3458], R53 ;  /* 0x0034583501007387 */ /* 0x000fe80000100800 */
[----:B------:R-:W4:Y:S04]  /*33cf0*/  LDL.LU.64 R26, [R1+0x34d0] ;  /* 0x0034d000011a7983 */ /* 0x000f280000300a00 */
[----:B------:R1:W-:Y:S04]  /*33d00*/  STL [R1+0x3464], R2 ;  /* 0x0034640201007387 */ /* 0x0003e80000100800 */
[----:B------:R-:W4:Y:S04]  /*33d10*/  LDL.64 R28, [R1+0x948] ;  /* 0x00094800011c7983 */ /* 0x000f280000100a00 */
[----:B------:R-:W4:Y:S01]  /*33d20*/  LDL.64 R30, [R1+0x950] ;  /* 0x00095000011e7983 */ /* 0x000f220000100a00 */
[----:B0-----:R-:W-:Y:S01]  /*33d30*/  IMAD.MOV.U32 R0, RZ, RZ, R3 ;  /* 0x000000ffff007224 */ /* 0x001fe200078e0003 */
[----:B-1----:R-:W0:Y:S04]  /*33d40*/  LDC R2, c[0x0][0x3a8] ;  /* 0x0000ea00ff027b82 */ /* 0x002e280000000800 */
[----:B------:R3:W-:Y:S02]  /*33d50*/  STL [R1+0x3460], R0 ;  /* 0x0034600001007387 */ /* 0x0007e40000100800 */
[----:B---3--:R-:W-:-:S02]  /*33d60*/  IMAD.MOV.U32 R0, RZ, RZ, R19 ;  /* 0x000000ffff007224 */ /* 0x008fc400078e0013 */
[----:B------:R-:W-:Y:S04]  /*33d70*/  STL [R1+0x346c], R18 ;  /* 0x00346c1201007387 */ /* 0x000fe80000100800 */
[----:B------:R-:W-:Y:S04]  /*33d80*/  STL [R1+0x3474], R16 ;  /* 0x0034741001007387 */ /* 0x000fe80000100800 */
[----:B------:R1:W-:Y:S02]  /*33d90*/  STL [R1+0x3468], R0 ;  /* 0x0034680001007387 */ /* 0x0003e40000100800 */
[----:B-1----:R-:W-:-:S02]  /*33da0*/  IMAD.MOV.U32 R0, RZ, RZ, R17 ;  /* 0x000000ffff007224 */ /* 0x002fc400078e0011 */
[----:B------:R-:W-:Y:S04]  /*33db0*/  STL [R1+0x347c], R14 ;  /* 0x00347c0e01007387 */ /* 0x000fe80000100800 */
[----:B------:R1:W-:Y:S04]  /*33dc0*/  STL [R1+0x3470], R0 ;  /* 0x0034700001007387 */ /* 0x0003e80000100800 */
[----:B------:R-:W-:Y:S01]  /*33dd0*/  STL [R1+0x3484], R12 ;  /* 0x0034840c01007387 */ /* 0x000fe20000100800 */
[----:B-1----:R-:W-:-:S05]  /*33de0*/  IMAD.MOV.U32 R0, RZ, RZ, R15 ;  /* 0x000000ffff007224 */ /* 0x002fca00078e000f */
[----:B------:R1:W-:Y:S04]  /*33df0*/  STL [R1+0x3478], R0 ;  /* 0x0034780001007387 */ /* 0x0003e80000100800 */
[----:B--2---:R-:W-:Y:S01]  /*33e00*/  STL [R1+0x348c], R10 ;  /* 0x00348c0a01007387 */ /* 0x004fe20000100800 */
[----:B-1----:R-:W-:-:S05]  /*33e10*/  IMAD.MOV.U32 R0, RZ, RZ, R13 ;  /* 0x000000ffff007224 */ /* 0x002fca00078e000d */
[----:B------:R1:W-:Y:S04]  /*33e20*/  STL [R1+0x3480], R0 ;  /* 0x0034800001007387 */ /* 0x0003e80000100800 */
[----:B------:R-:W-:Y:S01]  /*33e30*/  STL [R1+0x3494], R8 ;  /* 0x0034940801007387 */ /* 0x000fe20000100800 */
[----:B-1----:R-:W-:-:S05]  /*33e40*/  IMAD.MOV.U32 R0, RZ, RZ, R11 ;  /* 0x000000ffff007224 */ /* 0x002fca00078e000b */
[----:B------:R1:W-:Y:S04]  /*33e50*/  STL [R1+0x3488], R0 ;  /* 0x0034880001007387 */ /* 0x0003e80000100800 */
[----:B------:R-:W-:Y:S01]  /*33e60*/  STL [R1+0x349c], R54 ;  /* 0x00349c3601007387 */ /* 0x000fe20000100800 */
[----:B-1----:R-:W-:-:S05]  /*33e70*/  IMAD.MOV.U32 R0, RZ, RZ, R9 ;  /* 0x000000ffff007224 */ /* 0x002fca00078e0009 */
[----:B------:R4:W-:Y:S04]  /*33e80*/  STL [R1+0x3490], R0 ;  /* 0x0034900001007387 */ /* 0x0009e80000100800 */
[----:B------:R-:W-:Y:S01]  /*33e90*/  STL [R1+0x3498], R55 ;  /* 0x0034983701007387 */ /* 0x000fe20000100800 */
[----:B----4-:R-:W-:-:S03]  /*33ea0*/  IMAD.MOV.U32 R0, RZ, RZ, R7 ;  /* 0x000000ffff007224 */ /* 0x010fc600078e0007 */
[----:B------:R-:W-:Y:S04]  /*33eb0*/  STL [R1+0x34a4], R6 ;  /* 0x0034a40601007387 */ /* 0x000fe80000100800 */
[----:B------:R-:W-:Y:S04]  /*33ec0*/  STL [R1+0x34ac], R4 ;  /* 0x0034ac0401007387 */ /* 0x000fe80000100800 */
[----:B------:R1:W-:Y:S04]  /*33ed0*/  STL [R1+0x34a0], R0 ;  /* 0x0034a00001007387 */ /* 0x0003e80000100800 */
[----:B------:R-:W-:Y:S01]  /*33ee0*/  STL [R1+0x34b4], R56 ;  /* 0x0034b43801007387 */ /* 0x000fe20000100800 */
[----:B-1----:R-:W-:-:S05]  /*33ef0*/  IMAD.MOV.U32 R0, RZ, RZ, R5 ;  /* 0x000000ffff007224 */ /* 0x002fca00078e0005 */
[----:B------:R1:W-:Y:S04]  /*33f00*/  STL [R1+0x34a8], R0 ;  /* 0x0034a80001007387 */ /* 0x0003e80000100800 */
[----:B------:R-:W-:Y:S01]  /*33f10*/  STL [R1+0x34bc], R50 ;  /* 0x0034bc3201007387 */ /* 0x000fe20000100800 */
[----:B-1----:R-:W-:-:S05]  /*33f20*/  IMAD.MOV.U32 R0, RZ, RZ, R57 ;  /* 0x000000ffff007224 */ /* 0x002fca00078e0039 */
[----:B------:R1:W-:Y:S01]  /*33f30*/  STL [R1+0x34b0], R0 ;  /* 0x0034b00001007387 */ /* 0x0003e20000100800 */
[----:B0-----:R-:W-:-:S03]  /*33f40*/  IMAD R6, R2, 0x7f, RZ ;  /* 0x0000007f02067824 */ /* 0x001fc600078e02ff */
[----:B------:R-:W-:Y:S01]  /*33f50*/  STL [R1+0x34b8], R51 ;  /* 0x0034b83301007387 */ /* 0x000fe20000100800 */
[----:B-1----:R-:W-:-:S03]  /*33f60*/  MOV R0, R59 ;  /* 0x0000003b00007202 */ /* 0x002fc60000000f00 */
[----:B------:R-:W-:Y:S01]  /*33f70*/  STL [R1+0x3cb4], R58 ;  /* 0x003cb43a01007387 */ /* 0x000fe20000100800 */
[----:B------:R-:W-:-:S03]  /*33f80*/  IMAD.MOV.U32 R3, RZ, RZ, R27 ;  /* 0x000000ffff037224 */ /* 0x000fc600078e001b */
[----:B------:R0:W-:Y:S04]  /*33f90*/  STL [R1+0x3cb0], R0 ;  /* 0x003cb00001007387 */ /* 0x0001e80000100800 */
[----:B------:R-:W-:Y:S04]  /*33fa0*/  STL [R1+0x3cbc], R26 ;  /* 0x003cbc1a01007387 */ /* 0x000fe80000100800 */
[----:B------:R1:W-:Y:S01]  /*33fb0*/  STL [R1+0x3cb8], R3 ;  /* 0x003cb80301007387 */ /* 0x0003e20000100800 */
[----:B------:R-:W-:-:S03]  /*33fc0*/  IMAD.WIDE R4, R6, 0x2, R28 ;  /* 0x0000000206047825 */ /* 0x000fc600078e021c */
[----:B------:R-:W-:Y:S01]  /*33fd0*/  STL [R1+0x3cc4], R60 ;  /* 0x003cc43c01007387 */ /* 0x000fe20000100800 */
[----:B0-----:R-:W-:Y:S02]  /*33fe0*/  IMAD R0, R2, 0x7e, RZ ;  /* 0x0000007e02007824 */ /* 0x001fe400078e02ff */
[----:B-1----:R-:W-:Y:S02]  /*33ff0*/  IMAD.MOV.U32 R3, RZ, RZ, R61 ;  /* 0x000000ffff037224 */ /* 0x002fe400078e003d */
[----:B------:R-:W-:Y:S01]  /*34000*/  IMAD.WIDE R6, R6, 0x2, R30 ;  /* 0x0000000206067825 */ /* 0x000fe200078e021e */
[----:B------:R-:W2:Y:S04]  /*34010*/  LDL.LU R61, [R1+0x3f94] ;  /* 0x003f9400013d7983 */ /* 0x000ea80000300800 */
[----:B------:R-:W-:Y:S04]  /*34020*/  STL [R1+0x34c4], R4 ;  /* 0x0034c40401007387 */ /* 0x000fe80000100800 */
[----:B------:R-:W-:Y:S04]  /*34030*/  STL [R1+0x3cc0], R3 ;  /* 0x003cc00301007387 */ /* 0x000fe80000100800 */
[----:B------:R0:W-:Y:S01]  /*34040*/  STL [R1+0x34c0], R5 ;  /* 0x0034c00501007387 */ /* 0x0001e20000100800 */
[----:B------:R-:W-:-:S03]  /*34050*/  IMAD R8, R2, 0x7d, RZ ;  /* 0x0000007d02087824 */ /* 0x000fc600078e02ff */
[----:B------:R-:W-:Y:S01]  /*34060*/  STL [R1+0x34cc], R6 ;  /* 0x0034cc0601007387 */ /* 0x000fe20000100800 */
[----:B0-----:R-:W-:-:S03]  /*34070*/  IMAD.WIDE R4, R0, 0x2, R28 ;  /* 0x0000000200047825 */ /* 0x001fc600078e021c */
[----:B------:R0:W-:Y:S04]  /*34080*/  STL [R1+0x34c8], R7 ;  /* 0x0034c80701007387 */ /* 0x0001e80000100800 */
[----:B------:R-:W-:Y:S04]  /*34090*/  STL [R1+0x34d4], R4 ;  /* 0x0034d40401007387 */ /* 0x000fe80000100800 */
[----:B------:R1:W-:Y:S01]  /*340a0*/  STL [R1+0x34d0], R5 ;  /* 0x0034d00501007387 */ /* 0x0003e20000100800 */
[----:B0-----:R-:W-:-:S04]  /*340b0*/  IMAD.WIDE R6, R0, 0x2, R30 ;  /* 0x0000000200067825 */ /* 0x001fc800078e021e */
[----:B------:R-:W-:Y:S01]  /*340c0*/  IMAD R0, R2, 0x7c, RZ ;  /* 0x0000007c02007824 */ /* 0x000fe200078e02ff */
[----:B------:R-:W-:Y:S01]  /*340d0*/  STL [R1+0x34dc], R6 ;  /* 0x0034dc0601007387 */ /* 0x000fe20000100800 */
[----:B-1----:R-:W-:-:S03]  /*340e0*/  IMAD.WIDE R4, R8, 0x2, R28 ;  /* 0x0000000208047825 */ /* 0x002fc600078e021c */
[----:B------:R0:W-:Y:S01]  /*340f0*/  STL [R1+0x34d8], R7 ;  /* 0x0034d80701007387 */ /* 0x0001e20000100800 */
[----:B------:R-:W-:-:S03]  /*34100*/  IMAD.WIDE R8, R8, 0x2, R30 ;  /* 0x0000000208087825 */ /* 0x000fc600078e021e */
[----:B------:R-:W-:Y:S04]  /*34110*/  STL [R1+0x34e4], R4 ;  /* 0x0034e40401007387 */ /* 0x000fe80000100800 */
[----:B------:R1:W-:Y:S04]  /*34120*/  STL [R1+0x34e0], R5 ;  /* 0x0034e00501007387 */ /* 0x0003e80000100800 */
[----:B------:R3:W-:Y:S01]  /*34130*/  STL [R1+0x34ec], R8 ;  /* 0x0034ec0801007387 */ /* 0x0007e20000100800 */
[----:B0-----:R-:W-:-:S04]  /*34140*/  IMAD.WIDE R6, R0, 0x2, R30 ;  /* 0x0000000200067825 */ /* 0x001fc800078e021e */
[----:B-1----:R-:W-:Y:S01]  /*34150*/  IMAD.WIDE R4, R0, 0x2, R28 ;  /* 0x0000000200047825 */ /* 0x002fe200078e021c */
[----:B------:R-:W-:Y:S03]  /*34160*/  STL [R1+0x34e8], R9 ;  /* 0x0034e80901007387 */ /* 0x000fe60000100800 */
[C---:B---3--:R-:W-:Y:S01]  /*34170*/  IMAD R8, R2.reuse, 0x7b, RZ ;  /* 0x0000007b02087824 */ /* 0x048fe200078e02ff */
[----:B------:R-:W-:Y:S04]  /*34180*/  STL [R1+0x34f4], R4 ;  /* 0x0034f40401007387 */ /* 0x000fe80000100800 */
[----:B------:R0:W-:Y:S01]  /*34190*/  STL [R1+0x34f0], R5 ;  /* 0x0034f00501007387 */ /* 0x0001e20000100800 */
[----:B------:R-:W-:-:S03]  /*341a0*/  IMAD R0, R2, 0x7a, RZ ;  /* 0x0000007a02007824 */ /* 0x000fc600078e02ff */
[----:B------:R-:W-:Y:S01]  /*341b0*/  STL [R1+0x34fc], R6 ;  /* 0x0034fc0601007387 */ /* 0x000fe20000100800 */
[----:B0-----:R-:W-:-:S03]  /*341c0*/  IMAD.WIDE R4, R8, 0x2, R28 ;  /* 0x0000000208047825 */ /* 0x001fc600078e021c */
        /* <DEDUP_REMOVED lines=403> */
[----:B------:R-:W-:-:S03]  /*35b00*/  IMAD.SHL.U32 R0, R2, 0x40, RZ ;  /* 0x0000004002007824 */ /* 0x000fc600078e00ff */
        /* <DEDUP_REMOVED lines=439> */
[----:B------:R1:W-:Y:S01]  /*37680*/  STL [R1+0x3c80], R5 ;  /* 0x003c800501007387 */ /* 0x0003e20000100800 */
[----:B0-----:R-:W-:-:S03]  /*37690*/  IMAD.WIDE R6, R0, 0x2, R30 ;  /* 0x0000000200067825 */ /* 0x001fc600078e021e */
[----:B------:R-:W-:Y:S01]  /*376a0*/  STL [R1+0x3c8c], R8 ;  /* 0x003c8c0801007387 */ /* 0x000fe20000100800 */
[----:B-1----:R-:W-:-:S03]  /*376b0*/  IMAD.WIDE R4, R0, 0x2, R28 ;  /* 0x0000000200047825 */ /* 0x002fc600078e021c */
[----:B------:R0:W-:Y:S04]  /*376c0*/  STL [R1+0x3c88], R9 ;  /* 0x003c880901007387 */ /* 0x0001e80000100800 */
[----:B------:R-:W-:Y:S04]  /*376d0*/  STL [R1+0x3c94], R4 ;  /* 0x003c940401007387 */ /* 0x000fe80000100800 */
[----:B------:R1:W-:Y:S01]  /*376e0*/  STL [R1+0x3c90], R5 ;  /* 0x003c900501007387 */ /* 0x0003e20000100800 */
[----:B0-----:R-:W-:-:S03]  /*376f0*/  IMAD.WIDE R8, R2, 0x2, R28 ;  /* 0x0000000202087825 */ /* 0x001fc600078e021c */
[----:B------:R-:W-:Y:S04]  /*37700*/  STL [R1+0x3c9c], R6 ;  /* 0x003c9c0601007387 */ /* 0x000fe80000100800 */
[----:B------:R-:W-:Y:S01]  /*37710*/  STL [R1+0x3c98], R7 ;  /* 0x003c980701007387 */ /* 0x000fe20000100800 */
[----:B-1----:R-:W-:-:S03]  /*37720*/  IMAD.WIDE R4, R2, 0x2, R30 ;  /* 0x0000000202047825 */ /* 0x002fc600078e021e */
[----:B------:R-:W-:Y:S04]  /*37730*/  STL [R1+0x3ca4], R8 ;  /* 0x003ca40801007387 */ /* 0x000fe80000100800 */
[----:B------:R-:W-:Y:S04]  /*37740*/  STL [R1+0x3ca0], R9 ;  /* 0x003ca00901007387 */ /* 0x000fe80000100800 */
[----:B------:R0:W-:Y:S04]  /*37750*/  STL [R1+0x3cac], R4 ;  /* 0x003cac0401007387 */ /* 0x0001e80000100800 */
[----:B------:R1:W-:Y:S04]  /*37760*/  STL [R1+0x3ca8], R5 ;  /* 0x003ca80501007387 */ /* 0x0003e80000100800 */
[----:B------:R3:W-:Y:S04]  /*37770*/  STL [R1+0x1790], RZ ;  /* 0x001790ff01007387 */ /* 0x0007e80000100800 */
        /* <DEDUP_REMOVED lines=282> */
[----:B------:R3:W-:Y:S01]  /*38920*/  STL [R1+0x568], RZ ;  /* 0x000568ff01007387 */ /* 0x0007e20000100800 */
[----:B------:R-:W4:Y:S03]  /*38930*/  S2R R60, SR_TID.X ;  /* 0x00000000003c7919 */ /* 0x000f260000002100 */
        /* <DEDUP_REMOVED lines=29> */
[----:B----4-:R-:W-:-:S03]  /*38b10*/  LOP3.LUT R60, R60, 0x1f, RZ, 0xc0, !PT ;  /* 0x0000001f3c3c7812 */ /* 0x010fc600078ec0ff */
[----:B------:R3:W-:Y:S04]  /*38b20*/  STL [R1+0x4e0], RZ ;  /* 0x0004e0ff01007387 */ /* 0x0007e80000100800 */
[----:B------:R3:W-:Y:S04]  /*38b30*/  STL [R1+0x4e4], RZ ;  /* 0x0004e4ff01007387 */ /* 0x0007e80000100800 */
[----:B------:R3:W-:Y:S04]  /*38b40*/  STL [R1+0x4e8], RZ ;  /* 0x0004e8ff01007387 */ /* 0x0007e80000100800 */
[----:B------:R3:W-:Y:S04]  /*38b50*/  STL [R1+0x4ec], RZ ;  /* 0x0004ecff01007387 */ /* 0x0007e80000100800 */
[----:B------:R3:W-:Y:S01]  /*38b60*/  STL [R1+0x4d0], RZ ;  /* 0x0004d0ff01007387 */ /* 0x0007e20000100800 */
[----:B------:R-:W-:-:S02]  /*38b70*/  IMAD.SHL.U32 R0, R60, 0x2, RZ ;  /* 0x000000023c007824 */ /* 0x000fc400078e00ff */
[----:B------:R-:W4:Y:S01]  /*38b80*/  LDC R60, c[0x0][0x3ac] ;  /* 0x0000eb00ff3c7b82 */ /* 0x000f220000000800 */
        /* <DEDUP_REMOVED lines=14> */
[----:B----4-:R-:W-:Y:S01]  /*38c70*/  IMAD.SHL.U32 R60, R60, 0x80, RZ ;  /* 0x000000803c3c7824 */ /* 0x010fe200078e00ff */
[----:B------:R-:W-:Y:S01]  /*38c80*/  USHF.R.S32.HI UR6, URZ, 0x1f, UR4 ;  /* 0x0000001fff067899 */ /* 0x000fe20008011404 */
[----:B0-----:R-:W-:-:S03]  /*38c90*/  IMAD.SHL.U32 R4, R2, 0x80, RZ ;  /* 0x0000008002047824 */ /* 0x001fc600078e00ff */
[----:B------:R-:W-:Y:S01]  /*38ca0*/  SHF.R.S32.HI R2, RZ, 0x1f, R60 ;  /* 0x0000001fff027819 */ /* 0x000fe2000001143c */
[----:B------:R-:W-:Y:S01]  /*38cb0*/  ULEA.HI UR6, UR6, UR4, URZ, 0x7 ;  /* 0x0000000406067291 */ /* 0x000fe2000f8f38ff */
[----:B------:R3:W-:Y:S01]  /*38cc0*/  STL [R1+0x4ac], RZ ;  /* 0x0004acff01007387 */ /* 0x0007e20000100800 */
[----:B------:R-:W-:Y:S02]  /*38cd0*/  SHF.R.S32.HI R3, RZ, 0x1f, R4 ;  /* 0x0000001fff037819 */ /* 0x000fe40000011404 */
[----:B------:R-:W-:Y:S01]  /*38ce0*/  USHF.R.S32.HI UR6, URZ, 0x7, UR6 ;  /* 0x00000007ff067899 */ /* 0x000fe20008011406 */
[----:B------:R-:W-:Y:S01]  /*38cf0*/  SHF.L.U64.HI R2, R60, 0x1, R2 ;  /* 0x000000013c027819 */ /* 0x000fe20000010202 */
[----:B------:R3:W-:Y:S01]  /*38d00*/  STL [R1+0xb80], RZ ;  /* 0x000b80ff01007387 */ /* 0x0007e20000100800 */
[----:B------:R-:W-:Y:S01]  /*38d10*/  SHF.L.U64.HI R3, R4, 0x1, R3 ;  /* 0x0000000104037819 */ /* 0x000fe20000010203 */
[----:B------:R-:W-:Y:S01]  /*38d20*/  IMAD.SHL.U32 R60, R60, 0x2, RZ ;  /* 0x000000023c3c7824 */ /* 0x000fe200078e00ff */
[C---:B------:R-:W-:Y:S01]  /*38d30*/  LOP3.LUT R4, R0.reuse, 0x10, RZ, 0x3c, !PT ;  /* 0x0000001000047812 */ /* 0x040fe200078e3cff */
[----:B------:R3:W-:Y:S01]  /*38d40*/  STL [R1+0xb84], RZ ;  /* 0x000b84ff01007387 */ /* 0x0007e20000100800 */
[----:B------:R-:W-:-:S02]  /*38d50*/  LOP3.LUT R6, R0, 0x20, RZ, 0x3c, !PT ;  /* 0x0000002000067812 */ /* 0x000fc400078e3cff */
[----:B-1----:R-:W-:Y:S01]  /*38d60*/  LOP3.LUT R5, R0, 0x30, RZ, 0x3c, !PT ;  /* 0x0000003000057812 */ /* 0x002fe200078e3cff */
[----:B------:R3:W-:Y:S01]  /*38d70*/  STL [R1+0xb88], RZ ;  /* 0x000b88ff01007387 */ /* 0x0007e20000100800 */
[----:B--2---:R-:W-:-:S03]  /*38d80*/  LOP3.LUT R4, R61, 0x40, RZ, 0x3c, !PT ;  /* 0x000000403d047812 */ /* 0x004fc600078e3cff */
        /* <DEDUP_REMOVED lines=147> */
[----:B------:R-:W0:Y:S03]  /*396c0*/  S2R R31, SR_TID.X ;  /* 0x00000000001f7919 */ /* 0x000e260000002100 */
        /* <DEDUP_REMOVED lines=8> */
[C---:B0-----:R-:W-:Y:S01]  /*39750*/  LOP3.LUT R29, R31.reuse, 0x7, RZ, 0xc0, !PT ;  /* 0x000000071f1d7812 */ /* 0x041fe200078ec0ff */
[----:B------:R-:W-:-:S02]  /*39760*/  IMAD.SHL.U32 R30, R31, 0x40, RZ ;  /* 0x000000401f1e7824 */ /* 0x000fc400078e00ff */
[----:B------:R3:W-:Y:S01]  /*39770*/  STL [R1+0x9b8], RZ ;  /* 0x0009b8ff01007387 */ /* 0x0007e20000100800 */
[----:B------:R-:W-:Y:S02]  /*39780*/  IMAD.SHL.U32 R31, R31, 0x2, RZ ;  /* 0x000000021f1f7824 */ /* 0x000fe400078e00ff */
[----:B------:R-:W-:Y:S01]  /*39790*/  IMAD R29, R29, 0x90, RZ ;  /* 0x000000901d1d7824 */ /* 0x000fe200078e02ff */
[----:B------:R3:W-:Y:S04]  /*397a0*/  STL [R1+0x9bc], RZ ;  /* 0x0009bcff01007387 */ /* 0x0007e80000100800 */
[----:B------:R3:W-:Y:S01]  /*397b0*/  STL [R1+0x9a0], RZ ;  /* 0x0009a0ff01007387 */ /* 0x0007e20000100800 */
[----:B------:R-:W-:-:S03]  /*397c0*/  LOP3.LUT R31, R29, 0x10, R31, 0x78, !PT ;  /* 0x000000101d1f7812 */ /* 0x000fc600078e781f */
[----:B------:R3:W-:Y:S01]  /*397d0*/  STL [R1+0x9a4], RZ ;  /* 0x0009a4ff01007387 */ /* 0x0007e20000100800 */
[----:B------:R-:W-:-:S03]  /*397e0*/  LOP3.LUT R31, R31, 0x400, R30, 0xf8, !PT ;  /* 0x000004001f1f7812 */ /* 0x000fc600078ef81e */
[----:B------:R3:W-:Y:S01]  /*397f0*/  STL [R1+0x9a8], RZ ;  /* 0x0009a8ff01007387 */ /* 0x0007e20000100800 */
[C---:B------:R-:W-:Y:S02]  /*39800*/  LOP3.LUT R6, R31.reuse, 0x20, RZ, 0x3c, !PT ;  /* 0x000000201f067812 */ /* 0x040fe400078e3cff */
[C---:B------:R-:W-:Y:S01]  /*39810*/  LOP3.LUT R5, R31.reuse, 0x40, RZ, 0x3c, !PT ;  /* 0x000000401f057812 */ /* 0x040fe200078e3cff */
[----:B------:R3:W-:Y:S01]  /*39820*/  STL [R1+0x9ac], RZ ;  /* 0x0009acff01007387 */ /* 0x0007e20000100800 */
[----:B------:R-:W-:-:S03]  /*39830*/  LOP3.LUT R4, R31, 0x60, RZ, 0x3c, !PT ;  /* 0x000000601f047812 */ /* 0x000fc600078e3cff */
        /* <DEDUP_REMOVED lines=15> */
[----:B------:R3:W-:Y:S02]  /*39930*/  STL [R1+0x96c], RZ ;  /* 0x00096cff01007387 */ /* 0x0007e40000100800 */
.L_x_1:
[----:B------:R-:W2:Y:S01]  /*39940*/  LDL.64 R6, [R1+0x950] ;  /* 0x0009500001067983 */ /* 0x000ea20000100a00 */
[----:B------:R-:W0:Y:S03]  /*39950*/  LDC R4, c[0x0][0x3a0] ;  /* 0x0000e800ff047b82 */ /* 0x000e260000000800 */
[----:B--2---:R1:W-:Y:S04]  /*39960*/  STL [R1+0x51bc], R7 ;  /* 0x0051bc0701007387 */ /* 0x0043e80000100800 */
[----:B-1----:R-:W0:Y:S04]  /*39970*/  LDL R7, [R1+0x1790] ;  /* 0x0017900001077983 */ /* 0x002e280000100800 */
[----:B-----5:R-:W-:Y:S04]  /*39980*/  STL [R1+0x500c], R29 ;  /* 0x00500c1d01007387 */ /* 0x020fe80000100800 */
[----:B------:R-:W-:Y:S04]  /*39990*/  STL [R1+0x5014], R29 ;  /* 0x0050141d01007387 */ /* 0x000fe80000100800 */
        /* <DEDUP_REMOVED lines=72> */
[----:B------:R-:W-:Y:S01]  /*39e20*/  STL [R1+0x50a8], R28 ;  /* 0x0050a81c01007387 */ /* 0x000fe20000100800 */
[----:B0-----:R-:W-:-:S03]  /*39e30*/  IMAD R4, R7, -0x80, R4 ;  /* 0xffffff8007047824 */ /* 0x001fc600078e0204 */
        /* <DEDUP_REMOVED lines=33> */
[----:B------:R0:W-:Y:S04]  /*3a050*/  STL [R1+0x51b8], R28 ;  /* 0x0051b81c01007387 */ /* 0x0001e80000100800 */
        /* <DEDUP_REMOVED lines=60> */
[----:B------:R-:W2:Y:S01]  /*3a420*/  LDL.LU R7, [R1+0x51bc] ;  /* 0x0051bc0001077983 */ /* 0x000ea20000300800 */
[----:B------:R-:W-:-:S02]  /*3a430*/  ISETP.GT.AND P0, PT, R4, RZ, PT ;  /* 0x000000ff0400720c */ /* 0x000fc40003f04270 */
[----:B0-----:R-:W-:Y:S02]  /*3a440*/  PRMT R28, RZ, 0x7610, R28 ;  /* 0x00007610ff1c7816 */ /* 0x001fe4000000001c */
[----:B------:R-:W-:Y:S02]  /*3a450*/  PRMT R29, RZ, 0x7610, R29 ;  /* 0x00007610ff1d7816 */ /* 0x000fe4000000001d */
[C---:B------:R-:W-:Y:S02]  /*3a460*/  ISETP.GT.AND P1, PT, R4.reuse, 0x1, PT ;  /* 0x000000010400780c */ /* 0x040fe40003f24270 */
[----:B------:R-:W-:-:S05]  /*3a470*/  ISETP.GT.AND P2, PT, R4, 0x2, PT ;  /* 0x000000020400780c */ /* 0x000fca0003f44270 */
[----:B--2---:R-:W2:Y:S04]  /*3a480*/  @P0 LDG.E.U16 R28, desc[UR8][R6.64] ;  /* 0x00000008061c0981 */ /* 0x004ea8000c1e1500 */
[----:B--2---:R0:W-:Y:S04]  /*3a490*/  STL [R1+0x248], R28 ;  /* 0x0002481c01007387 */ /* 0x0041e80000100800 */
[----:B0-----:R-:W2:Y:S04]  /*3a4a0*/  LDL.LU R28, [R1+0x51b8] ;  /* 0x0051b800011c7983 */ /* 0x001ea80000300800 */
[----:B------:R-:W4:Y:S01]  /*3a4b0*/  LDL.64 R6, [R1+0x948] ;  /* 0x0009480001067983 */ /* 0x000f220000100a00 */
[----:B--2---:R-:W-:-:S03]  /*3a4c0*/  PRMT R28, RZ, 0x7610, R28 ;  /* 0x00007610ff1c7816 */ /* 0x004fc6000000001c */
[----:B----4-:R-:W2:Y:S04]  /*3a4d0*/  @P0 LDG.E.U16 R29, desc[UR8][R6.64] ;  /* 0x00000008061d0981 */ /* 0x010ea8000c1e1500 */
[----:B--2---:R0:W-:Y:S04]  /*3a4e0*/  STL [R1+0x244], R29 ;  /* 0x0002441d01007387 */ /* 0x0041e80000100800 */
[----:B0-----:R-:W2:Y:S04]  /*3a4f0*/  LDL.LU R29, [R1+0x51b4] ;  /* 0x0051b400011d7983 */ /* 0x001ea80000300800 */
[----:B------:R-:W4:Y:S04]  /*3a500*/  LDL R6, [R1+0x3ca8] ;  /* 0x003ca80001067983 */ /* 0x000f280000100800 */
[----:B------:R-:W4:Y:S01]  /*3a510*/  LDL R7, [R1+0x3cac] ;  /* 0x003cac0001077983 */ /* 0x000f220000100800 */
[----:B--2---:R-:W-:-:S02]  /*3a520*/  PRMT R29, RZ, 0x7610, R29 ;  /* 0x00007610ff1d7816 */ /* 0x004fc4000000001d */
[----:B----4-:R-:W-:-:S04]  /*3a530*/  @P1 LOP3.LUT R7, R7, R6, RZ, 0x3c, !PT ;  /* 0x0000000607071212 */ /* 0x010fc800078e3cff */
[----:B------:R-:W-:-:S04]  /*3a540*/  @P1 LOP3.LUT R6, R7, R6, RZ, 0x3c, !PT ;  /* 0x0000000607061212 */ /* 0x000fc800078e3cff */
[----:B------:R-:W-:-:S05]  /*3a550*/  @P1 LOP3.LUT R7, R7, R6, RZ, 0x3c, !PT ;  /* 0x0000000607071212 */ /* 0x000fca00078e3cff */
[----:B------:R-:W2:Y:S04]  /*3a560*/  @P1 LDG.E.U16 R28, desc[UR8][R6.64] ;  /* 0x00000008061c1981 */ /* 0x000ea8000c1e1500 */
[----:B--2---:R0:W-:Y:S04]  /*3a570*/  STL [R1+0x240], R28 ;  /* 0x0002401c01007387 */ /* 0x0041e80000100800 */
[----:B0-----:R-:W2:Y:S04]  /*3a580*/  LDL.LU R28, [R1+0x51b0] ;  /* 0x0051b000011c7983 */ /* 0x001ea80000300800 */
[----:B------:R-:W4:Y:S04]  /*3a590*/  LDL R6, [R1+0x3ca0] ;  /* 0x003ca00001067983 */ /* 0x000f280000100800 */
[----:B------:R-:W4:Y:S01]  /*3a5a0*/  LDL R7, [R1+0x3ca4] ;  /* 0x003ca40001077983 */ /* 0x000f220000100800 */
[----:B------:R-:W-:-:S02]  /*3a5b0*/  ISETP.GT.AND P0, PT, R4, 0x3, PT ;  /* 0x000000030400780c */ /* 0x000fc40003f04270 */
[----:B--2---:R-:W-:Y:S02]  /*3a5c0*/  PRMT R28, RZ, 0x7610, R28 ;  /* 0x00007610ff1c7816 */ /* 0x004fe4000000001c */
        /* <DEDUP_REMOVED lines=986> */
[----:B------:R-:W-:-:S02]  /*3e370*/  PRMT R59, RZ, 0x7610, R59 ;  /* 0x00007610ff3b7816 */ /* 0x000fc4000000003b */
[----:B------:R-:W-:Y:S02]  /*3e380*/  ISETP.GT.AND P1, PT, R4, 0x37, PT ;  /* 0x000000370400780c */ /* 0x000fe40003f24270 */
        /* <DEDUP_REMOVED lines=8> */
[----:B------:R-:W4:Y:S02]  /*3e410*/  LDL R7, [R1+0x395c] ;  /* 0x00395c0001077983 */ /* 0x000f240000100800 */
[----:B----4-:R-:W-:-:S04]  /*3e420*/  @P0 LOP3.LUT R7, R7, R6, RZ, 0x3c, !PT ;  /* 0x0000000607070212 */ /* 0x010fc800078e3cff */
[----:B------:R-:W-:-:S04]  /*3e430*/  @P0 LOP3.LUT R6, R7, R6, RZ, 0x3c, !PT ;  /* 0x0000000607060212 */ /* 0x000fc800078e3cff */
[----:B------:R-:W-:-:S05]  /*3e440*/  @P0 LOP3.LUT R7, R7, R6, RZ, 0x3c, !PT ;  /* 0x0000000607070212 */ /* 0x000fca00078e3cff */
[----:B------:R-:W4:Y:S04]  /*3e450*/  @P0 LDG.E.U16 R28, desc[UR8][R6.64] ;  /* 0x00000008061c0981 */ /* 0x000f28000c1e1500 */
[----:B----4-:R0:W-:Y:S04]  /*3e460*/  STL [R1+0xe0], R28 ;  /* 0x0000e01c01007387 */ /* 0x0101e80000100800 */
[----:B0-----:R-:W4:Y:S04]  /*3e470*/  LDL.LU R28, [R1+0x5008] ;  /* 0x00500800011c7983 */ /* 0x001f280000300800 */
[----:B---3--:R-:W3:Y:S04]  /*3e480*/  LDL R6, [R1+0x3950] ;  /* 0x0039500001067983 */ /* 0x008ee80000100800 */
[----:B------:R-:W3:Y:S01]  /*3e490*/  LDL R7, [R1+0x3954] ;  /* 0x0039540001077983 */ /* 0x000ee20000100800 */
[----:B------:R-:W-:-:S02]  /*3e4a0*/  PRMT R61, RZ, 0x7610, R61 ;  /* 0x00007610ff3d7816 */ /* 0x000fc4000000003d */
[----:B------:R-:W-:Y:S02]  /*3e4b0*/  PRMT R3, RZ, 0x7610, R3 ;  /* 0x00007610ff037816 */ /* 0x000fe40000000003 */
[----:B------:R-:W-:Y:S02]  /*3e4c0*/  ISETP.GT.AND P2, PT, R4, 0x38, PT ;  /* 0x000000380400780c */ /* 0x000fe40003f44270 */
[----:B---3--:R-:W-:-:S04]  /*3e4d0*/  @P0 LOP3.LUT R7, R7, R6, RZ, 0x3c, !PT ;  /* 0x0000000607070212 */ /* 0x008fc800078e3cff */
[----:B------:R-:W-:-:S04]  /*3e4e0*/  @P0 LOP3.LUT R6, R7, R6, RZ, 0x3c, !PT ;  /* 0x0000000607060212 */ /* 0x000fc800078e3cff */
[----:B------:R-:W-:-:S05]  /*3e4f0*/  @P0 LOP3.LUT R7, R7, R6, RZ, 0x3c, !PT ;  /* 0x0000000607070212 */ /* 0x000fca00078e3cff */
[----:B------:R-:W3:Y:S04]  /*3e500*/  @P0 LDG.E.U16 R59, desc[UR8][R6.64] ;  /* 0x00000008063b0981 */ /* 0x000ee8000c1e1500 */
[----:B---3--:R0:W-:Y:S04]  /*3e510*/  STL [R1+0xdc], R59 ;  /* 0x0000dc3b01007387 */ /* 0x0081e80000100800 */
[----:B0-----:R-:W3:Y:S04]  /*3e520*/  LDL.LU R59, [R1+0x5004] ;  /* 0x00500400013b7983 */ /* 0x001ee80000300800 */
[----:B------:R-:W2:Y:S04]  /*3e530*/  LDL R6, [R1+0x3948] ;  /* 0x0039480001067983 */ /* 0x000ea80000100800 */
[----:B------:R-:W2:Y:S01]  /*3e540*/  LDL R7, [R1+0x394c] ;  /* 0x00394c0001077983 */ /* 0x000ea20000100800 */
[----:B------:R-:W-:-:S02]  /*3e550*/  PRMT R56, RZ, 0x7610, R56 ;  /* 0x00007610ff387816 */ /* 0x000fc40000000038 */
[----:B------:R-:W-:Y:S02]  /*3e560*/  PRMT R55, RZ, 0x7610, R55 ;  /* 0x00007610ff377816 */ /* 0x000fe40000000037 */
[----:B------:R-:W-:Y:S02]  /*3e570*/  ISETP.GT.AND P0, PT, R4, 0x39, PT ;  /* 0x000000390400780c */ /* 0x000fe40003f04270 */
[----:B--2---:R-:W-:-:S04]  /*3e580*/  @P1 LOP3.LUT R7, R7, R6, RZ, 0x3c, !PT ;  /* 0x0000000607071212 */ /* 0x004fc800078e3cff */
[----:B------:R-:W-:-:S04]  /*3e590*/  @P1 LOP3.LUT R6, R7, R6, RZ, 0x3c, !PT ;  /* 0x0000000607061212 */ /* 0x000fc800078e3cff */
[----:B------:R-:W-:-:S05]  /*3e5a0*/  @P1 LOP3.LUT R7, R7, R6, RZ, 0x3c, !PT ;  /* 0x0000000607071212 */ /* 0x000fca00078e3cff */
[----:B------:R-:W2:Y:S04]  /*3e5b0*/  @P1 LDG.E.U16 R61, desc[UR8][R6.64] ;  /* 0x00000008063d1981 */ /* 0x000ea8000c1e1500 */
[----:B------:R-:W3:Y:S04]  /*3e5c0*/  LDL R6, [R1+0x3940] ;  /* 0x0039400001067983 */ /* 0x000ee80000100800 */
[----:B------:R-:W3:Y:S04]  /*3e5d0*/  LDL R7, [R1+0x3944] ;  /* 0x0039440001077983 */ /* 0x000ee80000100800 */
[----:B--2---:R-:W-:Y:S04]  /*3e5e0*/  STL [R1+0x4068], R61 ;  /* 0x0040683d01007387 */ /* 0x004fe80000100800 */
[----:B------:R-:W-:Y:S04]  /*3e5f0*/  STL [R1+0x40ac], R61 ;  /* 0x0040ac3d01007387 */ /* 0x000fe80000100800 */
[----:B------:R-:W-:Y:S04]  /*3e600*/  STL [R1+0x40b0], R61 ;  /* 0x0040b03d01007387 */ /* 0x000fe80000100800 */
[----:B------:R-:W-:Y:S01]  /*3e610*/  STL [R1+0x40b4], R61 ;  /* 0x0040b43d01007387 */ /* 0x000fe20000100800 */
[----:B---3--:R-:W-:-:S03]  /*3e620*/  @P1 LOP3.LUT R7, R7, R6, RZ, 0x3c, !PT ;  /* 0x0000000607071212 */ /* 0x008fc600078e3cff */
[----:B------:R-:W-:Y:S01]  /*3e630*/  STL [R1+0x40b8], R61 ;  /* 0x0040b83d01007387 */ /* 0x000fe20000100800 */
[----:B------:R-:W-:-:S03]  /*3e640*/  @P1 LOP3.LUT R6, R7, R6, RZ, 0x3c, !PT ;  /* 0x0000000607061212 */ /* 0x000fc600078e3cff */
[----:B------:R-:W-:Y:S01]  /*3e650*/  STL [R1+0x40bc], R61 ;  /* 0x0040bc3d01007387 */ /* 0x000fe20000100800 */
[----:B------:R-:W-:-:S03]  /*3e660*/  @P1 LOP3.LUT R7, R7, R6, RZ, 0x3c, !PT ;  /* 0x0000000607071212 */ /* 0x000fc600078e3cff */
        /* <DEDUP_REMOVED lines=550> */
[----:B------:R-:W2:Y:S04]  /*408d0*/  @P1 LDG.E.U16 R3, desc[UR8][R6.64] ;  /* 0x0000000806031981 */ /* 0x000ea8000c1e1500 */
        /* <DEDUP_REMOVED lines=13> */
[----:B------:R-:W3:Y:S04]  /*409b0*/  LDL R6, [R1+0x3938] ;  /* 0x0039380001067983 */ /* 0x000ee80000100800 */
[----:B------:R-:W3:Y:S04]  /*409c0*/  LDL R7, [R1+0x393c] ;  /* 0x00393c0001077983 */ /* 0x000ee80000100800 */
[----:B--2---:R-:W-:Y:S04]  /*409d0*/  STL [R1+0x406c], R3 ;  /* 0x00406c0301007387 */ /* 0x004fe80000100800 */
        /* <DEDUP_REMOVED lines=14> */
[----:B---3--:R-:W-:-:S03]  /*40ac0*/  @P2 LOP3.LUT R7, R7, R6, RZ, 0x3c, !PT ;  /* 0x0000000607072212 */ /* 0x008fc600078e3cff */
[----:B------:R-:W-:Y:S04]  /*40ad0*/  STL [R1+0x44c8], R3 ;  /* 0x0044c80301007387 */ /* 0x000fe80000100800 */
[----:B------:R-:W-:Y:S01]  /*40ae0*/  STL [R1+0x44d0], R3 ;  /* 0x0044d00301007387 */ /* 0x000fe20000100800 */
[----:B------:R-:W-:-:S03]  /*40af0*/  @P2 LOP3.LUT R6, R7, R6, RZ, 0x3c, !PT ;  /* 0x0000000607062212 */ /* 0x000fc600078e3cff */
[----:B------:R-:W-:Y:S04]  /*40b00*/  STL [R1+0x44d8], R3 ;  /* 0x0044d80301007387 */ /* 0x000fe80000100800 */
        /* <DEDUP_REMOVED lines=311> */
[----:B--2---:R0:W-:Y:S04]  /*41e80*/  STL [R1+0xd8], R56 ;  /* 0x0000d83801007387 */ /* 0x0041e80000100800 */
[----:B0-----:R-:W2:Y:S04]  /*41e90*/  LDL.LU R56, [R1+0x5000] ;  /* 0x0050000001387983 */ /* 0x001ea80000300800 */
[----:B------:R-:W3:Y:S04]  /*41ea0*/  LDL R6, [R1+0x3930] ;  /* 0x0039300001067983 */ /* 0x000ee80000100800 */
[----:B------:R-:W3:Y:S02]  /*41eb0*/  LDL R7, [R1+0x3934] ;  /* 0x0039340001077983 */ /* 0x000ee40000100800 */
        /* <DEDUP_REMOVED lines=9> */
[----:B--2---:R-:W-:-:S04]  /*41f50*/  @P0 LOP3.LUT R7, R7, R6, RZ, 0x3c, !PT ;  /* 0x0000000607070212 */ /* 0x004fc800078e3cff */
[----:B------:R-:W-:-:S04]  /*41f60*/  @P0 LOP3.LUT R6, R7, R6, RZ, 0x3c, !PT ;  /* 0x0000000607060212 */ /* 0x000fc800078e3cff */
[----:B------:R-:W-:-:S05]  /*41f70*/  @P0 LOP3.LUT R7, R7, R6, RZ, 0x3c, !PT ;  /* 0x0000000607070212 */ /* 0x000fca00078e3cff */
[----:B------:R-:W2:Y:S04]  /*41f80*/  @P0 LDG.E.U16 R52, desc[UR8][R6.64] ;  /* 0x0000000806340981 */ /* 0x000ea8000c1e1500 */
[----:B--2---:R0:W-:Y:S04]  /*41f90*/  STL [R1+0xd0], R52 ;  /* 0x0000d03401007387 */ /* 0x0041e80000100800 */
[----:B0-----:R-:W2:Y:S04]  /*41fa0*/  LDL.LU R52, [R1+0x4ff8] ;  /* 0x004ff80001347983 */ /* 0x001ea80000300800 */
[----:B------:R-:W2:Y:S04]  /*41fb0*/  LDL R6, [R1+0x3920] ;  /* 0x0039200001067983 */ /* 0x000ea80000100800 */
[----:B------:R-:W2:Y:S01]  /*41fc0*/  LDL R7, [R1+0x3924] ;  /* 0x0039240001077983 */ /* 0x000ea20000100800 */
[----:B------:R-:W-:-:S02]  /*41fd0*/  PRMT R51, RZ, 0x7610, R51 ;  /* 0x00007610ff337816 */ /* 0x000fc40000000033 */
[----:B--2---:R-:W-:-:S04]  /*41fe0*/  @P0 LOP3.LUT R7, R7, R6, RZ, 0x3c, !PT ;  /* 0x0000000607070212 */ /* 0x004fc800078e3cff */
[----:B------:R-:W-:-:S04]  /*41ff0*/  @P0 LOP3.LUT R6, R7, R6, RZ, 0x3c, !PT ;  /* 0x0000000607060212 */ /* 0x000fc800078e3cff */
[----:B------:R-:W-:-:S05]  /*42000*/  @P0 LOP3.LUT R7, R7, R6, RZ, 0x3c, !PT ;  /* 0x0000000607070212 */ /* 0x000fca00078e3cff */
[----:B------:R-:W2:Y:S01]  /*42010*/  @P0 LDG.E.U16 R51, desc[UR8][R6.64] ;  /* 0x0000000806330981 */ /* 0x000ea2000c1e1500 */
[----:B------:R-:W-:-:S03]  /*42020*/  ISETP.GT.AND P1, PT, R4, 0x3a, PT ;  /* 0x0000003a0400780c */ /* 0x000fc60003f24270 */
        /* <DEDUP_REMOVED lines=36> */
[----:B------:R0:W2:Y:S04]  /*42270*/  @P2 LDG.E.U16 R2, desc[UR8][R6.64] ;  /* 0x0000000806022981 */ /* 0x0000a8000c1e1500 */
[----:B------:R-:W0:Y:S04]  /*42280*/  LDL R6, [R1+0x38f8] ;  /* 0x0038f80001067983 */ /* 0x000e280000100800 */
[----:B------:R-:W0:Y:S01]  /*42290*/  LDL R7, [R1+0x38fc] ;  /* 0x0038fc0001077983 */ /* 0x000e220000100800 */
[----:B------:R-:W-:Y:S02]  /*422a0*/  ISETP.GT.AND P0, PT, R4, 0x3c, PT ;  /* 0x0000003c0400780c */ /* 0x000fe40003f04270 */
[----:B------:R-:W-:-:S11]  /*422b0*/  PRMT R35, RZ, 0x7610, R35 ;  /* 0x00007610ff237816 */ /* 0x000fd60000000023 */
[----:B0-----:R-:W-:-:S04]  /*422c0*/  @P0 LOP3.LUT R7, R7, R6, RZ, 0x3c, !PT ;  /* 0x0000000607070212 */ /* 0x001fc800078e3cff */
[----:B------:R-:W-:-:S04]  /*422d0*/  @P0 LOP3.LUT R6, R7, R6, RZ, 0x3c, !PT ;  /* 0x0000000607060212 */ /* 0x000fc800078e3cff */
[----:B------:R-:W-:-:S05]  /*422e0*/  @P0 LOP3.LUT R7, R7, R6, RZ, 0x3c, !PT ;  /* 0x0000000607070212 */ /* 0x000fca00078e3cff */
[----:B------:R-:W3:Y:S04]  /*422f0*/  @P0 LDG.E.U16 R35, desc[UR8][R6.64] ;  /* 0x0000000806230981 */ /* 0x000ee8000c1e1500 */
[----:B--2---:R-:W-:Y:S04]  /*42300*/  STL [R1+0x4074], R2 ;  /* 0x0040740201007387 */ /* 0x004fe80000100800 */
[----:B------:R-:W-:Y:S04]  /*42310*/  STL [R1+0x4078], R2 ;  /* 0x0040780201007387 */ /* 0x000fe80000100800 */
[----:B------:R-:W-:Y:S04]  /*42320*/  STL [R1+0x4e88], R2 ;  /* 0x004e880201007387 */ /* 0x000fe80000100800 */
[----:B---3--:R0:W-:Y:S04]  /*42330*/  STL [R1+0xc0], R35 ;  /* 0x0000c02301007387 */ /* 0x0081e80000100800 */
[----:B0-----:R-:W2:Y:S04]  /*42340*/  LDL.LU R35, [R1+0x4fe4] ;  /* 0x004fe40001237983 */ /* 0x001ea80000300800 */
[----:B------:R-:W3:Y:S04]  /*42350*/  LDL R6, [R1+0x38f0] ;  /* 0x0038f00001067983 */ /* 0x000ee80000100800 */
[----:B------:R-:W3:Y:S01]  /*42360*/  LDL R7, [R1+0x38f4] ;  /* 0x0038f40001077983 */ /* 0x000ee20000100800 */
[----:B------:R-:W-:-:S02]  /*42370*/  PRMT R30, RZ, 0x7610, R30 ;  /* 0x00007610ff1e7816 */ /* 0x000fc4000000001e */
[----:B---3--:R-:W-:-:S04]  /*42380*/  @P0 LOP3.LUT R7, R7, R6, RZ, 0x3c, !PT ;  /* 0x0000000607070212 */ /* 0x008fc800078e3cff */
[----:B------:R-:W-:-:S04]  /*42390*/  @P0 LOP3.LUT R6, R7, R6, RZ, 0x3c, !PT ;  /* 0x0000000607060212 */ /* 0x000fc800078e3cff */
[----:B------:R-:W-:-:S05]  /*423a0*/  @P0 LOP3.LUT R7, R7, R6, RZ, 0x3c, !PT ;  /* 0x0000000607070212 */ /* 0x000fca00078e3cff */
[----:B------:R-:W3:Y:S01]  /*423b0*/  @P0 LDG.E.U16 R30, desc[UR8][R6.64] ;  /* 0x00000008061e0981 */ /* 0x000ee2000c1e1500 */
[----:B------:R-:W-:-:S03]  /*423c0*/  ISETP.GT.AND P1, PT, R4, 0x3d, PT ;  /* 0x0000003d0400780c */ /* 0x000fc60003f24270 */
        /* <DEDUP_REMOVED lines=49> */
[----:B------:R-:W-:Y:S02]  /*426e0*/  PRMT R23, RZ, 0x7610, R23 ;  /* 0x00007610ff177816 */ /* 0x000fe40000000017 */
        /* <DEDUP_REMOVED lines=11> */
[----:B------:R-:W-:-:S02]  /*427a0*/  ISETP.GT.AND P1, PT, R4, 0x40, PT ;  /* 0x000000400400780c */ /* 0x000fc40003f24270 */
[----:B------:R-:W-:-:S11]  /*427b0*/  PRMT R22, RZ, 0x7610, R22 ;  /* 0x00007610ff167816 */ /* 0x000fd60000000016 */
        /* <DEDUP_REMOVED lines=202> */
[----:B--2---:R0:W-:Y:S04]  /*43460*/  STL [R1+0x5c], R29 ;  /* 0x00005c1d01007387 */ /* 0x0041e80000100800 */
[----:B0-----:R-:W2:Y:S04]  /*43470*/  LDL R29, [R1+0x37bc] ;  /* 0x0037bc00011d7983 */ /* 0x001ea80000100800 */
        /* <DEDUP_REMOVED lines=28> */
[----:B------:R-:W-:Y:S02]  /*43640*/  ISETP.GT.AND P1, PT, R4, 0x50, PT ;  /* 0x000000500400780c */ /* 0x000fe40003f24270 */
[----:B------:R-:W-:Y:S01]  /*43650*/  PRMT R43, RZ, 0x7610, R43 ;  /* 0x00007610ff2b7816 */ /* 0x000fe2000000002b */
[----:B--2---:R0:W-:Y:S04]  /*43660*/  STL [R1+0x4c], R44 ;  /* 0x00004c2c01007387 */ /* 0x0041e80000100800 */
[----:B0-----:R-:W2:Y:S04]  /*43670*/  LDL.LU R44, [R1+0x4f6c] ;  /* 0x004f6c00012c7983 */ /* 0x001ea80000300800 */
[----:B------:R-:W2:Y:S02]  /*43680*/  LDL R7, [R1+0x37b8] ;  /* 0x0037b80001077983 */ /* 0x000ea40000100800 */
[----:B------:R-:W-:-:S02]  /*43690*/  @P1 IMAD.MOV.U32 R6, RZ, RZ, R29 ;  /* 0x000000ffff061224 */ /* 0x000fc400078e001d */
[----:B------:R-:W3:Y:S04]  /*436a0*/  LDL R29, [R1+0x3794] ;  /* 0x00379400011d7983 */ /* 0x000ee80000100800 */
[----:B--2---:R-:W2:Y:S04]  /*436b0*/  @P1 LDG.E.U16 R43, desc[UR8][R6.64] ;  /* 0x00000008062b1981 */ /* 0x004ea8000c1e1500 */
        /* <DEDUP_REMOVED lines=38> */
[----:B----4-:R-:W-:-:S03]  /*43920*/  PRMT R28, RZ, 0x7610, R28 ;  /* 0x00007610ff1c7816 */ /* 0x010fc6000000001c */
[----:B--2---:R0:W-:Y:S04]  /*43930*/  STL [R1+0x38], R32 ;  /* 0x0000382001007387 */ /* 0x0041e80000100800 */
[----:B0-----:R-:W2:Y:S04]  /*43940*/  LDL.LU R32, [R1+0x4f58] ;  /* 0x004f580001207983 */ /* 0x001ea80000300800 */
[----:B------:R-:W4:Y:S01]  /*43950*/  LDL R7, [R1+0x3790] ;  /* 0x0037900001077983 */ /* 0x000f220000100800 */
[----:B---3--:R-:W-:Y:S01]  /*43960*/  @P3 IMAD.MOV.U32 R6, RZ, RZ, R29 ;  /* 0x000000ffff063224 */ /* 0x008fe200078e001d */
[----:B------:R-:W-:-:S02]  /*43970*/  ISETP.GT.AND P1, PT, R4, 0x54, PT ;  /* 0x000000540400780c */ /* 0x000fc40003f24270 */
[----:B------:R-:W-:Y:S01]  /*43980*/  PRMT R31, RZ, 0x7610, R31 ;  /* 0x00007610ff1f7816 */ /* 0x000fe2000000001f */
[----:B------:R-:W3:Y:S04]  /*43990*/  LDL R29, [R1+0x3758] ;  /* 0x00375800011d7983 */ /* 0x000ee80000100800 */
[----:B----4-:R0:W4:Y:S04]  /*439a0*/  @P3 LDG.E.U16 R28, desc[UR8][R6.64] ;  /* 0x00000008061c3981 */ /* 0x010128000c1e1500 */
[----:B------:R-:W0:Y:S04]  /*439b0*/  LDL R6, [R1+0x3778] ;  /* 0x0037780001067983 */ /* 0x000e280000100800 */
[----:B------:R-:W0:Y:S02]  /*439c0*/  LDL R7, [R1+0x377c] ;  /* 0x00377c0001077983 */ /* 0x000e240000100800 */
[----:B0-----:R-:W-:-:S04]  /*439d0*/  @P1 LOP3.LUT R7, R7, R6, RZ, 0x3c, !PT ;  /* 0x0000000607071212 */ /* 0x001fc800078e3cff */
[----:B------:R-:W-:-:S04]  /*439e0*/  @P1 LOP3.LUT R6, R7, R6, RZ, 0x3c, !PT ;  /* 0x0000000607061212 */ /* 0x000fc800078e3cff */
[----:B------:R-:W-:-:S05]  /*439f0*/  @P1 LOP3.LUT R7, R7, R6, RZ, 0x3c, !PT ;  /* 0x0000000607071212 */ /* 0x000fca00078e3cff */
[----:B------:R-:W2:Y:S04]  /*43a00*/  @P1 LDG.E.U16 R31, desc[UR8][R6.64] ;  /* 0x00000008061f1981 */ /* 0x000ea8000c1e1500 */
[----:B----4-:R0:W-:Y:S04]  /*43a10*/  STL [R1+0x34], R28 ;  /* 0x0000341c01007387 */ /* 0x0101e80000100800 */
[----:B0-----:R-:W4:Y:S04]  /*43a20*/  LDL R28, [R1+0x375c] ;  /* 0x00375c00011c7983 */ /* 0x001f280000100800 */
        /* <DEDUP_REMOVED lines=24> */
[----:B------:R-:W-:Y:S02]  /*43bb0*/  ISETP.GT.AND P3, PT, R4, 0x56, PT ;  /* 0x000000560400780c */ /* 0x000fe40003f64270 */
[----:B--2---:R-:W-:-:S04]  /*43bc0*/  @P2 LOP3.LUT R7, R7, R6, RZ, 0x3c, !PT ;  /* 0x0000000607072212 */ /* 0x004fc800078e3cff */
[----:B------:R-:W-:-:S04]  /*43bd0*/  @P2 LOP3.LUT R6, R7, R6, RZ, 0x3c, !PT ;  /* 0x0000000607062212 */ /* 0x000fc800078e3cff */
[----:B------:R-:W-:-:S05]  /*43be0*/  @P2 LOP3.LUT R7, R7, R6, RZ, 0x3c, !PT ;  /* 0x0000000607072212 */ /* 0x000fca00078e3cff */
[----:B------:R4:W2:Y:S01]  /*43bf0*/  @P2 LDG.E.U16 R10, desc[UR8][R6.64] ;  /* 0x00000008060a2981 */ /* 0x0008a2000c1e1500 */
[----:B------:R-:W-:Y:S01]  /*43c00*/  PRMT R61, RZ, 0x7610, R61 ;  /* 0x00007610ff3d7816 */ /* 0x000fe2000000003d */
[----:B----4-:R-:W-:Y:S01]  /*43c10*/  @P3 IMAD.MOV.U32 R6, RZ, RZ, R28 ;  /* 0x000000ffff063224 */ /* 0x010fe200078e001c */
[----:B---3--:R-:W-:-:S05]  /*43c20*/  @P3 MOV R7, R29 ;  /* 0x0000001d00073202 */ /* 0x008fca0000000f00 */
[----:B------:R-:W3:Y:S04]  /*43c30*/  @P3 LDG.E.U16 R61, desc[UR8][R6.64] ;  /* 0x00000008063d3981 */ /* 0x000ee8000c1e1500 */
[----:B--2---:R0:W-:Y:S04]  /*43c40*/  STL [R1+0x24], R10 ;  /* 0x0000240a01007387 */ /* 0x0041e80000100800 */
[----:B0-----:R-:W2:Y:S04]  /*43c50*/  LDL.LU R10, [R1+0x4f48] ;  /* 0x004f4800010a7983 */ /* 0x001ea80000300800 */
[----:B------:R-:W4:Y:S04]  /*43c60*/  LDL R6, [R1+0x3750] ;  /* 0x0037500001067983 */ /* 0x000f280000100800 */
[----:B------:R-:W4:Y:S01]  /*43c70*/  LDL R7, [R1+0x3754] ;  /* 0x0037540001077983 */ /* 0x000f220000100800 */
[----:B------:R-:W-:-:S03]  /*43c80*/  PRMT R3, RZ, 0x7610, R3 ;  /* 0x00007610ff037816 */ /* 0x000fc60000000003 */
[----:B------:R-:W2:Y:S04]  /*43c90*/  LDL R29, [R1+0x3720] ;  /* 0x00372000011d7983 */ /* 0x000ea80000100800 */
[----:B------:R-:W2:Y:S04]  /*43ca0*/  LDL R28, [R1+0x3724] ;  /* 0x00372400011c7983 */ /* 0x000ea80000100800 */
[----:B---3--:R-:W-:Y:S01]  /*43cb0*/  STL [R1+0x4eac], R61 ;  /* 0x004eac3d01007387 */ /* 0x008fe20000100800 */
[----:B----4-:R-:W-:-:S04]  /*43cc0*/  @P3 LOP3.LUT R7, R7, R6, RZ, 0x3c, !PT ;  /* 0x0000000607073212 */ /* 0x010fc800078e3cff */
[----:B------:R-:W-:-:S04]  /*43cd0*/  @P3 LOP3.LUT R6, R7, R6, RZ, 0x3c, !PT ;  /* 0x0000000607063212 */ /* 0x000fc800078e3cff */
[----:B------:R-:W-:-:S05]  /*43ce0*/  @P3 LOP3.LUT R7, R7, R6, RZ, 0x3c, !PT ;  /* 0x0000000607073212 */ /* 0x000fca00078e3cff */
[----:B------:R0:W3:Y:S04]  /*43cf0*/  @P3 LDG.E.U16 R3, desc[UR8][R6.64] ;  /* 0x0000000806033981 */ /* 0x0000e8000c1e1500 */
[----:B------:R-:W0:Y:S04]  /*43d00*/  LDL R6, [R1+0x3738] ;  /* 0x0037380001067983 */ /* 0x000e280000100800 */
[----:B------:R-:W0:Y:S01]  /*43d10*/  LDL R7, [R1+0x373c] ;  /* 0x00373c0001077983 */ /* 0x000e220000100800 */
[----:B------:R-:W-:Y:S02]  /*43d20*/  ISETP.GT.AND P1, PT, R4, 0x58, PT ;  /* 0x000000580400780c */ /* 0x000fe40003f24270 */
[----:B------:R-:W-:-:S11]  /*43d30*/  PRMT R9, RZ, 0x7610, R9 ;  /* 0x00007610ff097816 */ /* 0x000fd60000000009 */
[----:B0-----:R-:W-:-:S04]  /*43d40*/  @P1 LOP3.LUT R7, R7, R6, RZ, 0x3c, !PT ;  /* 0x0000000607071212 */ /* 0x001fc800078e3cff */
[----:B------:R-:W-:-:S04]  /*43d50*/  @P1 LOP3.LUT R6, R7, R6, RZ, 0x3c, !PT ;  /* 0x0000000607061212 */ /* 0x000fc800078e3cff */
[----:B------:R-:W-:-:S05]  /*43d60*/  @P1 LOP3.LUT R7, R7, R6, RZ, 0x3c, !PT ;  /* 0x0000000607071212 */ /* 0x000fca00078e3cff */
[----:B------:R-:W4:Y:S04]  /*43d70*/  @P1 LDG.E.U16 R9, desc[UR8][R6.64] ;  /* 0x0000000806091981 */ /* 0x000f28000c1e1500 */
[----:B---3--:R-:W-:Y:S04]  /*43d80*/  STL [R1+0x4eb0], R3 ;  /* 0x004eb00301007387 */ /* 0x008fe80000100800 */
[----:B----4-:R0:W-:Y:S04]  /*43d90*/  STL [R1+0x18], R9 ;  /* 0x0000180901007387 */ /* 0x0101e80000100800 */
[----:B0-----:R-:W3:Y:S04]  /*43da0*/  LDL.LU R9, [R1+0x4f44] ;  /* 0x004f440001097983 */ /* 0x001ee80000300800 */
[----:B------:R-:W4:Y:S04]  /*43db0*/  LDL R6, [R1+0x3730] ;  /* 0x0037300001067983 */ /* 0x000f280000100800 */
[----:B------:R-:W4:Y:S01]  /*43dc0*/  LDL R7, [R1+0x3734] ;  /* 0x0037340001077983 */ /* 0x000f220000100800 */
[----:B------:R-:W-:-:S02]  /*43dd0*/  PRMT R8, RZ, 0x7610, R8 ;  /* 0x00007610ff087816 */ /* 0x000fc40000000008 */
[----:B----4-:R-:W-:-:S04]  /*43de0*/  @P1 LOP3.LUT R7, R7, R6, RZ, 0x3c, !PT ;  /* 0x0000000607071212 */ /* 0x010fc800078e3cff */
[----:B------:R-:W-:-:S04]  /*43df0*/  @P1 LOP3.LUT R6, R7, R6, RZ, 0x3c, !PT ;  /* 0x0000000607061212 */ /* 0x000fc800078e3cff */
[----:B------:R-:W-:-:S05]  /*43e00*/  @P1 LOP3.LUT R7, R7, R6, RZ, 0x3c, !PT ;  /* 0x0000000607071212 */ /* 0x000fca00078e3cff */
[----:B------:R-:W4:Y:S01]  /*43e10*/  @P1 LDG.E.U16 R8, desc[UR8][R6.64] ;  /* 0x0000000806081981 */ /* 0x000f22000c1e1500 */
[----:B------:R-:W-:-:S03]  /*43e20*/  ISETP.GT.AND P2, PT, R4, 0x59, PT ;  /* 0x000000590400780c */ /* 0x000fc60003f44270 */
[----:B----4-:R0:W-:Y:S04]  /*43e30*/  STL [R1+0x14], R8 ;  /* 0x0000140801007387 */ /* 0x0101e80000100800 */
[----:B0-----:R-:W4:Y:S04]  /*43e40*/  LDL.LU R8, [R1+0x4f40] ;  /* 0x004f400001087983 */ /* 0x001f280000300800 */
[----:B------:R-:W2:Y:S04]  /*43e50*/  LDL R6, [R1+0x3728] ;  /* 0x0037280001067983 */ /* 0x000ea80000100800 */
[----:B------:R-:W2:Y:S01]  /*43e60*/  LDL R7, [R1+0x372c] ;  /* 0x00372c0001077983 */ /* 0x000ea20000100800 */
[----:B------:R-:W-:-:S02]  /*43e70*/  PRMT R61, RZ, 0x7610, R61 ;  /* 0x00007610ff3d7816 */ /* 0x000fc4000000003d */
[----:B--2---:R-:W-:-:S04]  /*43e80*/  @P2 LOP3.LUT R7, R7, R6, RZ, 0x3c, !PT ;  /* 0x0000000607072212 */ /* 0x004fc800078e3cff */
[----:B------:R-:W-:-:S04]  /*43e90*/  @P2 LOP3.LUT R6, R7, R6, RZ, 0x3c, !PT ;  /* 0x0000000607062212 */ /* 0x000fc800078e3cff */
[----:B------:R-:W-:-:S05]  /*43ea0*/  @P2 LOP3.LUT R7, R7, R6, RZ, 0x3c, !PT ;  /* 0x0000000607072212 */ /* 0x000fca00078e3cff */
[----:B------:R0:W2:Y:S01]  /*43eb0*/  @P2 LDG.E.U16 R61, desc[UR8][R6.64] ;  /* 0x00000008063d2981 */ /* 0x0000a2000c1e1500 */
[----:B------:R-:W-:Y:S01]  /*43ec0*/  PRMT R3, RZ, 0x7610, R3 ;  /* 0x00007610ff037816 */ /* 0x000fe20000000003 */
[----:B0-----:R-:W-:Y:S02]  /*43ed0*/  @P2 IMAD.MOV.U32 R6, RZ, RZ, R28 ;  /* 0x000000ffff062224 */ /* 0x001fe400078e001c */
[----:B------:R-:W-:-:S05]  /*43ee0*/  @P2 IMAD.MOV.U32 R7, RZ, RZ, R29 ;  /* 0x000000ffff072224 */ /* 0x000fca00078e001d */
[----:B------:R-:W3:Y:S04]  /*43ef0*/  @P2 LDG.E.U16 R3, desc[UR8][R6.64] ;  /* 0x0000000806032981 */ /* 0x000ee8000c1e1500 */
[----:B--2---:R-:W-:Y:S04]  /*43f00*/  STL [R1+0x4f0c], R61 ;  /* 0x004f0c3d01007387 */ /* 0x004fe80000100800 */
[----:B------:R-:W2:Y:S04]  /*43f10*/  LDL R6, [R1+0x3718] ;  /* 0x0037180001067983 */ /* 0x000ea80000100800 */
[----:B------:R-:W2:Y:S01]  /*43f20*/  LDL R7, [R1+0x371c] ;  /* 0x00371c0001077983 */ /* 0x000ea20000100800 */
[----:B------:R-:W-:-:S02]  /*43f30*/  ISETP.GT.AND P3, PT, R4, 0x5a, PT ;  /* 0x0000005a0400780c */ /* 0x000fc40003f64270 */
[----:B------:R-:W-:Y:S01]  /*43f40*/  PRMT R60, RZ, 0x7610, R60 ;  /* 0x00007610ff3c7816 */ /* 0x000fe2000000003c */
[----:B------:R-:W4:Y:S04]  /*43f50*/  LDL R29, [R1+0x36f0] ;  /* 0x0036f000011d7983 */ /* 0x000f280000100800 */
[----:B------:R-:W4:Y:S04]  /*43f60*/  LDL R28, [R1+0x36f4] ;  /* 0x0036f400011c7983 */ /* 0x000f280000100800 */
[----:B---3--:R-:W-:Y:S02]  /*43f70*/  STL [R1+0x4f10], R3 ;  /* 0x004f100301007387 */ /* 0x008fe40000100800 */
        /* <DEDUP_REMOVED lines=11> */
[----:B--2---:R-:W-:Y:S01]  /*44030*/  STL [R1+0x4eb4], R60 ;  /* 0x004eb43c01007387 */ /* 0x004fe20000100800 */
[----:B------:R-:W-:-:S03]  /*44040*/  ISETP.GT.AND P1, PT, R4, 0x5c, PT ;  /* 0x0000005c0400780c */ /* 0x000fc60003f24270 */
        /* <DEDUP_REMOVED lines=8> */
[----:B------:R4:W3:Y:S01]  /*440d0*/  @P1 LDG.E.U16 R3, desc[UR8][R6.64] ;  /* 0x0000000806031981 */ /* 0x0008e2000c1e1500 */
[----:B------:R-:W-:Y:S01]  /*440e0*/  PRMT R59, RZ, 0x7610, R59 ;  /* 0x00007610ff3b7816 */ /* 0x000fe2000000003b */
[----:B----4-:R-:W-:Y:S02]  /*440f0*/  @P1 IMAD.MOV.U32 R6, RZ, RZ, R28 ;  /* 0x000000ffff061224 */ /* 0x010fe400078e001c */
[----:B------:R-:W-:-:S05]  /*44100*/  @P1 IMAD.MOV.U32 R7, RZ, RZ, R29 ;  /* 0x000000ffff071224 */ /* 0x000fca00078e001d */
[----:B------:R-:W4:Y:S04]  /*44110*/  @P1 LDG.E.U16 R59, desc[UR8][R6.64] ;  /* 0x00000008063b1981 */ /* 0x000f28000c1e1500 */
[----:B---3--:R-:W-:Y:S04]  /*44120*/  STL [R1+0x4f18], R3 ;  /* 0x004f180301007387 */ /* 0x008fe80000100800 */
[----:B------:R-:W3:Y:S04]  /*44130*/  LDL R6, [R1+0x36b8] ;  /* 0x0036b80001067983 */ /* 0x000ee80000100800 */
[----:B------:R-:W3:Y:S01]  /*44140*/  LDL R7, [R1+0x36bc] ;  /* 0x0036bc0001077983 */ /* 0x000ee20000100800 */
[----:B------:R-:W-:-:S02]  /*44150*/  ISETP.GT.AND P2, PT, R4, 0x60, PT ;  /* 0x000000600400780c */ /* 0x000fc40003f44270 */
[----:B------:R-:W-:Y:S01]  /*44160*/  PRMT R56, RZ, 0x7610, R56 ;  /* 0x00007610ff387816 */ /* 0x000fe20000000038 */
[----:B------:R-:W2:Y:S04]  /*44170*/  LDL R29, [R1+0x3670] ;  /* 0x00367000011d7983 */ /* 0x000ea80000100800 */
[----:B------:R-:W2:Y:S04]  /*44180*/  LDL R28, [R1+0x3674] ;  /* 0x00367400011c7983 */ /* 0x000ea80000100800 */
[----:B----4-:R0:W-:Y:S01]  /*44190*/  STL [R1+0x4f1c], R59 ;  /* 0x004f1c3b01007387 */ /* 0x0101e20000100800 */
[----:B------:R-:W-:-:S03]  /*441a0*/  PRMT R55, RZ, 0x7610, R55 ;  /* 0x00007610ff377816 */ /* 0x000fc60000000037 */
[----:B0-----:R-:W4:Y:S01]  /*441b0*/  LDL R59, [R1+0x367c] ;  /* 0x00367c00013b7983 */ /* 0x001f220000100800 */
[----:B---3--:R-:W-:-:S04]  /*441c0*/  @P2 LOP3.LUT R7, R7, R6, RZ, 0x3c, !PT ;  /* 0x0000000607072212 */ /* 0x008fc800078e3cff */
[----:B------:R-:W-:-:S04]  /*441d0*/  @P2 LOP3.LUT R6, R7, R6, RZ, 0x3c, !PT ;  /* 0x0000000607062212 */ /* 0x000fc800078e3cff */
[----:B------:R-:W-:-:S05]  /*441e0*/  @P2 LOP3.LUT R7, R7, R6, RZ, 0x3c, !PT ;  /* 0x0000000607072212 */ /* 0x000fca00078e3cff */
[----:B------:R0:W3:Y:S04]  /*441f0*/  @P2 LDG.E.U16 R56, desc[UR8][R6.64] ;  /* 0x0000000806382981 */ /* 0x0000e8000c1e1500 */
[----:B------:R-:W0:Y:S04]  /*44200*/  LDL R6, [R1+0x36b0] ;  /* 0x0036b00001067983 */ /* 0x000e280000100800 */
[----:B------:R-:W0:Y:S01]  /*44210*/  LDL R7, [R1+0x36b4] ;  /* 0x0036b40001077983 */ /* 0x000e220000100800 */
[----:B------:R-:W-:Y:S02]  /*44220*/  ISETP.GT.AND P3, PT, R4, 0x64, PT ;  /* 0x000000640400780c */ /* 0x000fe40003f64270 */
[----:B0-----:R-:W-:-:S04]  /*44230*/  @P2 LOP3.LUT R7, R7, R6, RZ, 0x3c, !PT ;  /* 0x0000000607072212 */ /* 0x001fc800078e3cff */
[----:B------:R-:W-:-:S04]  /*44240*/  @P2 LOP3.LUT R6, R7, R6, RZ, 0x3c, !PT ;  /* 0x0000000607062212 */ /* 0x000fc800078e3cff */
[----:B------:R-:W-:Y:S01]  /*44250*/  @P2 LOP3.LUT R7, R7, R6, RZ, 0x3c, !PT ;  /* 0x0000000607072212 */ /* 0x000fe200078e3cff */
[----:B---3--:R-:W-:Y:S04]  /*44260*/  STL [R1+0x4f20], R56 ;  /* 0x004f203801007387 */ /* 0x008fe80000100800 */
[----:B------:R4:W3:Y:S04]  /*44270*/  @P2 LDG.E.U16 R55, desc[UR8][R6.64] ;  /* 0x0000000806372981 */ /* 0x0008e8000c1e1500 */
[----:B------:R-:W2:Y:S01]  /*44280*/  LDL R7, [R1+0x3678] ;  /* 0x0036780001077983 */ /* 0x000ea20000100800 */
[----:B------:R-:W-:Y:S01]  /*44290*/  PRMT R52, RZ, 0x7610, R52 ;  /* 0x00007610ff347816 */ /* 0x000fe20000000034 */
[----:B----4-:R-:W-:Y:S01]  /*442a0*/  @P3 IMAD.MOV.U32 R6, RZ, RZ, R59 ;  /* 0x000000ffff063224 */ /* 0x010fe200078e003b */
[----:B------:R-:W-:-:S04]  /*442b0*/  PRMT R51, RZ, 0x7610, R51 ;  /* 0x00007610ff337816 */ /* 0x000fc80000000033 */
[----:B--2---:R0:W2:Y:S04]  /*442c0*/  @P3 LDG.E.U16 R52, desc[UR8][R6.64] ;  /* 0x0000000806343981 */ /* 0x0040a8000c1e1500 */
[----:B---3--:R-:W-:Y:S04]  /*442d0*/  STL [R1+0x4f24], R55 ;  /* 0x004f243701007387 */ /* 0x008fe80000100800 */
[----:B------:R-:W3:Y:S01]  /*442e0*/  LDL R59, [R1+0x35fc] ;  /* 0x0035fc00013b7983 */ /* 0x000ee20000100800 */
[----:B0-----:R-:W-:Y:S02]  /*442f0*/  @P3 IMAD.MOV.U32 R6, RZ, RZ, R28 ;  /* 0x000000ffff063224 */ /* 0x001fe400078e001c */
[----:B------:R-:W-:-:S05]  /*44300*/  @P3 IMAD.MOV.U32 R7, RZ, RZ, R29 ;  /* 0x000000ffff073224 */ /* 0x000fca00078e001d */
[----:B------:R-:W4:Y:S04]  /*44310*/  @P3 LDG.E.U16 R51, desc[UR8][R6.64] ;  /* 0x0000000806333981 */ /* 0x000f28000c1e1500 */
[----:B--2---:R-:W-:Y:S04]  /*44320*/  STL [R1+0x4f28], R52 ;  /* 0x004f283401007387 */ /* 0x004fe80000100800 */
[----:B------:R-:W2:Y:S04]  /*44330*/  LDL R6, [R1+0x3638] ;  /* 0x0036380001067983 */ /* 0x000ea80000100800 */
[----:B------:R-:W2:Y:S01]  /*44340*/  LDL R7, [R1+0x363c] ;  /* 0x00363c0001077983 */ /* 0x000ea20000100800 */
[----:B------:R-:W-:-:S02]  /*44350*/  ISETP.GT.AND P1, PT, R4, 0x68, PT ;  /* 0x000000680400780c */ /* 0x000fc40003f24270 */
[----:B------:R-:W-:Y:S01]  /*44360*/  PRMT R48, RZ, 0x7610, R48 ;  /* 0x00007610ff307816 */ /* 0x000fe20000000030 */
[----:B------:R-:W3:Y:S04]  /*44370*/  LDL R29, [R1+0x35f0] ;  /* 0x0035f000011d7983 */ /* 0x000ee80000100800 */
[----:B------:R-:W3:Y:S04]  /*44380*/  LDL R28, [R1+0x35f4] ;  /* 0x0035f400011c7983 */ /* 0x000ee80000100800 */
[----:B----4-:R-:W-:Y:S02]  /*44390*/  STL [R1+0x4f2c], R51 ;  /* 0x004f2c3301007387 */ /* 0x010fe40000100800 */
[----:B--2---:R-:W-:-:S04]  /*443a0*/  @P1 LOP3.LUT R7, R7, R6, RZ, 0x3c, !PT ;  /* 0x0000000607071212 */ /* 0x004fc800078e3cff */
[----:B------:R-:W-:-:S04]  /*443b0*/  @P1 LOP3.LUT R6, R7, R6, RZ, 0x3c, !PT ;  /* 0x0000000607061212 */ /* 0x000fc800078e3cff */
[----:B------:R-:W-:-:S05]  /*443c0*/  @P1 LOP3.LUT R7, R7, R6, RZ, 0x3c, !PT ;  /* 0x0000000607071212 */ /* 0x000fca00078e3cff */
[----:B------:R0:W2:Y:S04]  /*443d0*/  @P1 LDG.E.U16 R48, desc[UR8][R6.64] ;  /* 0x0000000806301981 */ /* 0x0000a8000c1e1500 */
[----:B------:R-:W0:Y:S04]  /*443e0*/  LDL R6, [R1+0x3630] ;  /* 0x0036300001067983 */ /* 0x000e280000100800 */
[----:B------:R-:W0:Y:S01]  /*443f0*/  LDL R7, [R1+0x3634] ;  /* 0x0036340001077983 */ /* 0x000e220000100800 */
[----:B------:R-:W-:Y:S02]  /*44400*/  PRMT R41, RZ, 0x7610, R41 ;  /* 0x00007610ff297816 */ /* 0x000fe40000000029 */
[----:B------:R-:W-:-:S02]  /*44410*/  ISETP.GT.AND P2, PT, R4, 0x6c, PT ;  /* 0x0000006c0400780c */ /* 0x000fc40003f44270 */
[----:B0-----:R-:W-:-:S04]  /*44420*/  @P1 LOP3.LUT R7, R7, R6, RZ, 0x3c, !PT ;  /* 0x0000000607071212 */ /* 0x001fc800078e3cff */
[----:B------:R-:W-:-:S04]  /*44430*/  @P1 LOP3.LUT R6, R7, R6, RZ, 0x3c, !PT ;  /* 0x0000000607061212 */ /* 0x000fc800078e3cff */
[----:B------:R-:W-:Y:S01]  /*44440*/  @P1 LOP3.LUT R7, R7, R6, RZ, 0x3c, !PT ;  /* 0x0000000607071212 */ /* 0x000fe200078e3cff */
[----:B--2---:R-:W-:Y:S04]  /*44450*/  STL [R1+0x4f30], R48 ;  /* 0x004f303001007387 */ /* 0x004fe80000100800 */
[----:B------:R3:W2:Y:S04]  /*44460*/  @P1 LDG.E.U16 R41, desc[UR8][R6.64] ;  /* 0x0000000806291981 */ /* 0x0006a8000c1e1500 */
[----:B------:R-:W4:Y:S01]  /*44470*/  LDL R7, [R1+0x35f8] ;  /* 0x0035f80001077983 */ /* 0x000f220000100800 */
[----:B------:R-:W-:Y:S01]  /*44480*/  PRMT R36, RZ, 0x7610, R36 ;  /* 0x00007610ff247816 */ /* 0x000fe20000000024 */
[----:B---3--:R-:W-:Y:S01]  /*44490*/  @P2 IMAD.MOV.U32 R6, RZ, RZ, R59 ;  /* 0x000000ffff062224 */ /* 0x008fe200078e003b */
[----:B------:R-:W-:-:S02]  /*444a0*/  PRMT R35, RZ, 0x7610, R35 ;  /* 0x00007610ff237816 */ /* 0x000fc40000000023 */
[C---:B------:R-:W-:Y:S02]  /*444b0*/  ISETP.GT.AND P3, PT, R4.reuse, 0x70, PT ;  /* 0x000000700400780c */ /* 0x040fe40003f64270 */
[----:B------:R-:W-:Y:S02]  /*444c0*/  PRMT R30, RZ, 0x7610, R30 ;  /* 0x00007610ff1e7816 */ /* 0x000fe4000000001e */
[----:B------:R-:W-:Y:S02]  /*444d0*/  PRMT R27, RZ, 0x7610, R27 ;  /* 0x00007610ff1b7816 */ /* 0x000fe4000000001b */
[----:B------:R-:W-:Y:S02]  /*444e0*/  ISETP.GT.AND P1, PT, R4, 0x74, PT ;  /* 0x000000740400780c */ /* 0x000fe40003f24270 */
[----:B------:R-:W-:Y:S01]  /*444f0*/  PRMT R26, RZ, 0x7610, R26 ;  /* 0x00007610ff1a7816 */ /* 0x000fe2000000001a */
[----:B------:R-:W3:Y:S04]  /*44500*/  LDL R59, [R1+0x3574] ;  /* 0x00357400013b7983 */ /* 0x000ee80000100800 */
[----:B----4-:R0:W4:Y:S02]  /*44510*/  @P2 LDG.E.U16 R36, desc[UR8][R6.64] ;  /* 0x0000000806242981 */ /* 0x010124000c1e1500 */
[----:B0-----:R-:W-:-:S02]  /*44520*/  @P2 IMAD.MOV.U32 R6, RZ, RZ, R28 ;  /* 0x000000ffff062224 */ /* 0x001fc400078e001c */
[----:B------:R-:W-:Y:S01]  /*44530*/  @P2 IMAD.MOV.U32 R7, RZ, RZ, R29 ;  /* 0x000000ffff072224 */ /* 0x000fe200078e001d */
[----:B------:R-:W2:Y:S04]  /*44540*/  LDL R28, [R1+0x353c] ;  /* 0x00353c00011c7983 */ /* 0x000ea80000100800 */
[----:B------:R-:W2:Y:S04]  /*44550*/  LDL R29, [R1+0x3538] ;  /* 0x00353800011d7983 */ /* 0x000ea80000100800 */
[----:B------:R0:W2:Y:S04]  /*44560*/  @P2 LDG.E.U16 R35, desc[UR8][R6.64] ;  /* 0x0000000806232981 */ /* 0x0000a8000c1e1500 */
[----:B------:R-:W0:Y:S04]  /*44570*/  LDL R6, [R1+0x35b8] ;  /* 0x0035b80001067983 */ /* 0x000e280000100800 */
[----:B------:R-:W0:Y:S02]  /*44580*/  LDL R7, [R1+0x35bc] ;  /* 0x0035bc0001077983 */ /* 0x000e240000100800 */
[----:B0-----:R-:W-:-:S04]  /*44590*/  @P3 LOP3.LUT R7, R7, R6, RZ, 0x3c, !PT ;  /* 0x0000000607073212 */ /* 0x001fc800078e3cff */
[----:B------:R-:W-:-:S04]  /*445a0*/  @P3 LOP3.LUT R6, R7, R6, RZ, 0x3c, !PT ;  /* 0x0000000607063212 */ /* 0x000fc800078e3cff */
[----:B------:R-:W-:-:S05]  /*445b0*/  @P3 LOP3.LUT R7, R7, R6, RZ, 0x3c, !PT ;  /* 0x0000000607073212 */ /* 0x000fca00078e3cff */
        /* <DEDUP_REMOVED lines=13> */
[----:B------:R-:W2:Y:S01]  /*44690*/  LDL R7, [R1+0x3570] ;  /* 0x0035700001077983 */ /* 0x000ea20000100800 */
[----:B------:R-:W-:Y:S02]  /*446a0*/  ISETP.GT.AND P2, PT, R4, 0x78, PT ;  /* 0x000000780400780c */ /* 0x000fe40003f44270 */
[----:B------:R-:W-:Y:S01]  /*446b0*/  PRMT R25, RZ, 0x7610, R25 ;  /* 0x00007610ff197816 */ /* 0x000fe20000000019 */
[----:B---3--:R-:W-:Y:S01]  /*446c0*/  @P1 IMAD.MOV.U32 R6, RZ, RZ, R59 ;  /* 0x000000ffff061224 */ /* 0x008fe200078e003b */
[----:B------:R-:W-:Y:S02]  /*446d0*/  PRMT R24, RZ, 0x7610, R24 ;  /* 0x00007610ff187816 */ /* 0x000fe40000000018 */
[----:B------:R-:W-:-:S02]  /*446e0*/  PRMT R23, RZ, 0x7610, R23 ;  /* 0x00007610ff177816 */ /* 0x000fc40000000017 */
[----:B------:R-:W-:Y:S02]  /*446f0*/  ISETP.GT.AND P3, PT, R4, 0x7c, PT ;  /* 0x0000007c0400780c */ /* 0x000fe40003f64270 */
[----:B------:R-:W-:Y:S02]  /*44700*/  PRMT R22, RZ, 0x7610, R22 ;  /* 0x00007610ff167816 */ /* 0x000fe40000000016 */
[----:B------:R-:W-:Y:S01]  /*44710*/  PRMT R21, RZ, 0x7610, R21 ;  /* 0x00007610ff157816 */ /* 0x000fe20000000015 */
[----:B------:R-:W3:Y:S04]  /*44720*/  LDL R59, [R1+0x36ec] ;  /* 0x0036ec00013b7983 */ /* 0x000ee80000100800 */
[----:B--2---:R0:W2:Y:S02]  /*44730*/  @P1 LDG.E.U16 R25, desc[UR8][R6.64] ;  /* 0x0000000806191981 */ /* 0x0040a4000c1e1500 */
[----:B0-----:R-:W-:-:S02]  /*44740*/  @P2 IMAD.MOV.U32 R6, RZ, RZ, R28 ;  /* 0x000000ffff062224 */ /* 0x001fc400078e001c */
[----:B------:R-:W-:Y:S01]  /*44750*/  @P2 IMAD.MOV.U32 R7, RZ, RZ, R29 ;  /* 0x000000ffff072224 */ /* 0x000fe200078e001d */
[----:B------:R-:W-:Y:S02]  /*44760*/  ISETP.GT.AND P1, PT, R4, 0x5d, PT ;  /* 0x0000005d0400780c */ /* 0x000fe40003f24270 */
[----:B------:R-:W-:Y:S01]  /*44770*/  PRMT R58, RZ, 0x7610, R58 ;  /* 0x00007610ff3a7816 */ /* 0x000fe2000000003a */
[----:B------:R-:W2:Y:S04]  /*44780*/  LDL R29, [R1+0x36e0] ;  /* 0x0036e000011d7983 */ /* 0x000ea80000100800 */
[----:B------:R0:W2:Y:S04]  /*44790*/  @P2 LDG.E.U16 R24, desc[UR8][R6.64] ;  /* 0x0000000806182981 */ /* 0x0000a8000c1e1500 */
[----:B------:R-:W2:Y:S04]  /*447a0*/  LDL R28, [R1+0x36e4] ;  /* 0x0036e400011c7983 */ /* 0x000ea80000100800 */
        /* <DEDUP_REMOVED lines=19> */
[----:B---3--:R-:W-:Y:S01]  /*448e0*/  @P1 IMAD.MOV.U32 R6, RZ, RZ, R59 ;  /* 0x000000ffff061224 */ /* 0x008fe200078e003b */
[----:B------:R-:W-:Y:S02]  /*448f0*/  PRMT R57, RZ, 0x7610, R57 ;  /* 0x00007610ff397816 */ /* 0x000fe40000000039 */
[----:B------:R-:W3:Y:S04]  /*44900*/  LDL R59, [R1+0x3664] ;  /* 0x00366400013b7983 */ /* 0x000ee80000100800 */
[----:B--2---:R0:W2:Y:S02]  /*44910*/  @P1 LDG.E.U16 R58, desc[UR8][R6.64] ;  /* 0x00000008063a1981 */ /* 0x0040a4000c1e1500 */
[----:B0-----:R-:W-:-:S02]  /*44920*/  @P1 IMAD.MOV.U32 R6, RZ, RZ, R28 ;  /* 0x000000ffff061224 */ /* 0x001fc400078e001c */
[----:B------:R-:W-:-:S05]  /*44930*/  @P1 IMAD.MOV.U32 R7, RZ, RZ, R29 ;  /* 0x000000ffff071224 */ /* 0x000fca00078e001d */
[----:B------:R0:W3:Y:S04]  /*44940*/  @P1 LDG.E.U16 R57, desc[UR8][R6.64] ;  /* 0x0000000806391981 */ /* 0x0000e8000c1e1500 */
[----:B--2---:R-:W-:Y:S04]  /*44950*/  STL [R1+0x4f14], R58 ;  /* 0x004f143a01007387 */ /* 0x004fe80000100800 */
[----:B------:R-:W0:Y:S04]  /*44960*/  LDL R6, [R1+0x36a8] ;  /* 0x0036a80001067983 */ /* 0x000e280000100800 */
[----:B------:R-:W0:Y:S01]  /*44970*/  LDL R7, [R1+0x36ac] ;  /* 0x0036ac0001077983 */ /* 0x000e220000100800 */
[----:B------:R-:W-:-:S02]  /*44980*/  ISETP.GT.AND P2, PT, R4, 0x61, PT ;  /* 0x000000610400780c */ /* 0x000fc40003f44270 */
[----:B------:R-:W-:Y:S02]  /*44990*/  PRMT R54, RZ, 0x7610, R54 ;  /* 0x00007610ff367816 */ /* 0x000fe40000000036 */
[----:B------:R-:W-:Y:S02]  /*449a0*/  PRMT R53, RZ, 0x7610, R53 ;  /* 0x00007610ff357816 */ /* 0x000fe40000000035 */
[----:B------:R-:W-:Y:S02]  /*449b0*/  ISETP.GT.AND P3, PT, R4, 0x65, PT ;  /* 0x000000650400780c */ /* 0x000fe40003f64270 */
[----:B------:R-:W-:Y:S01]  /*449c0*/  PRMT R50, RZ, 0x7610, R50 ;  /* 0x00007610ff327816 */ /* 0x000fe20000000032 */
[----:B------:R-:W2:Y:S04]  /*449d0*/  LDL R29, [R1+0x3628] ;  /* 0x00362800011d7983 */ /* 0x000ea80000100800 */
[----:B------:R-:W2:Y:S01]  /*449e0*/  LDL R28, [R1+0x362c] ;  /* 0x00362c00011c7983 */ /* 0x000ea20000100800 */
        /* <DEDUP_REMOVED lines=27> */
[----:B0-----:R-:W-:Y:S01]  /*44ba0*/  @P1 MOV R6, R28 ;  /* 0x0000001c00061202 */ /* 0x001fe20000000f00 */
        /* <DEDUP_REMOVED lines=17> */
[----:B------:R-:W0:Y:S01]  /*44cc0*/  LDL R7, [R1+0x35e4] ;  /* 0x0035e40001077983 */ /* 0x000e220000100800 */
[----:B------:R-:W-:Y:S02]  /*44cd0*/  ISETP.GT.AND P3, PT, R4, 0x71, PT ;  /* 0x000000710400780c */ /* 0x000fe40003f64270 */
[----:B0-----:R-:W-:-:S04]  /*44ce0*/  @P2 LOP3.LUT R7, R7, R6, RZ, 0x3c, !PT ;  /* 0x0000000607072212 */ /* 0x001fc800078e3cff */
[----:B------:R-:W-:-:S04]  /*44cf0*/  @P2 LOP3.LUT R6, R7, R6, RZ, 0x3c, !PT ;  /* 0x0000000607062212 */ /* 0x000fc800078e3cff */
[----:B------:R-:W-:-:S05]  /*44d00*/  @P2 LOP3.LUT R7, R7, R6, RZ, 0x3c, !PT ;  /* 0x0000000607072212 */ /* 0x000fca00078e3cff */
[----:B------:R3:W2:Y:S04]  /*44d10*/  @P2 LDG.E.U16 R33, desc[UR8][R6.64] ;  /* 0x0000000806212981 */ /* 0x0006a8000c1e1500 */
[----:B------:R-:W2:Y:S01]  /*44d20*/  LDL R7, [R1+0x35a8] ;  /* 0x0035a80001077983 */ /* 0x000ea20000100800 */
[----:B------:R-:W-:Y:S01]  /*44d30*/  PRMT R20, RZ, 0x7610, R20 ;  /* 0x00007610ff147816 */ /* 0x000fe20000000014 */
[----:B---3--:R-:W-:Y:S01]  /*44d40*/  @P3 IMAD.MOV.U32 R6, RZ, RZ, R59 ;  /* 0x000000ffff063224 */ /* 0x008fe200078e003b */
[----:B------:R-:W-:Y:S02]  /*44d50*/  PRMT R19, RZ, 0x7610, R19 ;  /* 0x00007610ff137816 */ /* 0x000fe40000000013 */
[----:B------:R-:W-:Y:S02]  /*44d60*/  ISETP.GT.AND P1, PT, R4, 0x75, PT ;  /* 0x000000750400780c */ /* 0x000fe40003f24270 */
[----:B------:R-:W-:-:S02]  /*44d70*/  PRMT R18, RZ, 0x7610, R18 ;  /* 0x00007610ff127816 */ /* 0x000fc40000000012 */
[----:B------:R-:W-:Y:S02]  /*44d80*/  PRMT R17, RZ, 0x7610, R17 ;  /* 0x00007610ff117816 */ /* 0x000fe40000000011 */
[----:B------:R-:W-:Y:S02]  /*44d90*/  ISETP.GT.AND P2, PT, R4, 0x79, PT ;  /* 0x000000790400780c */ /* 0x000fe40003f44270 */
[----:B------:R-:W-:Y:S01]  /*44da0*/  PRMT R16, RZ, 0x7610, R16 ;  /* 0x00007610ff107816 */ /* 0x000fe20000000010 */
[----:B------:R-:W3:Y:S04]  /*44db0*/  LDL R59, [R1+0x3524] ;  /* 0x00352400013b7983 */ /* 0x000ee80000100800 */
[----:B--2---:R0:W2:Y:S02]  /*44dc0*/  @P3 LDG.E.U16 R20, desc[UR8][R6.64] ;  /* 0x0000000806143981 */ /* 0x0040a4000c1e1500 */
        /* <DEDUP_REMOVED lines=30> */
[----:B------:R-:W-:Y:S01]  /*44fb0*/  PRMT R47, RZ, 0x7610, R47 ;  /* 0x00007610ff2f7816 */ /* 0x000fe2000000002f */
[----:B------:R-:W3:Y:S04]  /*44fc0*/  LDL R59, [R1+0x36d4] ;  /* 0x0036d400013b7983 */ /* 0x000ee80000100800 */
[----:B--2---:R0:W2:Y:S02]  /*44fd0*/  @P2 LDG.E.U16 R15, desc[UR8][R6.64] ;  /* 0x00000008060f2981 */ /* 0x0040a4000c1e1500 */
[----:B0-----:R-:W-:Y:S02]  /*44fe0*/  @P3 IMAD.MOV.U32 R6, RZ, RZ, R28 ;  /* 0x000000ffff063224 */ /* 0x001fe400078e001c */
[----:B------:R-:W-:Y:S01]  /*44ff0*/  @P3 IMAD.MOV.U32 R7, RZ, RZ, R29 ;  /* 0x000000ffff073224 */ /* 0x000fe200078e001d */
        /* <DEDUP_REMOVED lines=18> */
[----:B------:R-:W-:Y:S02]  /*45120*/  ISETP.GT.AND P2, PT, R4, 0x62, PT ;  /* 0x000000620400780c */ /* 0x000fe40003f44270 */
[----:B------:R-:W-:Y:S02]  /*45130*/  PRMT R45, RZ, 0x7610, R45 ;  /* 0x00007610ff2d7816 */ /* 0x000fe4000000002d */
[----:B--2---:R0:W2:Y:S04]  /*45140*/  @P1 LDG.E.U16 R46, desc[UR8][R6.64] ;  /* 0x00000008062e1981 */ /* 0x0040a8000c1e1500 */
[----:B------:R-:W-:Y:S04]  /*45150*/  STL [R1+0x4eb8], R47 ;  /* 0x004eb82f01007387 */ /* 0x000fe80000100800 */
[----:B------:R-:W3:Y:S01]  /*45160*/  LDL R59, [R1+0x3654] ;  /* 0x00365400013b7983 */ /* 0x000ee20000100800 */
[----:B0-----:R-:W-:-:S02]  /*45170*/  @P2 IMAD.MOV.U32 R6, RZ, RZ, R28 ;  /* 0x000000ffff062224 */ /* 0x001fc400078e001c */
[----:B------:R-:W-:-:S05]  /*45180*/  @P2 IMAD.MOV.U32 R7, RZ, RZ, R29 ;  /* 0x000000ffff072224 */ /* 0x000fca00078e001d */
[----:B------:R-:W3:Y:S04]  /*45190*/  @P2 LDG.E.U16 R45, desc[UR8][R6.64] ;  /* 0x00000008062d2981 */ /* 0x000ee8000c1e1500 */
[----:B--2---:R-:W-:Y:S04]  /*451a0*/  STL [R1+0x4ebc], R46 ;  /* 0x004ebc2e01007387 */ /* 0x004fe80000100800 */
[----:B------:R-:W2:Y:S04]  /*451b0*/  LDL R6, [R1+0x3690] ;  /* 0x0036900001067983 */ /* 0x000ea80000100800 */
[----:B------:R-:W2:Y:S01]  /*451c0*/  LDL R7, [R1+0x3694] ;  /* 0x0036940001077983 */ /* 0x000ea20000100800 */
[----:B------:R-:W-:-:S03]  /*451d0*/  PRMT R44, RZ, 0x7610, R44 ;  /* 0x00007610ff2c7816 */ /* 0x000fc6000000002c */
[----:B------:R-:W4:Y:S04]  /*451e0*/  LDL R29, [R1+0x3618] ;  /* 0x00361800011d7983 */ /* 0x000f280000100800 */
[----:B------:R-:W4:Y:S04]  /*451f0*/  LDL R28, [R1+0x361c] ;  /* 0x00361c00011c7983 */ /* 0x000f280000100800 */
[----:B---3--:R-:W-:Y:S01]  /*45200*/  STL [R1+0x4ec0], R45 ;  /* 0x004ec02d01007387 */ /* 0x008fe20000100800 */
        /* <DEDUP_REMOVED lines=10> */
[----:B------:R-:W-:Y:S01]  /*452b0*/  @P3 LOP3.LUT R7, R7, R6, RZ, 0x3c, !PT ;  /* 0x0000000607073212 */ /* 0x000fe200078e3cff */
[----:B--2---:R-:W-:Y:S04]  /*452c0*/  STL [R1+0x4ec4], R44 ;  /* 0x004ec42c01007387 */ /* 0x004fe80000100800 */
[----:B------:R0:W2:Y:S04]  /*452d0*/  @P3 LDG.E.U16 R43, desc[UR8][R6.64] ;  /* 0x00000008062b3981 */ /* 0x0000a8000c1e1500 */
[----:B------:R-:W3:Y:S01]  /*452e0*/  LDL R7, [R1+0x3650] ;  /* 0x0036500001077983 */ /* 0x000ee20000100800 */
[----:B------:R-:W-:Y:S01]  /*452f0*/  PRMT R42, RZ, 0x7610, R42 ;  /* 0x00007610ff2a7816 */ /* 0x000fe2000000002a */
[----:B0-----:R-:W-:Y:S01]  /*45300*/  @P3 IMAD.MOV.U32 R6, RZ, RZ, R59 ;  /* 0x000000ffff063224 */ /* 0x001fe200078e003b */
[----:B------:R-:W-:-:S02]  /*45310*/  ISETP.GT.AND P1, PT, R4, 0x6a, PT ;  /* 0x0000006a0400780c */ /* 0x000fc40003f24270 */
[----:B------:R-:W-:Y:S02]  /*45320*/  PRMT R38, RZ, 0x7610, R38 ;  /* 0x00007610ff267816 */ /* 0x000fe40000000026 */
[----:B---3--:R4:W3:Y:S04]  /*45330*/  @P3 LDG.E.U16 R42, desc[UR8][R6.64] ;  /* 0x00000008062a3981 */ /* 0x0088e8000c1e1500 */
[----:B--2---:R-:W-:Y:S04]  /*45340*/  STL [R1+0x4ec8], R43 ;  /* 0x004ec82b01007387 */ /* 0x004fe80000100800 */
[----:B------:R-:W2:Y:S01]  /*45350*/  LDL R59, [R1+0x35d4] ;  /* 0x0035d400013b7983 */ /* 0x000ea20000100800 */
[----:B----4-:R-:W-:-:S02]  /*45360*/  @P1 IMAD.MOV.U32 R6, RZ, RZ, R28 ;  /* 0x000000ffff061224 */ /* 0x010fc400078e001c */
[----:B------:R-:W-:-:S05]  /*45370*/  @P1 IMAD.MOV.U32 R7, RZ, RZ, R29 ;  /* 0x000000ffff071224 */ /* 0x000fca00078e001d */
[----:B------:R-:W4:Y:S04]  /*45380*/  @P1 LDG.E.U16 R38, desc[UR8][R6.64] ;  /* 0x0000000806261981 */ /* 0x000f28000c1e1500 */
[----:B---3--:R-:W-:Y:S04]  /*45390*/  STL [R1+0x4ecc], R42 ;  /* 0x004ecc2a01007387 */ /* 0x008fe80000100800 */
[----:B------:R-:W3:Y:S04]  /*453a0*/  LDL R6, [R1+0x3610] ;  /* 0x0036100001067983 */ /* 0x000ee80000100800 */
[----:B------:R-:W3:Y:S01]  /*453b0*/  LDL R7, [R1+0x3614] ;  /* 0x0036140001077983 */ /* 0x000ee20000100800 */
[----:B------:R-:W-:-:S03]  /*453c0*/  PRMT R37, RZ, 0x7610, R37 ;  /* 0x00007610ff257816 */ /* 0x000fc60000000025 */
[----:B------:R-:W2:Y:S04]  /*453d0*/  LDL R29, [R1+0x3598] ;  /* 0x00359800011d7983 */ /* 0x000ea80000100800 */
[----:B------:R-:W2:Y:S04]  /*453e0*/  LDL R28, [R1+0x359c] ;  /* 0x00359c00011c7983 */ /* 0x000ea80000100800 */
[----:B----4-:R-:W-:Y:S01]  /*453f0*/  STL [R1+0x4ed0], R38 ;  /* 0x004ed02601007387 */ /* 0x010fe20000100800 */
[----:B---3--:R-:W-:-:S04]  /*45400*/  @P1 LOP3.LUT R7, R7, R6, RZ, 0x3c, !PT ;  /* 0x0000000607071212 */ /* 0x008fc800078e3cff */
        /* <DEDUP_REMOVED lines=9> */
[----:B------:R-:W-:Y:S01]  /*454a0*/  @P2 LOP3.LUT R7, R7, R6, RZ, 0x3c, !PT ;  /* 0x0000000607072212 */ /* 0x000fe200078e3cff */
[----:B---3--:R-:W-:Y:S04]  /*454b0*/  STL [R1+0x4ed4], R37 ;  /* 0x004ed42501007387 */ /* 0x008fe80000100800 */
[----:B------:R2:W3:Y:S04]  /*454c0*/  @P2 LDG.E.U16 R32, desc[UR8][R6.64] ;  /* 0x0000000806202981 */ /* 0x0004e8000c1e1500 */
[----:B------:R-:W4:Y:S01]  /*454d0*/  LDL R7, [R1+0x35d0] ;  /* 0x0035d00001077983 */ /* 0x000f220000100800 */
[----:B------:R-:W-:Y:S01]  /*454e0*/  PRMT R31, RZ, 0x7610, R31 ;  /* 0x00007610ff1f7816 */ /* 0x000fe2000000001f */
[----:B--2---:R-:W-:Y:S01]  /*454f0*/  @P2 IMAD.MOV.U32 R6, RZ, RZ, R59 ;  /* 0x000000ffff062224 */ /* 0x004fe200078e003b */
[----:B------:R-:W-:-:S02]  /*45500*/  ISETP.GT.AND P3, PT, R4, 0x72, PT ;  /* 0x000000720400780c */ /* 0x000fc40003f64270 */
[----:B------:R-:W-:Y:S02]  /*45510*/  PRMT R12, RZ, 0x7610, R12 ;  /* 0x00007610ff0c7816 */ /* 0x000fe4000000000c */
[----:B----4-:R0:W2:Y:S04]  /*45520*/  @P2 LDG.E.U16 R31, desc[UR8][R6.64] ;  /* 0x00000008061f2981 */ /* 0x0100a8000c1e1500 */
[----:B---3--:R-:W-:Y:S04]  /*45530*/  STL [R1+0x4ed8], R32 ;  /* 0x004ed82001007387 */ /* 0x008fe80000100800 */
[----:B------:R-:W3:Y:S01]  /*45540*/  LDL R59, [R1+0x3554] ;  /* 0x00355400013b7983 */ /* 0x000ee20000100800 */
[----:B0-----:R-:W-:-:S02]  /*45550*/  @P3 IMAD.MOV.U32 R6, RZ, RZ, R28 ;  /* 0x000000ffff063224 */ /* 0x001fc400078e001c */
[----:B------:R-:W-:-:S05]  /*45560*/  @P3 IMAD.MOV.U32 R7, RZ, RZ, R29 ;  /* 0x000000ffff073224 */ /* 0x000fca00078e001d */
[----:B------:R-:W4:Y:S04]  /*45570*/  @P3 LDG.E.U16 R12, desc[UR8][R6.64] ;  /* 0x00000008060c3981 */ /* 0x000f28000c1e1500 */
[----:B--2---:R-:W-:Y:S04]  /*45580*/  STL [R1+0x4edc], R31 ;  /* 0x004edc1f01007387 */ /* 0x004fe80000100800 */
[----:B------:R-:W2:Y:S04]  /*45590*/  LDL R6, [R1+0x3590] ;  /* 0x0035900001067983 */ /* 0x000ea80000100800 */
[----:B------:R-:W2:Y:S01]  /*455a0*/  LDL R7, [R1+0x3594] ;  /* 0x0035940001077983 */ /* 0x000ea20000100800 */
[----:B------:R-:W-:-:S03]  /*455b0*/  PRMT R11, RZ, 0x7610, R11 ;  /* 0x00007610ff0b7816 */ /* 0x000fc6000000000b */
[----:B------:R-:W3:Y:S04]  /*455c0*/  LDL R29, [R1+0x3518] ;  /* 0x00351800011d7983 */ /* 0x000ee80000100800 */
[----:B------:R-:W3:Y:S04]  /*455d0*/  LDL R28, [R1+0x351c] ;  /* 0x00351c00011c7983 */ /* 0x000ee80000100800 */
[----:B----4-:R-:W-:Y:S01]  /*455e0*/  STL [R1+0x4ee0], R12 ;  /* 0x004ee00c01007387 */ /* 0x010fe20000100800 */
        /* <DEDUP_REMOVED lines=16> */
[----:B------:R-:W-:-:S02]  /*456f0*/  ISETP.GT.AND P2, PT, R4, 0x7a, PT ;  /* 0x0000007a0400780c */ /* 0x000fc40003f44270 */
[----:B------:R-:W-:-:S11]  /*45700*/  PRMT R8, RZ, 0x7610, R8 ;  /* 0x00007610ff087816 */ /* 0x000fd60000000008 */
[----:B------:R-:W3:Y:S04]  /*45710*/  @P2 LDG.E.U16 R8, desc[UR8][R28.64] ;  /* 0x000000081c082981 */ /* 0x000ee8000c1e1500 */
[----:B----4-:R-:W4:Y:S04]  /*45720*/  @P1 LDG.E.U16 R9, desc[UR8][R6.64] ;  /* 0x0000000806091981 */ /* 0x010f28000c1e1500 */
[----:B--2---:R-:W-:Y:S04]  /*45730*/  STL [R1+0x4ee8], R10 ;  /* 0x004ee80a01007387 */ /* 0x004fe80000100800 */
[----:B----4-:R-:W-:Y:S04]  /*45740*/  STL [R1+0x4eec], R9 ;  /* 0x004eec0901007387 */ /* 0x010fe80000100800 */
[----:B------:R-:W2:Y:S04]  /*45750*/  LDL R28, [R1+0x3510] ;  /* 0x00351000011c7983 */ /* 0x000ea80000100800 */
[----:B------:R-:W2:Y:S01]  /*45760*/  LDL R29, [R1+0x3514] ;  /* 0x00351400011d7983 */ /* 0x000ea20000100800 */
[----:B------:R-:W-:-:S03]  /*45770*/  PRMT R7, RZ, 0x7610, R7 ;  /* 0x00007610ff077816 */ /* 0x000fc60000000007 */
        /* <DEDUP_REMOVED lines=15> */
[----:B------:R-:W0:Y:S04]  /*45870*/  LDL R28, [R1+0x34d0] ;  /* 0x0034d000011c7983 */ /* 0x000e280000100800 */
[----:B------:R-:W0:Y:S01]  /*45880*/  LDL R29, [R1+0x34d4] ;  /* 0x0034d400011d7983 */ /* 0x000e220000100800 */
[----:B------:R-:W-:-:S02]  /*45890*/  PRMT R5, RZ, 0x7610, R5 ;  /* 0x00007610ff057816 */ /* 0x000fc40000000005 */
[----:B0-----:R-:W-:-:S04]  /*458a0*/  @P3 LOP3.LUT R29, R29, R28, RZ, 0x3c, !PT ;  /* 0x0000001c1d1d3212 */ /* 0x001fc800078e3cff */
[----:B------:R-:W-:-:S04]  /*458b0*/  @P3 LOP3.LUT R28, R29, R28, RZ, 0x3c, !PT ;  /* 0x0000001c1d1c3212 */ /* 0x000fc800078e3cff */
[----:B------:R-:W-:Y:S01]  /*458c0*/  @P3 LOP3.LUT R29, R29, R28, RZ, 0x3c, !PT ;  /* 0x0000001c1d1d3212 */ /* 0x000fe200078e3cff */
[----:B--2---:R-:W-:Y:S04]  /*458d0*/  STL [R1+0x4ef8], R6 ;  /* 0x004ef80601007387 */ /* 0x004fe80000100800 */
[----:B------:R4:W2:Y:S04]  /*458e0*/  @P3 LDG.E.U16 R5, desc[UR8][R28.64] ;  /* 0x000000081c053981 */ /* 0x0008a8000c1e1500 */
[----:B------:R-:W3:Y:S01]  /*458f0*/  LDL R29, [R1+0x3880] ;  /* 0x00388000011d7983 */ /* 0x000ee20000100800 */
[----:B------:R-:W-:-:S02]  /*45900*/  PRMT R0, RZ, 0x7610, R0 ;  /* 0x00007610ff007816 */ /* 0x000fc40000000000 */
[----:B----4-:R-:W-:-:S05]  /*45910*/  @P0 MOV R28, R59 ;  /* 0x0000003b001c0202 */ /* 0x010fca0000000f00 */
[----:B---3--:R-:W3:Y:S04]  /*45920*/  @P0 LDG.E.U16 R0, desc[UR8][R28.64] ;  /* 0x000000081c000981 */ /* 0x008ee8000c1e1500 */
[----:B--2---:R0:W-:Y:S04]  /*45930*/  STL [R1+0x4efc], R5 ;  /* 0x004efc0501007387 */ /* 0x0041e80000100800 */
[----:B------:R-:W2:Y:S04]  /*45940*/  LDL R59, [R1+0x3804] ;  /* 0x00380400013b7983 */ /* 0x000ea80000100800 */
[----:B0-----:R-:W4:Y:S01]  /*45950*/  LDL R5, [R1+0x384c] ;  /* 0x00384c0001057983 */ /* 0x001f220000100800 */
[----:B------:R-:W-:-:S03]  /*45960*/  ISETP.GT.AND P1, PT, R4, 0x47, PT ;  /* 0x000000470400780c */ /* 0x000fc60003f24270 */
[----:B---3--:R0:W-:Y:S04]  /*45970*/  STL [R1+0x16b0], R0 ;  /* 0x0016b00001007387 */ /* 0x0081e80000100800 */
[----:B0-----:R-:W3:Y:S04]  /*45980*/  LDL.LU R0, [R1+0x4f38] ;  /* 0x004f380001007983 */ /* 0x001ee80000300800 */
[----:B------:R-:W2:Y:S01]  /*45990*/  LDL R29, [R1+0x3848] ;  /* 0x00384800011d7983 */ /* 0x000ea20000100800 */
[----:B------:R-:W-:Y:S01]  /*459a0*/  PRMT R58, RZ, 0x7610, R58 ;  /* 0x00007610ff3a7816 */ /* 0x000fe2000000003a */
[----:B----4-:R-:W-:-:S05]  /*459b0*/  @P1 IMAD.MOV.U32 R28, RZ, RZ, R5 ;  /* 0x000000ffff1c1224 */ /* 0x010fca00078e0005 */
[----:B--2---:R0:W2:Y:S04]  /*459c0*/  @P1 LDG.E.U16 R58, desc[UR8][R28.64] ;  /* 0x000000081c3a1981 */ /* 0x0040a8000c1e1500 */
[----:B------:R-:W0:Y:S04]  /*459d0*/  LDL R28, [R1+0x3840] ;  /* 0x00384000011c7983 */ /* 0x000e280000100800 */
[----:B------:R-:W0:Y:S01]  /*459e0*/  LDL R29, [R1+0x3844] ;  /* 0x00384400011d7983 */ /* 0x000e220000100800 */
[----:B------:R-:W-:Y:S02]  /*459f0*/  PRMT R47, RZ, 0x7610, R47 ;  /* 0x00007610ff2f7816 */ /* 0x000fe4000000002f */
[----:B0-----:R-:W-:-:S04]  /*45a00*/  @P1 LOP3.LUT R29, R29, R28, RZ, 0x3c, !PT ;  /* 0x0000001c1d1d1212 */ /* 0x001fc800078e3cff */
[----:B------:R-:W-:-:S04]  /*45a10*/  @P1 LOP3.LUT R28, R29, R28, RZ, 0x3c, !PT ;  /* 0x0000001c1d1c1212 */ /* 0x000fc800078e3cff */
[----:B------:R-:W-:Y:S01]  /*45a20*/  @P1 LOP3.LUT R29, R29, R28, RZ, 0x3c, !PT ;  /* 0x0000001c1d1d1212 */ /* 0x000fe200078e3cff */
[----:B--2---:R0:W-:Y:S01]  /*45a30*/  STL [R1+0x16b4], R58 ;  /* 0x0016b43a01007387 */ /* 0x0041e20000100800 */
[----:B------:R-:W-:Y:S02]  /*45a40*/  ISETP.GT.AND P2, PT, R4, 0x4b, PT ;  /* 0x0000004b0400780c */ /* 0x000fe40003f44270 */
[----:B---3--:R-:W-:Y:S01]  /*45a50*/  PRMT R0, RZ, 0x7610, R0 ;  /* 0x00007610ff007816 */ /* 0x008fe20000000000 */
[----:B------:R-:W2:Y:S04]  /*45a60*/  LDL R5, [R1+0x37cc] ;  /* 0x0037cc0001057983 */ /* 0x000ea80000100800 */
[----:B------:R1:W3:Y:S04]  /*45a70*/  @P1 LDG.E.U16 R47, desc[UR8][R28.64] ;  /* 0x000000081c2f1981 */ /* 0x0002e8000c1e1500 */
[----:B0-----:R-:W4:Y:S04]  /*45a80*/  LDL R58, [R1+0x37c8] ;  /* 0x0037c800013a7983 */ /* 0x001f280000100800 */
[----:B------:R-:W1:Y:S04]  /*45a90*/  LDL R28, [R1+0x3808] ;  /* 0x00380800011c7983 */ /* 0x000e680000100800 */
[----:B------:R-:W1:Y:S02]  /*45aa0*/  LDL R29, [R1+0x380c] ;  /* 0x00380c00011d7983 */ /* 0x000e640000100800 */
[----:B-1----:R-:W-:-:S04]  /*45ab0*/  @P2 LOP3.LUT R29, R29, R28, RZ, 0x3c, !PT ;  /* 0x0000001c1d1d2212 */ /* 0x002fc800078e3cff */
[----:B------:R-:W-:-:S04]  /*45ac0*/  @P2 LOP3.LUT R28, R29, R28, RZ, 0x3c, !PT ;  /* 0x0000001c1d1c2212 */ /* 0x000fc800078e3cff */
[----:B------:R-:W-:-:S05]  /*45ad0*/  @P2 LOP3.LUT R29, R29, R28, RZ, 0x3c, !PT ;  /* 0x0000001c1d1d2212 */ /* 0x000fca00078e3cff */
[----:B------:R-:W2:Y:S04]  /*45ae0*/  @P2 LDG.E.U16 R0, desc[UR8][R28.64] ;  /* 0x000000081c002981 */ /* 0x000ea8000c1e1500 */
[----:B---3--:R0:W-:Y:S04]  /*45af0*/  STL [R1+0x16b8], R47 ;  /* 0x0016b82f01007387 */ /* 0x0081e80000100800 */
[----:B0-----:R-:W3:Y:S04]  /*45b00*/  LDL R47, [R1+0x37c4] ;  /* 0x0037c400012f7983 */ /* 0x001ee80000100800 */
[----:B--2---:R0:W-:Y:S04]  /*45b10*/  STL [R1+0x16bc], R0 ;  /* 0x0016bc0001007387 */ /* 0x0041e80000100800 */
[----:B0-----:R-:W2:Y:S04]  /*45b20*/  LDL.LU R0, [R1+0x4f34] ;  /* 0x004f340001007983 */ /* 0x001ea80000300800 */
[----:B------:R-:W3:Y:S01]  /*45b30*/  LDL R29, [R1+0x3800] ;  /* 0x00380000011d7983 */ /* 0x000ee20000100800 */
[----:B------:R-:W-:-:S02]  /*45b40*/  ISETP.GT.AND P0, PT, R4, 0x4f, PT ;  /* 0x0000004f0400780c */ /* 0x000fc40003f04270 */
[----:B------:R-:W-:Y:S01]  /*45b50*/  PRMT R12, RZ, 0x7610, R12 ;  /* 0x00007610ff0c7816 */ /* 0x000fe2000000000c */
[----:B------:R-:W-:Y:S02]  /*45b60*/  @P2 IMAD.MOV.U32 R28, RZ, RZ, R59 ;  /* 0x000000ffff1c2224 */ /* 0x000fe400078e003b */
[----:B------:R-:W4:Y:S01]  /*45b70*/  LDL R59, [R1+0x3780] ;  /* 0x00378000013b7983 */ /* 0x000f220000100800 */
[----:B--2---:R-:W-:-:S03]  /*45b80*/  PRMT R0, RZ, 0x7610, R0 ;  /* 0x00007610ff007816 */ /* 0x004fc60000000000 */
[----:B---3--:R0:W2:Y:S04]  /*45b90*/  @P2 LDG.E.U16 R12, desc[UR8][R28.64] ;  /* 0x000000081c0c2981 */ /* 0x0080a8000c1e1500 */
[----:B0-----:R-:W-:Y:S02]  /*45ba0*/  @P0 IMAD.MOV.U32 R28, RZ, RZ, R5 ;  /* 0x000000ffff1c0224 */ /* 0x001fe400078e0005 */
[----:B----4-:R-:W-:-:S05]  /*45bb0*/  @P0 IMAD.MOV.U32 R29, RZ, RZ, R58 ;  /* 0x000000ffff1d0224 */ /* 0x010fca00078e003a */
[----:B------:R-:W3:Y:S04]  /*45bc0*/  @P0 LDG.E.U16 R0, desc[UR8][R28.64] ;  /* 0x000000081c000981 */ /* 0x000ee8000c1e1500 */
[----:B--2---:R0:W-:Y:S04]  /*45bd0*/  STL [R1+0x16c8], R12 ;  /* 0x0016c80c01007387 */ /* 0x0041e80000100800 */
[----:B------:R-:W2:Y:S04]  /*45be0*/  LDL R58, [R1+0x3748] ;  /* 0x00374800013a7983 */ /* 0x000ea80000100800 */
[----:B------:R-:W4:Y:S04]  /*45bf0*/  LDL R5, [R1+0x374c] ;  /* 0x00374c0001057983 */ /* 0x000f280000100800 */
[----:B0-----:R-:W2:Y:S04]  /*45c00*/  LDL R12, [R1+0x3784] ;  /* 0x00378400010c7983 */ /* 0x001ea80000100800 */
[----:B---3--:R-:W-:Y:S04]  /*45c10*/  STL [R1+0x16cc], R0 ;  /* 0x0016cc0001007387 */ /* 0x008fe80000100800 */
[----:B------:R-:W3:Y:S01]  /*45c20*/  LDL R29, [R1+0x37c0] ;  /* 0x0037c000011d7983 */ /* 0x000ee20000100800 */
[----:B------:R-:W-:Y:S01]  /*45c30*/  PRMT R42, RZ, 0x7610, R42 ;  /* 0x00007610ff2a7816 */ /* 0x000fe2000000002a */
[----:B------:R-:W-:Y:S01]  /*45c40*/  @P0 IMAD.MOV.U32 R28, RZ, RZ, R47 ;  /* 0x000000ffff1c0224 */ /* 0x000fe200078e002f */
[----:B------:R-:W-:-:S02]  /*45c50*/  ISETP.GT.AND P1, PT, R4, 0x53, PT ;  /* 0x000000530400780c */ /* 0x000fc40003f24270 */
[----:B------:R-:W-:Y:S02]  /*45c60*/  ISETP.GT.AND P2, PT, R4, 0x57, PT ;  /* 0x000000570400780c */ /* 0x000fe40003f44270 */
[----:B------:R-:W-:Y:S02]  /*45c70*/  PRMT R61, RZ, 0x7610, R61 ;  /* 0x00007610ff3d7816 */ /* 0x000fe4000000003d */
[----:B------:R-:W-:Y:S02]  /*45c80*/  PRMT R60, RZ, 0x7610, R60 ;  /* 0x00007610ff3c7816 */ /* 0x000fe4000000003c */
[----:B------:R-:W-:Y:S01]  /*45c90*/  PRMT R56, RZ, 0x7610, R56 ;  /* 0x00007610ff387816 */ /* 0x000fe20000000038 */
[----:B------:R-:W2:Y:S04]  /*45ca0*/  LDL R47, [R1+0x3740] ;  /* 0x00374000012f7983 */ /* 0x000ea80000100800 */
[----:B---3--:R0:W3:Y:S04]  /*45cb0*/  @P0 LDG.E.U16 R42, desc[UR8][R28.64] ;  /* 0x000000081c2a0981 */ /* 0x0080e8000c1e1500 */
[----:B------:R-:W0:Y:S04]  /*45cc0*/  LDL R28, [R1+0x3788] ;  /* 0x00378800011c7983 */ /* 0x000e280000100800 */
[----:B------:R-:W0:Y:S02]  /*45cd0*/  LDL R29, [R1+0x378c] ;  /* 0x00378c00011d7983 */ /* 0x000e240000100800 */
[----:B0-----:R-:W-:-:S04]  /*45ce0*/  @P1 LOP3.LUT R29, R29, R28, RZ, 0x3c, !PT ;  /* 0x0000001c1d1d1212 */ /* 0x001fc800078e3cff */
[----:B------:R-:W-:-:S04]  /*45cf0*/  @P1 LOP3.LUT R28, R29, R28, RZ, 0x3c, !PT ;  /* 0x0000001c1d1c1212 */ /* 0x000fc800078e3cff */
[----:B------:R-:W-:-:S05]  /*45d00*/  @P1 LOP3.LUT R29, R29, R28, RZ, 0x3c, !PT ;  /* 0x0000001c1d1d1212 */ /* 0x000fca00078e3cff */
[----:B------:R2:W3:Y:S02]  /*45d10*/  @P1 LDG.E.U16 R61, desc[UR8][R28.64] ;  /* 0x000000081c3d1981 */ /* 0x0004e4000c1e1500 */
[----:B--2---:R-:W-:Y:S02]  /*45d20*/  @P1 IMAD.MOV.U32 R28, RZ, RZ, R12 ;  /* 0x000000ffff1c1224 */ /* 0x004fe400078e000c */
[----:B------:R-:W-:-:S05]  /*45d30*/  @P1 IMAD.MOV.U32 R29, RZ, RZ, R59 ;  /* 0x000000ffff1d1224 */ /* 0x000fca00078e003b */
[----:B------:R4:W2:Y:S02]  /*45d40*/  @P1 LDG.E.U16 R60, desc[UR8][R28.64] ;  /* 0x000000081c3c1981 */ /* 0x0008a4000c1e1500 */
[----:B----4-:R-:W-:Y:S02]  /*45d50*/  @P2 IMAD.MOV.U32 R28, RZ, RZ, R5 ;  /* 0x000000ffff1c2224 */ /* 0x010fe400078e0005 */
[----:B------:R-:W-:-:S05]  /*45d60*/  @P2 IMAD.MOV.U32 R29, RZ, RZ, R58 ;  /* 0x000000ffff1d2224 */ /* 0x000fca00078e003a */
[----:B------:R0:W4:Y:S04]  /*45d70*/  @P2 LDG.E.U16 R56, desc[UR8][R28.64] ;  /* 0x000000081c382981 */ /* 0x000128000c1e1500 */
[----:B---3--:R1:W-:Y:S04]  /*45d80*/  STL [R1+0x16d4], R42 ;  /* 0x0016d42a01007387 */ /* 0x0083e80000100800 */
[----:B------:R-:W3:Y:S04]  /*45d90*/  LDL R59, [R1+0x3708] ;  /* 0x00370800013b7983 */ /* 0x000ee80000100800 */
[----:B------:R-:W2:Y:S04]  /*45da0*/  LDL R12, [R1+0x370c] ;  /* 0x00370c00010c7983 */ /* 0x000ea80000100800 */
[----:B------:R-:W2:Y:S04]  /*45db0*/  LDL R58, [R1+0x3700] ;  /* 0x00370000013a7983 */ /* 0x000ea80000100800 */
[----:B------:R-:W2:Y:S04]  /*45dc0*/  LDL R5, [R1+0x3704] ;  /* 0x0037040001057983 */ /* 0x000ea80000100800 */
[----:B-1----:R-:W2:Y:S01]  /*45dd0*/  LDL R42, [R1+0x3744] ;  /* 0x00374400012a7983 */ /* 0x002ea20000100800 */
[----:B0-----:R-:W-:Y:S01]  /*45de0*/  @P2 IMAD.MOV.U32 R29, RZ, RZ, R47 ;  /* 0x000000ffff1d2224 */ /* 0x001fe200078e002f */
[----:B------:R-:W-:-:S02]  /*45df0*/  ISETP.GT.AND P0, PT, R4, 0x5b, PT ;  /* 0x0000005b0400780c */ /* 0x000fc40003f04270 */
[----:B------:R-:W-:Y:S02]  /*45e00*/  PRMT R38, RZ, 0x7610, R38 ;  /* 0x00007610ff267816 */ /* 0x000fe40000000026 */
[----:B------:R-:W-:Y:S01]  /*45e10*/  PRMT R9, RZ, 0x7610, R9 ;  /* 0x00007610ff097816 */ /* 0x000fe20000000009 */
[----:B----4-:R0:W-:Y:S04]  /*45e20*/  STL [R1+0x16e4], R56 ;  /* 0x0016e43801007387 */ /* 0x0101e80000100800 */
[----:B------:R-:W4:Y:S04]  /*45e30*/  LDL R47, [R1+0x36cc] ;  /* 0x0036cc00012f7983 */ /* 0x000f280000100800 */
[----:B0-----:R-:W4:Y:S01]  /*45e40*/  LDL R56, [R1+0x36c8] ;  /* 0x0036c80001387983 */ /* 0x001f220000100800 */
[----:B--2---:R-:W-:Y:S01]  /*45e50*/  @P2 IMAD.MOV.U32 R28, RZ, RZ, R42 ;  /* 0x000000ffff1c2224 */ /* 0x004fe200078e002a */
[----:B------:R-:W-:-:S02]  /*45e60*/  ISETP.GT.AND P1, PT, R4, 0x5f, PT ;  /* 0x0000005f0400780c */ /* 0x000fc40003f24270 */
[----:B------:R-:W-:Y:S02]  /*45e70*/  PRMT R2, RZ, 0x7610, R2 ;  /* 0x00007610ff027816 */ /* 0x000fe40000000002 */
[----:B------:R-:W-:Y:S01]  /*45e80*/  PRMT R45, RZ, 0x7610, R45 ;  /* 0x00007610ff2d7816 */ /* 0x000fe2000000002d */
[----:B------:R-:W2:Y:S04]  /*45e90*/  LDL R42, [R1+0x36c0] ;  /* 0x0036c000012a7983 */ /* 0x000ea80000100800 */
[----:B------:R0:W2:Y:S02]  /*45ea0*/  @P2 LDG.E.U16 R38, desc[UR8][R28.64] ;  /* 0x000000081c262981 */ /* 0x0000a4000c1e1500 */
[----:B0-----:R-:W-:Y:S02]  /*45eb0*/  @P0 IMAD.MOV.U32 R28, RZ, RZ, R12 ;  /* 0x000000ffff1c0224 */ /* 0x001fe400078e000c */
[----:B---3--:R-:W-:-:S05]  /*45ec0*/  @P0 IMAD.MOV.U32 R29, RZ, RZ, R59 ;  /* 0x000000ffff1d0224 */ /* 0x008fca00078e003b */
[----:B------:R0:W3:Y:S02]  /*45ed0*/  @P0 LDG.E.U16 R9, desc[UR8][R28.64] ;  /* 0x000000081c090981 */ /* 0x0000e4000c1e1500 */
[----:B0-----:R-:W-:Y:S02]  /*45ee0*/  @P0 IMAD.MOV.U32 R28, RZ, RZ, R5 ;  /* 0x000000ffff1c0224 */ /* 0x001fe400078e0005 */
[----:B------:R-:W-:-:S05]  /*45ef0*/  @P0 IMAD.MOV.U32 R29, RZ, RZ, R58 ;  /* 0x000000ffff1d0224 */ /* 0x000fca00078e003a */
[----:B------:R4:W3:Y:S02]  /*45f00*/  @P0 LDG.E.U16 R2, desc[UR8][R28.64] ;  /* 0x000000081c020981 */ /* 0x0008e4000c1e1500 */
[----:B----4-:R-:W-:Y:S01]  /*45f10*/  @P1 IMAD.MOV.U32 R28, RZ, RZ, R47 ;  /* 0x000000ffff1c1224 */ /* 0x010fe200078e002f */
[----:B------:R-:W-:-:S05]  /*45f20*/  @P1 MOV R29, R56 ;  /* 0x00000038001d1202 */ /* 0x000fca0000000f00 */
[----:B------:R0:W4:Y:S04]  /*45f30*/  @P1 LDG.E.U16 R45, desc[UR8][R28.64] ;  /* 0x000000081c2d1981 */ /* 0x000128000c1e1500 */
[----:B--2---:R1:W-:Y:S04]  /*45f40*/  STL [R1+0x16e8], R38 ;  /* 0x0016e82601007387 */ /* 0x0043e80000100800 */
[----:B------:R-:W2:Y:S04]  /*45f50*/  LDL R12, [R1+0x3688] ;  /* 0x00368800010c7983 */ /* 0x000ea80000100800 */
[----:B-1----:R-:W2:Y:S04]  /*45f60*/  LDL R38, [R1+0x36c4] ;  /* 0x0036c40001267983 */ /* 0x002ea80000100800 */
[----:B---3--:R1:W-:Y:S04]  /*45f70*/  STL [R1+0x16ec], R9 ;  /* 0x0016ec0901007387 */ /* 0x0083e80000100800 */
[----:B-1----:R-:W3:Y:S04]  /*45f80*/  LDL R9, [R1+0x368c] ;  /* 0x00368c0001097983 */ /* 0x002ee80000100800 */
[----:B------:R-:W-:Y:S04]  /*45f90*/  STL [R1+0x16dc], R61 ;  /* 0x0016dc3d01007387 */ /* 0x000fe80000100800 */
[----:B------:R-:W3:Y:S04]  /*45fa0*/  LDL R5, [R1+0x3680] ;  /* 0x0036800001057983 */ /* 0x000ee80000100800 */
[----:B------:R1:W-:Y:S04]  /*45fb0*/  STL [R1+0x16f0], R2 ;  /* 0x0016f00201007387 */ /* 0x0003e80000100800 */
[----:B-1----:R-:W3:Y:S04]  /*45fc0*/  LDL R2, [R1+0x3684] ;  /* 0x0036840001027983 */ /* 0x002ee80000100800 */
[----:B------:R-:W-:Y:S04]  /*45fd0*/  STL [R1+0x16e0], R60 ;  /* 0x0016e03c01007387 */ /* 0x000fe80000100800 */
[----:B------:R-:W3:Y:S01]  /*45fe0*/  LDL R47, [R1+0x3648] ;  /* 0x00364800012f7983 */ /* 0x000ee20000100800 */
[----:B------:R-:W-:-:S02]  /*45ff0*/  ISETP.GT.AND P2, PT, R4, 0x63, PT ;  /* 0x000000630400780c */ /* 0x000fc40003f44270 */
[----:B------:R-:W-:Y:S01]  /*46000*/  PRMT R55, RZ, 0x7610, R55 ;  /* 0x00007610ff377816 */ /* 0x000fe20000000037 */
[----:B0-----:R-:W-:Y:S01]  /*46010*/  @P1 IMAD.MOV.U32 R29, RZ, RZ, R42 ;  /* 0x000000ffff1d1224 */ /* 0x001fe200078e002a */
[----:B----4-:R0:W-:Y:S04]  /*46020*/  STL [R1+0x1700], R45 ;  /* 0x0017002d01007387 */ /* 0x0101e80000100800 */
[----:B------:R-:W4:Y:S04]  /*46030*/  LDL R42, [R1+0x3640] ;  /* 0x00364000012a7983 */ /* 0x000f280000100800 */
[----:B0-----:R-:W4:Y:S01]  /*46040*/  LDL R45, [R1+0x364c] ;  /* 0x00364c00012d7983 */ /* 0x001f220000100800 */
[----:B--2---:R-:W-:-:S03]  /*46050*/  @P1 IMAD.MOV.U32 R28, RZ, RZ, R38 ;  /* 0x000000ffff1c1224 */ /* 0x004fc600078e0026 */
[----:B------:R-:W2:Y:S04]  /*46060*/  LDL R38, [R1+0x3644] ;  /* 0x0036440001267983 */ /* 0x000ea80000100800 */
[----:B------:R0:W2:Y:S02]  /*46070*/  @P1 LDG.E.U16 R55, desc[UR8][R28.64] ;  /* 0x000000081c371981 */ /* 0x0000a4000c1e1500 */
[----:B0-----:R-:W-:Y:S02]  /*46080*/  @P2 IMAD.MOV.U32 R29, RZ, RZ, R12 ;  /* 0x000000ffff1d2224 */ /* 0x001fe400078e000c */
[----:B---3--:R-:W-:Y:S01]  /*46090*/  @P2 IMAD.MOV.U32 R28, RZ, RZ, R9 ;  /* 0x000000ffff1c2224 */ /* 0x008fe200078e0009 */
[----:B------:R-:W3:Y:S04]  /*460a0*/  LDL R12, [R1+0x3608] ;  /* 0x00360800010c7983 */ /* 0x000ee80000100800 */
[----:B------:R-:W3:Y:S01]  /*460b0*/  LDL R9, [R1+0x360c] ;  /* 0x00360c0001097983 */ /* 0x000ee20000100800 */
[----:B------:R-:W-:-:S02]  /*460c0*/  ISETP.GT.AND P0, PT, R4, 0x67, PT ;  /* 0x000000670400780c */ /* 0x000fc40003f04270 */
[----:B------:R-:W-:Y:S02]  /*460d0*/  PRMT R52, RZ, 0x7610, R52 ;  /* 0x00007610ff347816 */ /* 0x000fe40000000034 */
[----:B------:R-:W-:-:S04]  /*460e0*/  PRMT R48, RZ, 0x7610, R48 ;  /* 0x00007610ff307816 */ /* 0x000fc80000000030 */
[----:B------:R0:W3:Y:S01]  /*460f0*/  @P2 LDG.E.U16 R52, desc[UR8][R28.64] ;  /* 0x000000081c342981 */ /* 0x0000e2000c1e1500 */
[----:B------:R-:W-:Y:S01]  /*46100*/  PRMT R44, RZ, 0x7610, R44 ;  /* 0x00007610ff2c7816 */ /* 0x000fe2000000002c */
[----:B0-----:R-:W-:Y:S02]  /*46110*/  @P2 IMAD.MOV.U32 R28, RZ, RZ, R2 ;  /* 0x000000ffff1c2224 */ /* 0x001fe400078e0002 */
[----:B------:R-:W-:Y:S01]  /*46120*/  @P2 IMAD.MOV.U32 R29, RZ, RZ, R5 ;  /* 0x000000ffff1d2224 */ /* 0x000fe200078e0005 */
[----:B------:R-:W-:Y:S02]  /*46130*/  ISETP.GT.AND P1, PT, R4, 0x6b, PT ;  /* 0x0000006b0400780c */ /* 0x000fe40003f24270 */
[----:B------:R-:W-:Y:S02]  /*46140*/  PRMT R32, RZ, 0x7610, R32 ;  /* 0x00007610ff207816 */ /* 0x000fe40000000020 */
[----:B------:R-:W-:Y:S01]  /*46150*/  PRMT R8, RZ, 0x7610, R8 ;  /* 0x00007610ff087816 */ /* 0x000fe20000000008 */
[----:B------:R-:W3:Y:S04]  /*46160*/  LDL R5, [R1+0x3600] ;  /* 0x0036000001057983 */ /* 0x000ee80000100800 */
[----:B------:R0:W3:Y:S04]  /*46170*/  @P2 LDG.E.U16 R48, desc[UR8][R28.64] ;  /* 0x000000081c302981 */ /* 0x0000e8000c1e1500 */
[----:B------:R-:W3:Y:S01]  /*46180*/  LDL R2, [R1+0x3604] ;  /* 0x0036040001027983 */ /* 0x000ee20000100800 */
[----:B0-----:R-:W-:-:S02]  /*46190*/  @P0 IMAD.MOV.U32 R29, RZ, RZ, R47 ;  /* 0x000000ffff1d0224 */ /* 0x001fc400078e002f */
[----:B----4-:R-:W-:-:S05]  /*461a0*/  @P0 IMAD.MOV.U32 R28, RZ, RZ, R45 ;  /* 0x000000ffff1c0224 */ /* 0x010fca00078e002d */
[----:B------:R2:W4:Y:S02]  /*461b0*/  @P0 LDG.E.U16 R44, desc[UR8][R28.64] ;  /* 0x000000081c2c0981 */ /* 0x000524000c1e1500 */
[----:B--2---:R-:W-:Y:S02]  /*461c0*/  @P0 IMAD.MOV.U32 R28, RZ, RZ, R38 ;  /* 0x000000ffff1c0224 */ /* 0x004fe400078e0026 */
[----:B------:R-:W-:-:S05]  /*461d0*/  @P0 IMAD.MOV.U32 R29, RZ, RZ, R42 ;  /* 0x000000ffff1d0224 */ /* 0x000fca00078e002a */
[----:B------:R3:W2:Y:S02]  /*461e0*/  @P0 LDG.E.U16 R32, desc[UR8][R28.64] ;  /* 0x000000081c200981 */ /* 0x0006a4000c1e1500 */
[----:B---3--:R-:W-:Y:S02]  /*461f0*/  @P1 IMAD.MOV.U32 R28, RZ, RZ, R9 ;  /* 0x000000ffff1c1224 */ /* 0x008fe400078e0009 */
[----:B------:R-:W-:-:S05]  /*46200*/  @P1 IMAD.MOV.U32 R29, RZ, RZ, R12 ;  /* 0x000000ffff1d1224 */ /* 0x000fca00078e000c */
[----:B------:R-:W3:Y:S04]  /*46210*/  @P1 LDG.E.U16 R8, desc[UR8][R28.64] ;  /* 0x000000081c081981 */ /* 0x000ee8000c1e1500 */
[----:B------:R0:W-:Y:S04]  /*46220*/  STL [R1+0x170c], R48 ;  /* 0x00170c3001007387 */ /* 0x0001e80000100800 */
[----:B------:R-:W3:Y:S04]  /*46230*/  LDL R47, [R1+0x35cc] ;  /* 0x0035cc00012f7983 */ /* 0x000ee80000100800 */
[----:B------:R-:W3:Y:S04]  /*46240*/  LDL R45, [R1+0x35c0] ;  /* 0x0035c000012d7983 */ /* 0x000ee80000100800 */
[----:B0-----:R-:W3:Y:S04]  /*46250*/  LDL R48, [R1+0x35c8] ;  /* 0x0035c80001307983 */ /* 0x001ee80000100800 */
[----:B----4-:R0:W-:Y:S04]  /*46260*/  STL [R1+0x1710], R44 ;  /* 0x0017102c01007387 */ /* 0x0101e80000100800 */
[----:B------:R-:W4:Y:S04]  /*46270*/  LDL R42, [R1+0x3588] ;  /* 0x00358800012a7983 */ /* 0x000f280000100800 */
[----:B------:R-:W4:Y:S04]  /*46280*/  LDL R38, [R1+0x358c] ;  /* 0x00358c0001267983 */ /* 0x000f280000100800 */
[----:B0-----:R-:W4:Y:S04]  /*46290*/  LDL R44, [R1+0x35c4] ;  /* 0x0035c400012c7983 */ /* 0x001f280000100800 */
[----:B------:R-:W-:Y:S04]  /*462a0*/  STL [R1+0x1704], R55 ;  /* 0x0017043701007387 */ /* 0x000fe80000100800 */
[----:B--2---:R0:W-:Y:S04]  /*462b0*/  STL [R1+0x1714], R32 ;  /* 0x0017142001007387 */ /* 0x0041e80000100800 */
[----:B------:R-:W2:Y:S04]  /*462c0*/  LDL R12, [R1+0x3584] ;  /* 0x00358400010c7983 */ /* 0x000ea80000100800 */
[----:B------:R-:W2:Y:S04]  /*462d0*/  LDL R9, [R1+0x3548] ;  /* 0x0035480001097983 */ /* 0x000ea80000100800 */
[----:B0-----:R-:W2:Y:S04]  /*462e0*/  LDL R32, [R1+0x3580] ;  /* 0x0035800001207983 */ /* 0x001ea80000100800 */
[----:B---3--:R0:W-:Y:S04]  /*462f0*/  STL [R1+0x1724], R8 ;  /* 0x0017240801007387 */ /* 0x0081e80000100800 */
[----:B------:R-:W-:Y:S01]  /*46300*/  STL [R1+0x1708], R52 ;  /* 0x0017083401007387 */ /* 0x000fe20000100800 */
[----:B------:R-:W-:-:S02]  /*46310*/  @P1 IMAD.MOV.U32 R28, RZ, RZ, R2 ;  /* 0x000000ffff1c1224 */ /* 0x000fc400078e0002 */
[----:B------:R-:W-:Y:S01]  /*46320*/  @P1 IMAD.MOV.U32 R29, RZ, RZ, R5 ;  /* 0x000000ffff1d1224 */ /* 0x000fe200078e0005 */
[----:B------:R-:W3:Y:S04]  /*46330*/  LDL R2, [R1+0x3544] ;  /* 0x0035440001027983 */ /* 0x000ee80000100800 */
[----:B------:R-:W3:Y:S04]  /*46340*/  LDL R5, [R1+0x3540] ;  /* 0x0035400001057983 */ /* 0x000ee80000100800 */
[----:B0-----:R-:W3:Y:S01]  /*46350*/  LDL R8, [R1+0x354c] ;  /* 0x00354c0001087983 */ /* 0x001ee20000100800 */
[----:B------:R-:W-:-:S02]  /*46360*/  ISETP.GT.AND P2, PT, R4, 0x6f, PT ;  /* 0x0000006f0400780c */ /* 0x000fc40003f44270 */
[----:B------:R-:W-:Y:S02]  /*46370*/  PRMT R51, RZ, 0x7610, R51 ;  /* 0x00007610ff337816 */ /* 0x000fe40000000033 */
[----:B------:R-:W-:Y:S02]  /*46380*/  ISETP.GT.AND P3, PT, R4, 0x73, PT ;  /* 0x000000730400780c */ /* 0x000fe40003f64270 */
[----:B------:R-:W-:Y:S02]  /*46390*/  PRMT R46, RZ, 0x7610, R46 ;  /* 0x00007610ff2e7816 */ /* 0x000fe4000000002e */
[----:B------:R0:W3:Y:S01]  /*463a0*/  @P1 LDG.E.U16 R51, desc[UR8][R28.64] ;  /* 0x000000081c331981 */ /* 0x0000e2000c1e1500 */
[----:B------:R-:W-:-:S04]  /*463b0*/  PRMT R43, RZ, 0x7610, R43 ;  /* 0x00007610ff2b7816 */ /* 0x000fc8000000002b */
[----:B0-----:R-:W-:Y:S02]  /*463c0*/  @P2 IMAD.MOV.U32 R28, RZ, RZ, R47 ;  /* 0x000000ffff1c2224 */ /* 0x001fe400078e002f */
[----:B------:R-:W-:-:S05]  /*463d0*/  @P2 IMAD.MOV.U32 R29, RZ, RZ, R48 ;  /* 0x000000ffff1d2224 */ /* 0x000fca00078e0030 */
[----:B------:R0:W3:Y:S01]  /*463e0*/  @P2 LDG.E.U16 R46, desc[UR8][R28.64] ;  /* 0x000000081c2e2981 */ /* 0x0000e2000c1e1500 */
[----:B------:R-:W-:Y:S02]  /*463f0*/  PRMT R37, RZ, 0x7610, R37 ;  /* 0x00007610ff257816 */ /* 0x000fe40000000025 */
[----:B0-----:R-:W-:Y:S01]  /*46400*/  @P2 MOV R29, R45 ;  /* 0x0000002d001d2202 */ /* 0x001fe20000000f00 */
[----:B----4-:R-:W-:-:S05]  /*46410*/  @P2 IMAD.MOV.U32 R28, RZ, RZ, R44 ;  /* 0x000000ffff1c2224 */ /* 0x010fca00078e002c */
[----:B------:R0:W4:Y:S02]  /*46420*/  @P2 LDG.E.U16 R43, desc[UR8][R28.64] ;  /* 0x000000081c2b2981 */ /* 0x000124000c1e1500 */
[----:B0-----:R-:W-:Y:S02]  /*46430*/  @P3 IMAD.MOV.U32 R28, RZ, RZ, R38 ;  /* 0x000000ffff1c3224 */ /* 0x001fe400078e0026 */
[----:B------:R-:W-:-:S05]  /*46440*/  @P3 IMAD.MOV.U32 R29, RZ, RZ, R42 ;  /* 0x000000ffff1d3224 */ /* 0x000fca00078e002a */
[----:B------:R2:W4:Y:S01]  /*46450*/  @P3 LDG.E.U16 R37, desc[UR8][R28.64] ;  /* 0x000000081c253981 */ /* 0x000522000c1e1500 */
[----:B------:R-:W-:Y:S02]  /*46460*/  ISETP.GT.AND P1, PT, R4, 0x77, PT ;  /* 0x000000770400780c */ /* 0x000fe40003f24270 */
[----:B------:R-:W-:Y:S02]  /*46470*/  PRMT R11, RZ, 0x7610, R11 ;  /* 0x00007610ff0b7816 */ /* 0x000fe4000000000b */
[----:B------:R-:W-:Y:S01]  /*46480*/  PRMT R6, RZ, 0x7610, R6 ;  /* 0x00007610ff067816 */ /* 0x000fe20000000006 */
[----:B--2---:R-:W-:Y:S02]  /*46490*/  @P3 IMAD.MOV.U32 R28, RZ, RZ, R12 ;  /* 0x000000ffff1c3224 */ /* 0x004fe400078e000c */
[----:B------:R-:W-:-:S05]  /*464a0*/  @P3 IMAD.MOV.U32 R29, RZ, RZ, R32 ;  /* 0x000000ffff1d3224 */ /* 0x000fca00078e0020 */
[----:B------:R3:W2:Y:S01]  /*464b0*/  @P3 LDG.E.U16 R11, desc[UR8][R28.64] ;  /* 0x000000081c0b3981 */ /* 0x0006a2000c1e1500 */
[----:B------:R-:W-:Y:S01]  /*464c0*/  PRMT R3, RZ, 0x7610, R3 ;  /* 0x00007610ff037816 */ /* 0x000fe20000000003 */
[----:B---3--:R-:W-:Y:S02]  /*464d0*/  @P1 IMAD.MOV.U32 R28, RZ, RZ, R8 ;  /* 0x000000ffff1c1224 */ /* 0x008fe400078e0008 */
[----:B------:R-:W-:-:S05]  /*464e0*/  @P1 IMAD.MOV.U32 R29, RZ, RZ, R9 ;  /* 0x000000ffff1d1224 */ /* 0x000fca00078e0009 */
[----:B------:R0:W3:Y:S02]  /*464f0*/  @P1 LDG.E.U16 R6, desc[UR8][R28.64] ;  /* 0x000000081c061981 */ /* 0x0000e4000c1e1500 */
[----:B0-----:R-:W-:Y:S02]  /*46500*/  @P1 IMAD.MOV.U32 R28, RZ, RZ, R2 ;  /* 0x000000ffff1c1224 */ /* 0x001fe400078e0002 */
[----:B------:R-:W-:-:S05]  /*46510*/  @P1 IMAD.MOV.U32 R29, RZ, RZ, R5 ;  /* 0x000000ffff1d1224 */ /* 0x000fca00078e0005 */
[----:B------:R-:W3:Y:S04]  /*46520*/  @P1 LDG.E.U16 R3, desc[UR8][R28.64] ;  /* 0x000000081c031981 */ /* 0x000ee8000c1e1500 */
[----:B----4-:R0:W-:Y:S04]  /*46530*/  STL [R1+0x1718], R37 ;  /* 0x0017182501007387 */ /* 0x0101e80000100800 */
[----:B------:R-:W4:Y:S04]  /*46540*/  LDL R32, [R1+0x350c] ;  /* 0x00350c0001207983 */ /* 0x000f280000100800 */
[----:B0-----:R-:W4:Y:S04]  /*46550*/  LDL R37, [R1+0x3508] ;  /* 0x0035080001257983 */ /* 0x001f280000100800 */
[----:B--2---:R0:W-:Y:S04]  /*46560*/  STL [R1+0x16fc], R11 ;  /* 0x0016fc0b01007387 */ /* 0x0041e80000100800 */
[----:B------:R-:W2:Y:S04]  /*46570*/  LDL R8, [R1+0x34cc] ;  /* 0x0034cc0001087983 */ /* 0x000ea80000100800 */
[----:B------:R-:W2:Y:S04]  /*46580*/  LDL R5, [R1+0x34c4] ;  /* 0x0034c40001057983 */ /* 0x000ea80000100800 */
[----:B0-----:R-:W2:Y:S04]  /*46590*/  LDL R11, [R1+0x3504] ;  /* 0x00350400010b7983 */ /* 0x001ea80000100800 */
[----:B------:R-:W-:Y:S01]  /*465a0*/  STL [R1+0x1728], R51 ;  /* 0x0017283301007387 */ /* 0x000fe20000100800 */
[----:B------:R-:W0:Y:S03]  /*465b0*/  S2R R60, SR_TID.X ;  /* 0x00000000003c7919 */ /* 0x000e260000002100 */
[----:B---3--:R-:W-:Y:S04]  /*465c0*/  STL [R1+0x16f4], R3 ;  /* 0x0016f40301007387 */ /* 0x008fe80000100800 */
[----:B------:R-:W-:Y:S04]  /*465d0*/  STL [R1+0x1720], R46 ;  /* 0x0017202e01007387 */ /* 0x000fe80000100800 */
[----:B------:R-:W3:Y:S04]  /*465e0*/  LDL R12, [R1+0x3500] ;  /* 0x00350000010c7983 */ /* 0x000ee80000100800 */
[----:B------:R-:W3:Y:S04]  /*465f0*/  LDL R9, [R1+0x34c8] ;  /* 0x0034c80001097983 */ /* 0x000ee80000100800 */
[----:B------:R-:W-:Y:S04]  /*46600*/  STL [R1+0x171c], R43 ;  /* 0x00171c2b01007387 */ /* 0x000fe80000100800 */
[----:B------:R1:W-:Y:S04]  /*46610*/  STL [R1+0x16f8], R6 ;  /* 0x0016f80601007387 */ /* 0x0003e80000100800 */
[----:B-1----:R-:W3:Y:S01]  /*46620*/  LDL R6, [R1+0x34c0] ;  /* 0x0034c00001067983 */ /* 0x002ee20000100800 */
[----:B------:R-:W-:-:S03]  /*46630*/  ISETP.GT.AND P0, PT, R4, 0x7b, PT ;  /* 0x0000007b0400780c */ /* 0x000fc60003f04270 */
[----:B------:R-:W3:Y:S04]  /*46640*/  LDL.LU R43, [R1+0x248] ;  /* 0x00024800012b7983 */ /* 0x000ee80000300800 */
[----:B------:R-:W3:Y:S04]  /*46650*/  LDL.LU R44, [R1+0x244] ;  /* 0x00024400012c7983 */ /* 0x000ee80000300800 */
[----:B------:R-:W3:Y:S01]  /*46660*/  LDL.LU R45, [R1+0x228] ;  /* 0x00022800012d7983 */ /* 0x000ee20000300800 */
[----:B0-----:R-:W-:-:S03]  /*46670*/  LOP3.LUT R60, R60, 0x1f, RZ, 0xc0, !PT ;  /* 0x0000001f3c3c7812 */ /* 0x001fc600078ec0ff */
[----:B------:R-:W3:Y:S04]  /*46680*/  LDL.LU R46, [R1+0x224] ;  /* 0x00022400012e7983 */ /* 0x000ee80000300800 */
[----:B------:R-:W3:Y:S04]  /*46690*/  LDL.LU R47, [R1+0x208] ;  /* 0x00020800012f7983 */ /* 0x000ee80000300800 */
[----:B------:R-:W3:Y:S01]  /*466a0*/  LDL.LU R58, [R1+0x204] ;  /* 0x00020400013a7983 */ /* 0x000ee20000300800 */
[----:B------:R-:W-:-:S03]  /*466b0*/  PRMT R31, RZ, 0x7610, R31 ;  /* 0x00007610ff1f7816 */ /* 0x000fc6000000001f */
[----:B------:R-:W3:Y:S01]  /*466c0*/  LDL.LU R48, [R1+0x1e8] ;  /* 0x0001e80001307983 */ /* 0x000ee20000300800 */
[----:B------:R-:W-:-:S03]  /*466d0*/  LOP3.LUT R3, R60, 0x20, RZ, 0xfc, !PT ;  /* 0x000000203c037812 */ /* 0x000fc600078efcff */
[----:B------:R-:W3:Y:S04]  /*466e0*/  LDL.LU R51, [R1+0x1e4] ;  /* 0x0001e40001337983 */ /* 0x000ee80000300800 */
[----:B------:R-:W3:Y:S04]  /*466f0*/  LDL.LU R52, [R1+0x1c8] ;  /* 0x0001c80001347983 */ /* 0x000ee80000300800 */
[----:B------:R-:W3:Y:S04]  /*46700*/  LDL.LU R55, [R1+0x1c4] ;  /* 0x0001c40001377983 */ /* 0x000ee80000300800 */
[----:B------:R-:W3:Y:S01]  /*46710*/  LDL.LU R56, [R1+0x1b0] ;  /* 0x0001b00001387983 */ /* 0x000ee20000300800 */
[----:B------:R-:W-:-:S03]  /*46720*/  ISETP.GE.AND P3, PT, R3, R4, PT ;  /* 0x000000040300720c */ /* 0x000fc60003f66270 */
[----:B------:R-:W3:Y:S04]  /*46730*/  LDL.LU R59, [R1+0x1ac] ;  /* 0x0001ac00013b7983 */ /* 0x000ee80000300800 */
[----:B------:R-:W3:Y:S01]  /*46740*/  LDL.LU R3, [R1+0x198] ;  /* 0x0001980001037983 */ /* 0x000ee20000300800 */
[----:B------:R-:W0:Y:S01]  /*46750*/  S2R R61, SR_TID.X ;  /* 0x00000000003d7919 */ /* 0x000e220000002100 */
[----:B------:R-:W-:Y:S02]  /*46760*/  ISETP.GT.AND P1, PT, R4, 0x7f, PT ;  /* 0x0000007f0400780c */ /* 0x000fe40003f24270 */
[----:B------:R-:W-:Y:S01]  /*46770*/  PRMT R10, RZ, 0x7610, R10 ;  /* 0x00007610ff0a7816 */ /* 0x000fe2000000000a */
[----:B------:R-:W1:Y:S01]  /*46780*/  S2R R0, SR_TID.X ;  /* 0x0000000000007919 */ /* 0x000e620000002100 */
[----:B------:R-:W-:Y:S01]  /*46790*/  PRMT R7, RZ, 0x7610, R7 ;  /* 0x00007610ff077816 */ /* 0x000fe20000000007 */
[----:B------:R-:W3:Y:S01]  /*467a0*/  LDL.LU R60, [R1+0x194] ;  /* 0x00019400013c7983 */ /* 0x000ee20000300800 */
[----:B----4-:R-:W-:-:S02]  /*467b0*/  @P0 IMAD.MOV.U32 R28, RZ, RZ, R32 ;  /* 0x000000ffff1c0224 */ /* 0x010fc400078e0020 */
[----:B------:R-:W-:-:S05]  /*467c0*/  @P0 IMAD.MOV.U32 R29, RZ, RZ, R37 ;  /* 0x000000ffff1d0224 */ /* 0x000fca00078e0025 */
[----:B------:R2:W4:Y:S01]  /*467d0*/  @P0 LDG.E.U16 R31, desc[UR8][R28.64] ;  /* 0x000000081c1f0981 */ /* 0x000522000c1e1500 */
[C---:B0-----:R-:W-:Y:S02]  /*467e0*/  LOP3.LUT R2, R61.reuse, 0x1f, RZ, 0xc0, !PT ;  /* 0x0000001f3d027812 */ /* 0x041fe400078ec0ff */
[----:B------:R-:W-:Y:S01]  /*467f0*/  LOP3.LUT R61, R61, 0x1f, RZ, 0xc0, !PT ;  /* 0x0000001f3d3d7812 */ /* 0x000fe200078ec0ff */
[----:B--2---:R-:W-:-:S03]  /*46800*/  @P0 IMAD.MOV.U32 R28, RZ, RZ, R11 ;  /* 0x000000ffff1c0224 */ /* 0x004fc600078e000b */
[C---:B------:R-:W-:Y:S02]  /*46810*/  LOP3.LUT R42, R61.reuse, 0x60, RZ, 0xfc, !PT ;  /* 0x000000603d2a7812 */ /* 0x040fe400078efcff */
[----:B------:R-:W-:Y:S02]  /*46820*/  LOP3.LUT R38, R61, 0x40, RZ, 0xfc, !PT ;  /* 0x000000403d267812 */ /* 0x000fe400078efcff */
[-C--:B------:R-:W-:Y:S02]  /*46830*/  ISETP.GE.AND P2, PT, R2, R4.reuse, PT ;  /* 0x000000040200720c */ /* 0x080fe40003f46270 */
[----:B-1----:R-:W-:Y:S02]  /*46840*/  LOP3.LUT R0, R0, 0x1f, RZ, 0xc0, !PT ;  /* 0x0000001f00007812 */ /* 0x002fe400078ec0ff */
[-C--:B------:R-:W-:Y:S02]  /*46850*/  ISETP.GE.AND P5, PT, R42, R4.reuse, PT ;  /* 0x000000042a00720c */ /* 0x080fe40003fa6270 */
[----:B------:R-:W-:-:S02]  /*46860*/  ISETP.GE.AND P4, PT, R38, R4, PT ;  /* 0x000000042600720c */ /* 0x000fc40003f86270 */
[----:B------:R-:W-:Y:S01]  /*46870*/  PRMT R4, RZ, 0x7610, R4 ;  /* 0x00007610ff047816 */ /* 0x000fe20000000004 */
[----:B------:R-:W2:Y:S01]  /*46880*/  LDL.LU R61, [R1+0x180] ;  /* 0x00018000013d7983 */ /* 0x000ea20000300800 */
[----:B---3--:R-:W-:-:S05]  /*46890*/  @P0 IMAD.MOV.U32 R29, RZ, RZ, R12 ;  /* 0x000000ffff1d0224 */ /* 0x008fca00078e000c */
[----:B------:R0:W3:Y:S02]  /*468a0*/  @P0 LDG.E.U16 R10, desc[UR8][R28.64] ;  /* 0x000000081c0a0981 */ /* 0x0000e4000c1e1500 */
[----:B0-----:R-:W-:Y:S02]  /*468b0*/  @P1 IMAD.MOV.U32 R28, RZ, RZ, R8 ;  /* 0x000000ffff1c1224 */ /* 0x001fe400078e0008 */
[----:B------:R-:W-:-:S05]  /*468c0*/  @P1 IMAD.MOV.U32 R29, RZ, RZ, R9 ;  /* 0x000000ffff1d1224 */ /* 0x000fca00078e0009 */
[----:B------:R0:W2:Y:S02]  /*468d0*/  @P1 LDG.E.U16 R7, desc[UR8][R28.64] ;  /* 0x000000081c071981 */ /* 0x0000a4000c1e1500 */
[----:B0-----:R-:W-:Y:S02]  /*468e0*/  @P1 IMAD.MOV.U32 R28, RZ, RZ, R5 ;  /* 0x000000ffff1c1224 */ /* 0x001fe400078e0005 */
[----:B------:R-:W-:-:S05]  /*468f0*/  @P1 IMAD.MOV.U32 R29, RZ, RZ, R6 ;  /* 0x000000ffff1d1224 */ /* 0x000fca00078e0006 */
[----:B------:R-:W2:Y:S01]  /*46900*/  @P1 LDG.E.U16 R4, desc[UR8][R28.64] ;  /* 0x000000081c041981 */ /* 0x000ea2000c1e1500 */
[----:B------:R-:W-:Y:S01]  /*46910*/  BAR.SYNC.DEFER_BLOCKING 0x0 ;  /* 0x0000000000007b1d */ /* 0x000fe20000010000 */
[----:B------:R-:W-:-:S05]  /*46920*/  IMAD.SHL.U32 R0, R0, 0x2, RZ ;  /* 0x0000000200007824 */ /* 0x000fca00078e00ff */
[----:B------:R-:W-:Y:S04]  /*46930*/  STL [R1+0x4e98], R28 ;  /* 0x004e981c01007387 */ /* 0x000fe80000100800 */
[----:B------:R-:W-:Y:S04]  /*46940*/  STL [R1+0x4e94], R29 ;  /* 0x004e941d01007387 */ /* 0x000fe80000100800 */
[----:B------:R0:W-:Y:S04]  /*46950*/  STS.U16 [R0+UR5+0x10640], R48 ;  /* 0x0106403000007988 */ /* 0x0001e80008000405 */
[----:B------:R1:W-:Y:S04]  /*46960*/  STS.U16 [R0+UR5+0x10600], R51 ;  /* 0x0106003300007988 */ /* 0x0003e80008000405 */
[----:B------:R0:W-:Y:S04]  /*46970*/  STS.U16 [R0+UR5+0x10800], R52 ;  /* 0x0108003400007988 */ /* 0x0001e80008000405 */
[----:B------:R0:W-:Y:S04]  /*46980*/  STS.U16 [R0+UR5+0x10840], R55 ;  /* 0x0108403700007988 */ /* 0x0001e80008000405 */
[----:B------:R1:W-:Y:S04]  /*46990*/  STS.U16 [R0+UR5+0x10a40], R56 ;  /* 0x010a403800007988 */ /* 0x0003e80008000405 */
[----:B------:R4:W-:Y:S04]  /*469a0*/  STS.U16 [R0+UR5+0x10a00], R59 ;  /* 0x010a003b00007988 */ /* 0x0009e80008000405 */
[----:B0-----:R-:W2:Y:S04]  /*469b0*/  LDL.LU R48, [R1+0x17c] ;  /* 0x00017c0001307983 */ /* 0x001ea80000300800 */
[----:B-1----:R-:W2:Y:S04]  /*469c0*/  LDL.LU R51, [R1+0x168] ;  /* 0x0001680001337983 */ /* 0x002ea80000300800 */
[----:B------:R-:W2:Y:S04]  /*469d0*/  LDL.LU R52, [R1+0x164] ;  /* 0x0001640001347983 */ /* 0x000ea80000300800 */
[----:B------:R-:W2:Y:S04]  /*469e0*/  LDL.LU R55, [R1+0x150] ;  /* 0x0001500001377983 */ /* 0x000ea80000300800 */
[----:B------:R-:W2:Y:S04]  /*469f0*/  LDL.LU R56, [R1+0x14c] ;  /* 0x00014c0001387983 */ /* 0x000ea80000300800 */
[----:B------:R0:W-:Y:S04]  /*46a00*/  STS.U16 [R0+UR5+0x10c00], R3 ;  /* 0x010c000300007988 */ /* 0x0001e80008000405 */
[----:B----4-:R-:W-:Y:S04]  /*46a10*/  STL [R1+0x16d8], R31 ;  /* 0x0016d81f01007387 */ /* 0x010fe80000100800 */
[----:B------:R-:W4:Y:S04]  /*46a20*/  LDL.LU R59, [R1+0x138] ;  /* 0x00013800013b7983 */ /* 0x000f280000300800 */
[----:B0-----:R-:W4:Y:S04]  /*46a30*/  LDL.LU R3, [R1+0x134] ;  /* 0x0001340001037983 */ /* 0x001f280000300800 */
[----:B------:R-:W4:Y:S04]  /*46a40*/  LDL.LU R29, [R1+0x120] ;  /* 0x00012000011d7983 */ /* 0x000f280000300800 */
[----:B------:R-:W4:Y:S04]  /*46a50*/  LDL.LU R28, [R1+0x11c] ;  /* 0x00011c00011c7983 */ /* 0x000f280000300800 */
[----:B------:R-:W-:Y:S04]  /*46a60*/  STS.U16 [R0+UR5+0x10000], R43 ;  /* 0x0100002b00007988 */ /* 0x000fe80008000405 */
[----:B------:R-:W-:Y:S04]  /*46a70*/  STS.U16 [R0+UR5+0x10040], R44 ;  /* 0x0100402c00007988 */ /* 0x000fe80008000405 */
[----:B------:R-:W-:Y:S04]  /*46a80*/  STS.U16 [R0+UR5+0x10240], R45 ;  /* 0x0102402d00007988 */ /* 0x000fe80008000405 */
[----:B------:R-:W-:Y:S04]  /*46a90*/  STS.U16 [R0+UR5+0x10200], R46 ;  /* 0x0102002e00007988 */ /* 0x000fe80008000405 */
[----:B------:R-:W-:Y:S04]  /*46aa0*/  STS.U16 [R0+UR5+0x10400], R47 ;  /* 0x0104002f00007988 */ /* 0x000fe80008000405 */
[----:B------:R-:W-:Y:S04]  /*46ab0*/  STS.U16 [R0+UR5+0x10440], R58 ;  /* 0x0104403a00007988 */ /* 0x000fe80008000405 */
[----:B------:R-:W-:Y:S04]  /*46ac0*/  STS.U16 [R0+UR5+0x10c40], R60 ;  /* 0x010c403c00007988 */ /* 0x000fe80008000405 */
[----:B---3--:R-:W-:Y:S04]  /*46ad0*/  STL [R1+0x16d0], R10 ;  /* 0x0016d00a01007387 */ /* 0x008fe80000100800 */
[----:B--2---:R-:W-:Y:S04]  /*46ae0*/  STS.U16 [R0+UR5+0x10e40], R61 ;  /* 0x010e403d00007988 */ /* 0x004fe80008000405 */
[----:B------:R0:W-:Y:S04]  /*46af0*/  STL [R1+0x16c0], R4 ;  /* 0x0016c00401007387 */ /* 0x0001e80000100800 */
[----:B0-----:R-:W2:Y:S04]  /*46b00*/  LDL.LU R4, [R1+0x108] ;  /* 0x0001080001047983 */ /* 0x001ea80000300800 */
[----:B------:R0:W-:Y:S04]  /*46b10*/  STL [R1+0x16c4], R7 ;  /* 0x0016c40701007387 */ /* 0x0001e80000100800 */
[----:B------:R-:W3:Y:S04]  /*46b20*/  LDL.LU R5, [R1+0x104] ;  /* 0x0001040001057983 */ /* 0x000ee80000300800 */
        /* <DEDUP_REMOVED lines=8> */
[----:B------:R-:W2:Y:S04]  /*46bb0*/  LDL.LU R32, [R1+0x90] ;  /* 0x0000900001207983 */ /* 0x000ea80000300800 */
        /* <DEDUP_REMOVED lines=11> */
[----:B------:R0:W-:Y:S04]  /*46c70*/  STS.U16 [R0+UR5+0x10e00], R48 ;  /* 0x010e003000007988 */ /* 0x0001e80008000405 */
[----:B------:R1:W-:Y:S04]  /*46c80*/  STS.U16 [R0+UR5+0x11000], R51 ;  /* 0x0110003300007988 */ /* 0x0003e80008000405 */
[----:B------:R0:W-:Y:S04]  /*46c90*/  STS.U16 [R0+UR5+0x11040], R52 ;  /* 0x0110403400007988 */ /* 0x0001e80008000405 */
[----:B------:R1:W-:Y:S04]  /*46ca0*/  STS.U16 [R0+UR5+0x11240], R55 ;  /* 0x0112403700007988 */ /* 0x0003e80008000405 */
[----:B------:R1:W-:Y:S04]  /*46cb0*/  STS.U16 [R0+UR5+0x11200], R56 ;  /* 0x0112003800007988 */ /* 0x0003e80008000405 */
[----:B0-----:R-:W3:Y:S04]  /*46cc0*/  LDL.LU R48, [R1+0x4f30] ;  /* 0x004f300001307983 */ /* 0x001ee80000300800 */
[----:B-1----:R-:W3:Y:S04]  /*46cd0*/  LDL.LU R51, [R1+0x4f2c] ;  /* 0x004f2c0001337983 */ /* 0x002ee80000300800 */
[----:B------:R-:W3:Y:S04]  /*46ce0*/  LDL.LU R52, [R1+0x4f28] ;  /* 0x004f280001347983 */ /* 0x000ee80000300800 */
[----:B------:R-:W3:Y:S04]  /*46cf0*/  LDL.LU R55, [R1+0x4f24] ;  /* 0x004f240001377983 */ /* 0x000ee80000300800 */
[----:B------:R-:W3:Y:S04]  /*46d00*/  LDL.LU R56, [R1+0x4f20] ;  /* 0x004f200001387983 */ /* 0x000ee80000300800 */
[----:B----4-:R0:W-:Y:S04]  /*46d10*/  STS.U16 [R0+UR5+0x11400], R59 ;  /* 0x0114003b00007988 */ /* 0x0101e80008000405 */
[----:B------:R1:W-:Y:S04]  /*46d20*/  STS.U16 [R0+UR5+0x11440], R3 ;  /* 0x0114400300007988 */ /* 0x0003e80008000405 */
[----:B0-----:R-:W4:Y:S04]  /*46d30*/  LDL.LU R59, [R1+0x4f1c] ;  /* 0x004f1c00013b7983 */ /* 0x001f280000300800 */
[----:B-1----:R-:W4:Y:S04]  /*46d40*/  LDL.LU R3, [R1+0x4f18] ;  /* 0x004f180001037983 */ /* 0x002f280000300800 */
[----:B--2---:R0:W-:Y:S04]  /*46d50*/  STS.U16 [R0+UR5+0x12240], R32 ;  /* 0x0122402000007988 */ /* 0x0041e80008000405 */
[----:B---3--:R1:W-:Y:S04]  /*46d60*/  STS.U16 [R0+UR5+0x12200], R37 ;  /* 0x0122002500007988 */ /* 0x0083e80008000405 */
[----:B------:R2:W-:Y:S04]  /*46d70*/  STS.U16 [R0+UR5+0x12400], R38 ;  /* 0x0124002600007988 */ /* 0x0005e80008000405 */
[----:B------:R3:W-:Y:S04]  /*46d80*/  STS.U16 [R0+UR5+0x12440], R42 ;  /* 0x0124402a00007988 */ /* 0x0007e80008000405 */
[----:B------:R1:W-:Y:S04]  /*46d90*/  STS.U16 [R0+UR5+0x12640], R43 ;  /* 0x0126402b00007988 */ /* 0x0003e80008000405 */
[----:B------:R2:W-:Y:S04]  /*46da0*/  STS.U16 [R0+UR5+0x12600], R44 ;  /* 0x0126002c00007988 */ /* 0x0005e80008000405 */
[----:B0-----:R-:W4:Y:S04]  /*46db0*/  LDL.LU R32, [R1+0x240] ;  /* 0x0002400001207983 */ /* 0x001f280000300800 */
[----:B-1----:R-:W4:Y:S04]  /*46dc0*/  LDL.LU R37, [R1+0x23c] ;  /* 0x00023c0001257983 */ /* 0x002f280000300800 */
[----:B--2---:R-:W2:Y:S04]  /*46dd0*/  LDL.LU R38, [R1+0x220] ;  /* 0x0002200001267983 */ /* 0x004ea80000300800 */
[----:B---3--:R-:W3:Y:S04]  /*46de0*/  LDL.LU R42, [R1+0x21c] ;  /* 0x00021c00012a7983 */ /* 0x008ee80000300800 */
[----:B------:R-:W2:Y:S04]  /*46df0*/  LDL.LU R43, [R1+0x200] ;  /* 0x00020000012b7983 */ /* 0x000ea80000300800 */
[----:B------:R0:W-:Y:S04]  /*46e00*/  STS.U16 [R0+UR5+0x12800], R45 ;  /* 0x0128002d00007988 */ /* 0x0001e80008000405 */
[----:B------:R-:W2:Y:S04]  /*46e10*/  LDL.LU R44, [R1+0x1fc] ;  /* 0x0001fc00012c7983 */ /* 0x000ea80000300800 */
[----:B------:R1:W-:Y:S04]  /*46e20*/  STS.U16 [R0+UR5+0x12840], R46 ;  /* 0x0128402e00007988 */ /* 0x0003e80008000405 */
[----:B------:R0:W-:Y:S04]  /*46e30*/  STS.U16 [R0+UR5+0x12a40], R47 ;  /* 0x012a402f00007988 */ /* 0x0001e80008000405 */
[----:B------:R1:W-:Y:S04]  /*46e40*/  STS.U16 [R0+UR5+0x12a00], R58 ;  /* 0x012a003a00007988 */ /* 0x0003e80008000405 */
[----:B------:R1:W-:Y:S04]  /*46e50*/  STS.U16 [R0+UR5+0x12c00], R60 ;  /* 0x012c003c00007988 */ /* 0x0003e80008000405 */
[----:B0-----:R-:W2:Y:S04]  /*46e60*/  LDL.LU R45, [R1+0x1e0] ;  /* 0x0001e000012d7983 */ /* 0x001ea80000300800 */
[----:B-1----:R-:W3:Y:S04]  /*46e70*/  LDL.LU R46, [R1+0x1dc] ;  /* 0x0001dc00012e7983 */ /* 0x002ee80000300800 */
[----:B------:R-:W3:Y:S04]  /*46e80*/  LDL.LU R47, [R1+0x1c0] ;  /* 0x0001c000012f7983 */ /* 0x000ee80000300800 */
[----:B------:R-:W3:Y:S04]  /*46e90*/  LDL.LU R58, [R1+0x1bc] ;  /* 0x0001bc00013a7983 */ /* 0x000ee80000300800 */
[----:B------:R-:W3:Y:S04]  /*46ea0*/  LDL.LU R60, [R1+0x1a8] ;  /* 0x0001a800013c7983 */ /* 0x000ee80000300800 */
[----:B------:R-:W-:Y:S04]  /*46eb0*/  STS.U16 [R0+UR5+0x12c40], R61 ;  /* 0x012c403d00007988 */ /* 0x000fe80008000405 */
[----:B----4-:R0:W-:Y:S04]  /*46ec0*/  STS.U16 [R0+UR5+0x12e40], R3 ;  /* 0x012e400300007988 */ /* 0x0101e80008000405 */
[----:B0-----:R-:W4:Y:S04]  /*46ed0*/  LDL.LU R3, [R1+0x1a4] ;  /* 0x0001a40001037983 */ /* 0x001f280000300800 */
[----:B------:R-:W4:Y:S04]  /*46ee0*/  LDL.LU R61, [R1+0x190] ;  /* 0x00019000013d7983 */ /* 0x000f280000300800 */
[----:B------:R0:W-:Y:S04]  /*46ef0*/  STS.U16 [R0+UR5+0x11800], R4 ;  /* 0x0118000400007988 */ /* 0x0001e80008000405 */
[----:B------:R-:W-:Y:S04]  /*46f00*/  STS.U16 [R0+UR5+0x11640], R29 ;  /* 0x0116401d00007988 */ /* 0x000fe80008000405 */
[----:B------:R-:W-:Y:S04]  /*46f10*/  STS.U16 [R0+UR5+0x11600], R28 ;  /* 0x0116001c00007988 */ /* 0x000fe80008000405 */
[----:B------:R-:W-:Y:S04]  /*46f20*/  STS.U16 [R0+UR5+0x11840], R5 ;  /* 0x0118400500007988 */ /* 0x000fe80008000405 */
[----:B------:R-:W-:Y:S04]  /*46f30*/  STS.U16 [R0+UR5+0x11a40], R6 ;  /* 0x011a400600007988 */ /* 0x000fe80008000405 */
[----:B------:R-:W-:Y:S04]  /*46f40*/  STS.U16 [R0+UR5+0x11a00], R7 ;  /* 0x011a000700007988 */ /* 0x000fe80008000405 */
[----:B------:R-:W-:Y:S01]  /*46f50*/  STS.U16 [R0+UR5+0x11c00], R8 ;  /* 0x011c000800007988 */ /* 0x000fe20008000405 */
[----:B0-----:R-:W-:-:S03]  /*46f60*/  LOP3.LUT R4, R0, 0x10, RZ, 0x3c, !PT ;  /* 0x0000001000047812 */ /* 0x001fc600078e3cff */
[----:B------:R-:W-:Y:S04]  /*46f70*/  STS.U16 [R0+UR5+0x11c40], R9 ;  /* 0x011c400900007988 */ /* 0x000fe80008000405 */
[----:B------:R-:W-:Y:S04]  /*46f80*/  STS.U16 [R0+UR5+0x11e40], R10 ;  /* 0x011e400a00007988 */ /* 0x000fe80008000405 */
[----:B------:R-:W-:Y:S04]  /*46f90*/  STS.U16 [R0+UR5+0x11e00], R11 ;  /* 0x011e000b00007988 */ /* 0x000fe80008000405 */
[----:B------:R-:W-:Y:S04]  /*46fa0*/  STS.U16 [R0+UR5+0x12000], R12 ;  /* 0x0120000c00007988 */ /* 0x000fe80008000405 */
[----:B------:R-:W-:Y:S04]  /*46fb0*/  STS.U16 [R0+UR5+0x12040], R31 ;  /* 0x0120401f00007988 */ /* 0x000fe80008000405 */
[----:B------:R-:W-:Y:S04]  /*46fc0*/  STS.U16 [R0+UR5+0x12e00], R59 ;  /* 0x012e003b00007988 */ /* 0x000fe80008000405 */
[----:B------:R-:W-:Y:S04]  /*46fd0*/  STL [R1+0x4e9c], R59 ;  /* 0x004e9c3b01007387 */ /* 0x000fe80000100800 */
[----:B------:R-:W-:Y:S04]  /*46fe0*/  STS.U16 [R0+UR5+0x13000], R56 ;  /* 0x0130003800007988 */ /* 0x000fe80008000405 */
        /* <DEDUP_REMOVED lines=26> */
[----:B------:R-:W-:Y:S04]  /*47190*/  STS.U16 [R4+UR5+0x10080], R32 ;  /* 0x0100802004007988 */ /* 0x000fe80008000405 */
[----:B------:R-:W-:Y:S04]  /*471a0*/  STS.U16 [R4+UR5+0x100c0], R37 ;  /* 0x0100c02504007988 */ /* 0x000fe80008000405 */
[----:B--2---:R-:W-:Y:S04]  /*471b0*/  STS.U16 [R4+UR5+0x102c0], R38 ;  /* 0x0102c02604007988 */ /* 0x004fe80008000405 */
[----:B---3--:R-:W-:Y:S04]  /*471c0*/  STS.U16 [R4+UR5+0x10280], R42 ;  /* 0x0102802a04007988 */ /* 0x008fe80008000405 */
[----:B------:R-:W-:Y:S04]  /*471d0*/  STS.U16 [R4+UR5+0x10480], R43 ;  /* 0x0104802b04007988 */ /* 0x000fe80008000405 */
[----:B------:R-:W-:Y:S04]  /*471e0*/  STS.U16 [R4+UR5+0x104c0], R44 ;  /* 0x0104c02c04007988 */ /* 0x000fe80008000405 */
[----:B------:R-:W-:Y:S04]  /*471f0*/  STS.U16 [R4+UR5+0x106c0], R45 ;  /* 0x0106c02d04007988 */ /* 0x000fe80008000405 */
[----:B------:R-:W-:Y:S04]  /*47200*/  STS.U16 [R4+UR5+0x10680], R46 ;  /* 0x0106802e04007988 */ /* 0x000fe80008000405 */
[----:B------:R-:W-:Y:S04]  /*47210*/  STS.U16 [R4+UR5+0x10880], R47 ;  /* 0x0108802f04007988 */ /* 0x000fe80008000405 */
[----:B------:R0:W-:Y:S04]  /*47220*/  STS.U16 [R4+UR5+0x108c0], R58 ;  /* 0x0108c03a04007988 */ /* 0x0001e80008000405 */
[----:B------:R-:W-:Y:S04]  /*47230*/  STS.U16 [R4+UR5+0x10ac0], R60 ;  /* 0x010ac03c04007988 */ /* 0x000fe80008000405 */
[----:B0-----:R-:W2:Y:S04]  /*47240*/  LDL.LU R58, [R1+0x18c] ;  /* 0x00018c00013a7983 */ /* 0x001ea80000300800 */
[----:B----4-:R0:W-:Y:S04]  /*47250*/  STS.U16 [R4+UR5+0x10a80], R3 ;  /* 0x010a800304007988 */ /* 0x0101e80008000405 */
[----:B------:R1:W-:Y:S04]  /*47260*/  STS.U16 [R4+UR5+0x10c80], R61 ;  /* 0x010c803d04007988 */ /* 0x0003e80008000405 */
[----:B0-----:R-:W3:Y:S04]  /*47270*/  LDL.LU R3, [R1+0x178] ;  /* 0x0001780001037983 */ /* 0x001ee80000300800 */
        /* <DEDUP_REMOVED lines=29> */
[----:B--2---:R0:W-:Y:S04]  /*47450*/  STS.U16 [R4+UR5+0x10cc0], R58 ;  /* 0x010cc03a04007988 */ /* 0x0041e80008000405 */
[----:B0-----:R-:W2:Y:S04]  /*47460*/  LDL.LU R58, [R1+0x4f14] ;  /* 0x004f1400013a7983 */ /* 0x001ea80000300800 */
[----:B---3--:R0:W-:Y:S04]  /*47470*/  STS.U16 [R4+UR5+0x10ec0], R3 ;  /* 0x010ec00304007988 */ /* 0x0081e80008000405 */
[----:B----4-:R1:W-:Y:S04]  /*47480*/  STS.U16 [R4+UR5+0x10e80], R61 ;  /* 0x010e803d04007988 */ /* 0x0103e80008000405 */
[----:B0-----:R-:W3:Y:S04]  /*47490*/  LDL.LU R3, [R1+0x4f10] ;  /* 0x004f100001037983 */ /* 0x001ee80000300800 */
[----:B-1----:R-:W4:Y:S04]  /*474a0*/  LDL.LU R61, [R1+0x4f0c] ;  /* 0x004f0c00013d7983 */ /* 0x002f280000300800 */
        /* <DEDUP_REMOVED lines=18> */
[----:B------:R0:W-:Y:S04]  /*475d0*/  STS.U16 [R4+UR5+0x122c0], R32 ;  /* 0x0122c02004007988 */ /* 0x0001e80008000405 */
        /* <DEDUP_REMOVED lines=12> */
[----:B------:R-:W2:Y:S04]  /*476a0*/  LDL.LU R44, [R1+0x1f4] ;  /* 0x0001f400012c7983 */ /* 0x000ea80000300800 */
[----:B------:R1:W-:Y:S04]  /*476b0*/  STS.U16 [R4+UR5+0x12ac0], R47 ;  /* 0x012ac02f04007988 */ /* 0x0003e80008000405 */
[----:B------:R-:W2:Y:S04]  /*476c0*/  LDL.LU R45, [R1+0x1d8] ;  /* 0x0001d800012d7983 */ /* 0x000ea80000300800 */
[----:B------:R1:W-:Y:S04]  /*476d0*/  STS.U16 [R4+UR5+0x12a80], R60 ;  /* 0x012a803c04007988 */ /* 0x0003e80008000405 */
[----:B0-----:R-:W2:Y:S04]  /*476e0*/  LDL.LU R46, [R1+0x1d4] ;  /* 0x0001d400012e7983 */ /* 0x001ea80000300800 */
[----:B-1----:R-:W2:Y:S04]  /*476f0*/  LDL.LU R47, [R1+0x1b8] ;  /* 0x0001b800012f7983 */ /* 0x002ea80000300800 */
[----:B------:R-:W2:Y:S04]  /*47700*/  LDL.LU R60, [R1+0x1b4] ;  /* 0x0001b400013c7983 */ /* 0x000ea80000300800 */
[----:B----4-:R-:W-:Y:S04]  /*47710*/  STS.U16 [R4+UR5+0x12c80], R61 ;  /* 0x012c803d04007988 */ /* 0x010fe80008000405 */
[----:B---3--:R0:W-:Y:S04]  /*47720*/  STS.U16 [R4+UR5+0x12cc0], R3 ;  /* 0x012cc00304007988 */ /* 0x0081e80008000405 */
[----:B0-----:R-:W3:Y:S04]  /*47730*/  LDL.LU R3, [R1+0x1a0] ;  /* 0x0001a00001037983 */ /* 0x001ee80000300800 */
[----:B------:R-:W4:Y:S04]  /*47740*/  LDL.LU R61, [R1+0x19c] ;  /* 0x00019c00013d7983 */ /* 0x000f280000300800 */
[----:B--2---:R-:W-:Y:S04]  /*47750*/  STS.U16 [R4+UR5+0x12ec0], R58 ;  /* 0x012ec03a04007988 */ /* 0x004fe80008000405 */
        /* <DEDUP_REMOVED lines=8> */
[----:B------:R-:W2:Y:S04]  /*477e0*/  LDL.LU R41, [R1+0x188] ;  /* 0x0001880001297983 */ /* 0x000ea80000300800 */
[----:B------:R-:W-:Y:S04]  /*477f0*/  STS.U16 [R4+UR5+0x13680], R33 ;  /* 0x0136802104007988 */ /* 0x000fe80008000405 */
[----:B------:R-:W2:Y:S04]  /*47800*/  LDL.LU R48, [R1+0x184] ;  /* 0x0001840001307983 */ /* 0x000ea80000300800 */
[----:B------:R-:W-:Y:S01]  /*47810*/  STS.U16 [R4+UR5+0x13880], R20 ;  /* 0x0138801404007988 */ /* 0x000fe20008000405 */
[----:B------:R-:W-:-:S03]  /*47820*/  IMAD.SHL.U32 R52, R2, 0x2, RZ ;  /* 0x0000000202347824 */ /* 0x000fc600078e00ff */
[----:B------:R-:W2:Y:S04]  /*47830*/  LDL.LU R51, [R1+0x170] ;  /* 0x0001700001337983 */ /* 0x000ea80000300800 */
[----:B------:R-:W-:Y:S04]  /*47840*/  STS.U16 [R4+UR5+0x138c0], R19 ;  /* 0x0138c01304007988 */ /* 0x000fe80008000405 */
[----:B------:R-:W2:Y:S04]  /*47850*/  LDL.LU R5, [R1+0x16c] ;  /* 0x00016c0001057983 */ /* 0x000ea80000300800 */
[----:B------:R-:W-:Y:S04]  /*47860*/  STS.U16 [R4+UR5+0x13ac0], R18 ;  /* 0x013ac01204007988 */ /* 0x000fe80008000405 */
[----:B------:R-:W2:Y:S04]  /*47870*/  LDL.LU R6, [R1+0x158] ;  /* 0x0001580001067983 */ /* 0x000ea80000300800 */
[----:B------:R-:W-:Y:S04]  /*47880*/  STS.U16 [R4+UR5+0x13a80], R17 ;  /* 0x013a801104007988 */ /* 0x000fe80008000405 */
[----:B------:R-:W2:Y:S04]  /*47890*/  LDL.LU R7, [R1+0x154] ;  /* 0x0001540001077983 */ /* 0x000ea80000300800 */
[----:B------:R-:W-:Y:S04]  /*478a0*/  STS.U16 [R4+UR5+0x13c80], R16 ;  /* 0x013c801004007988 */ /* 0x000fe80008000405 */
[----:B------:R-:W2:Y:S01]  /*478b0*/  LDL.LU R8, [R1+0x140] ;  /* 0x0001400001087983 */ /* 0x000ea20000300800 */
[----:B------:R-:W-:-:S03]  /*478c0*/  LOP3.LUT R52, R52, 0x20, RZ, 0x3c, !PT ;  /* 0x0000002034347812 */ /* 0x000fc600078e3cff */
[----:B------:R-:W-:Y:S04]  /*478d0*/  STS.U16 [R4+UR5+0x13cc0], R15 ;  /* 0x013cc00f04007988 */ /* 0x000fe80008000405 */
[----:B------:R-:W2:Y:S04]  /*478e0*/  LDL.LU R9, [R1+0x13c] ;  /* 0x00013c0001097983 */ /* 0x000ea80000300800 */
[----:B------:R-:W-:Y:S04]  /*478f0*/  STS.U16 [R4+UR5+0x13ec0], R14 ;  /* 0x013ec00e04007988 */ /* 0x000fe80008000405 */
        /* <DEDUP_REMOVED lines=8> */
[----:B------:R-:W2:Y:S04]  /*47980*/  LDL.LU R12, [R1+0x10c] ;  /* 0x00010c00010c7983 */ /* 0x000ea80000300800 */
[----:B------:R-:W2:Y:S04]  /*47990*/  LDL.LU R31, [R1+0xf8] ;  /* 0x0000f800011f7983 */ /* 0x000ea80000300800 */
[----:B-1----:R-:W2:Y:S04]  /*479a0*/  LDL.LU R32, [R1+0xf4] ;  /* 0x0000f40001207983 */ /* 0x002ea80000300800 */
[----:B------:R-:W2:Y:S04]  /*479b0*/  LDL.LU R37, [R1+0xe0] ;  /* 0x0000e00001257983 */ /* 0x000ea80000300800 */
[----:B------:R-:W2:Y:S04]  /*479c0*/  LDL.LU R38, [R1+0xdc] ;  /* 0x0000dc0001267983 */ /* 0x000ea80000300800 */
[----:B------:R0:W-:Y:S04]  /*479d0*/  STS.U16 [R52+UR5+0x10500], R43 ;  /* 0x0105002b34007988 */ /* 0x0001e80008000405 */
[----:B------:R-:W2:Y:S04]  /*479e0*/  LDL.LU R42, [R1+0xc8] ;  /* 0x0000c800012a7983 */ /* 0x000ea80000300800 */
        /* <DEDUP_REMOVED lines=10> */
[----:B------:R-:W2:Y:S04]  /*47a90*/  LDL.LU R60, [R1+0x80] ;  /* 0x00008000013c7983 */ /* 0x000ea80000300800 */
[----:B---3--:R0:W-:Y:S04]  /*47aa0*/  STS.U16 [R52+UR5+0x10b40], R3 ;  /* 0x010b400334007988 */ /* 0x0081e80008000405 */
[----:B----4-:R1:W-:Y:S04]  /*47ab0*/  STS.U16 [R52+UR5+0x10b00], R61 ;  /* 0x010b003d34007988 */ /* 0x0103e80008000405 */
[----:B0-----:R-:W3:Y:S04]  /*47ac0*/  LDL.LU R3, [R1+0x7c] ;  /* 0x00007c0001037983 */ /* 0x001ee80000300800 */
[----:B-1----:R-:W4:Y:S04]  /*47ad0*/  LDL.LU R61, [R1+0x68] ;  /* 0x00006800013d7983 */ /* 0x002f280000300800 */
[----:B------:R-:W4:Y:S04]  /*47ae0*/  LDL.LU R55, [R1+0x64] ;  /* 0x0000640001377983 */ /* 0x000f280000300800 */
[----:B------:R-:W4:Y:S04]  /*47af0*/  LDL.LU R56, [R1+0x50] ;  /* 0x0000500001387983 */ /* 0x000f280000300800 */
[----:B------:R-:W4:Y:S04]  /*47b00*/  LDL.LU R59, [R1+0x4c] ;  /* 0x00004c00013b7983 */ /* 0x000f280000300800 */
[----:B------:R-:W4:Y:S04]  /*47b10*/  LDL.LU R29, [R1+0x38] ;  /* 0x00003800011d7983 */ /* 0x000f280000300800 */
[----:B------:R-:W4:Y:S04]  /*47b20*/  LDL.LU R28, [R1+0x34] ;  /* 0x00003400011c7983 */ /* 0x000f280000300800 */
[----:B--2---:R0:W-:Y:S04]  /*47b30*/  STS.U16 [R52+UR5+0x10d00], R41 ;  /* 0x010d002934007988 */ /* 0x0041e80008000405 */
[----:B------:R1:W-:Y:S04]  /*47b40*/  STS.U16 [R52+UR5+0x10d40], R48 ;  /* 0x010d403034007988 */ /* 0x0003e80008000405 */
[----:B------:R2:W-:Y:S04]  /*47b50*/  STS.U16 [R52+UR5+0x10f40], R51 ;  /* 0x010f403334007988 */ /* 0x0005e80008000405 */
[----:B------:R0:W-:Y:S04]  /*47b60*/  STS.U16 [R52+UR5+0x10f00], R5 ;  /* 0x010f000534007988 */ /* 0x0001e80008000405 */
[----:B------:R0:W-:Y:S04]  /*47b70*/  STS.U16 [R52+UR5+0x11100], R6 ;  /* 0x0111000634007988 */ /* 0x0001e80008000405 */
[----:B------:R2:W-:Y:S04]  /*47b80*/  STS.U16 [R52+UR5+0x11140], R7 ;  /* 0x0111400734007988 */ /* 0x0005e80008000405 */
[----:B0-----:R-:W4:Y:S04]  /*47b90*/  LDL.LU R41, [R1+0x4f08] ;  /* 0x004f080001297983 */ /* 0x001f280000300800 */
[----:B-1----:R-:W4:Y:S04]  /*47ba0*/  LDL.LU R48, [R1+0x4f04] ;  /* 0x004f040001307983 */ /* 0x002f280000300800 */
[----:B--2---:R-:W2:Y:S04]  /*47bb0*/  LDL.LU R51, [R1+0x4f00] ;  /* 0x004f000001337983 */ /* 0x004ea80000300800 */
[----:B------:R-:W2:Y:S04]  /*47bc0*/  LDL.LU R5, [R1+0x4efc] ;  /* 0x004efc0001057983 */ /* 0x000ea80000300800 */
[----:B------:R-:W2:Y:S04]  /*47bd0*/  LDL.LU R6, [R1+0x4ef8] ;  /* 0x004ef80001067983 */ /* 0x000ea80000300800 */
        /* <DEDUP_REMOVED lines=8> */
[----:B------:R0:W-:Y:S04]  /*47c60*/  STS.U16 [R52+UR5+0x11700], R12 ;  /* 0x0117000c34007988 */ /* 0x0001e80008000405 */
[----:B------:R-:W2:Y:S04]  /*47c70*/  LDL.LU R10, [R1+0x4ee8] ;  /* 0x004ee800010a7983 */ /* 0x000ea80000300800 */
[----:B------:R-:W2:Y:S04]  /*47c80*/  LDL.LU R11, [R1+0x4ee4] ;  /* 0x004ee400010b7983 */ /* 0x000ea80000300800 */
[----:B------:R1:W-:Y:S04]  /*47c90*/  STS.U16 [R52+UR5+0x11900], R31 ;  /* 0x0119001f34007988 */ /* 0x0003e80008000405 */
[----:B------:R1:W-:Y:S04]  /*47ca0*/  STS.U16 [R52+UR5+0x11940], R32 ;  /* 0x0119402034007988 */ /* 0x0003e80008000405 */
[----:B------:R-:W2:Y:S04]  /*47cb0*/  LDL.LU R4, [R1+0x4] ;  /* 0x0000040001047983 */ /* 0x000ea80000300800 */
[----:B0-----:R-:W2:Y:S04]  /*47cc0*/  LDL.LU R12, [R1+0x4ee0] ;  /* 0x004ee000010c7983 */ /* 0x001ea80000300800 */
[----:B------:R0:W-:Y:S04]  /*47cd0*/  STS.U16 [R52+UR5+0x11b40], R37 ;  /* 0x011b402534007988 */ /* 0x0001e80008000405 */
[----:B------:R0:W-:Y:S04]  /*47ce0*/  STS.U16 [R52+UR5+0x11b00], R38 ;  /* 0x011b002634007988 */ /* 0x0001e80008000405 */
[----:B------:R0:W-:Y:S04]  /*47cf0*/  STS.U16 [R52+UR5+0x11d00], R42 ;  /* 0x011d002a34007988 */ /* 0x0001e80008000405 */
[----:B-1----:R-:W2:Y:S04]  /*47d00*/  LDL.LU R31, [R1+0x4edc] ;  /* 0x004edc00011f7983 */ /* 0x002ea80000300800 */
[----:B------:R-:W2:Y:S04]  /*47d10*/  LDL.LU R32, [R1+0x4ed8] ;  /* 0x004ed80001207983 */ /* 0x000ea80000300800 */
[----:B------:R1:W-:Y:S04]  /*47d20*/  STS.U16 [R52+UR5+0x11d40], R43 ;  /* 0x011d402b34007988 */ /* 0x0003e80008000405 */
[----:B0-----:R-:W2:Y:S04]  /*47d30*/  LDL.LU R37, [R1+0x4ed4] ;  /* 0x004ed40001257983 */ /* 0x001ea80000300800 */
[----:B------:R-:W2:Y:S04]  /*47d40*/  LDL.LU R38, [R1+0x4ed0] ;  /* 0x004ed00001267983 */ /* 0x000ea80000300800 */
[----:B------:R0:W-:Y:S04]  /*47d50*/  STS.U16 [R52+UR5+0x11f40], R44 ;  /* 0x011f402c34007988 */ /* 0x0001e80008000405 */
[----:B------:R-:W2:Y:S04]  /*47d60*/  LDL.LU R42, [R1+0x4ecc] ;  /* 0x004ecc00012a7983 */ /* 0x000ea80000300800 */
[----:B------:R0:W-:Y:S04]  /*47d70*/  STS.U16 [R52+UR5+0x11f00], R45 ;  /* 0x011f002d34007988 */ /* 0x0001e80008000405 */
[----:B------:R0:W-:Y:S04]  /*47d80*/  STS.U16 [R52+UR5+0x12100], R46 ;  /* 0x0121002e34007988 */ /* 0x0001e80008000405 */
[----:B-1----:R-:W2:Y:S04]  /*47d90*/  LDL.LU R43, [R1+0x4ec8] ;  /* 0x004ec800012b7983 */ /* 0x002ea80000300800 */
[----:B0-----:R-:W2:Y:S04]  /*47da0*/  LDL.LU R44, [R1+0x4ec4] ;  /* 0x004ec400012c7983 */ /* 0x001ea80000300800 */
[----:B------:R0:W-:Y:S04]  /*47db0*/  STS.U16 [R52+UR5+0x12140], R47 ;  /* 0x0121402f34007988 */ /* 0x0001e80008000405 */
[----:B------:R1:W-:Y:S04]  /*47dc0*/  STS.U16 [R52+UR5+0x12340], R60 ;  /* 0x0123403c34007988 */ /* 0x0003e80008000405 */
[----:B------:R-:W2:Y:S04]  /*47dd0*/  LDL.LU R45, [R1+0x4ec0] ;  /* 0x004ec000012d7983 */ /* 0x000ea80000300800 */
[----:B------:R-:W2:Y:S04]  /*47de0*/  LDL.LU R46, [R1+0x4ebc] ;  /* 0x004ebc00012e7983 */ /* 0x000ea80000300800 */
[----:B0-----:R-:W2:Y:S04]  /*47df0*/  LDL.LU R47, [R1+0x4eb8] ;  /* 0x004eb800012f7983 */ /* 0x001ea80000300800 */
[----:B-1----:R-:W2:Y:S04]  /*47e00*/  LDL.LU R60, [R1+0x4eb4] ;  /* 0x004eb400013c7983 */ /* 0x002ea80000300800 */
[----:B---3--:R0:W-:Y:S04]  /*47e10*/  STS.U16 [R52+UR5+0x12300], R3 ;  /* 0x0123000334007988 */ /* 0x0081e80008000405 */
[----:B----4-:R1:W-:Y:S04]  /*47e20*/  STS.U16 [R52+UR5+0x12500], R61 ;  /* 0x0125003d34007988 */ /* 0x0103e80008000405 */
[----:B0-----:R-:W3:Y:S04]  /*47e30*/  LDL.LU R3, [R1+0x4eb0] ;  /* 0x004eb00001037983 */ /* 0x001ee80000300800 */
[----:B-1----:R-:W4:Y:S04]  /*47e40*/  LDL.LU R61, [R1+0x4eac] ;  /* 0x004eac00013d7983 */ /* 0x002f280000300800 */
[----:B------:R0:W-:Y:S04]  /*47e50*/  STS.U16 [R52+UR5+0x12540], R55 ;  /* 0x0125403734007988 */ /* 0x0001e80008000405 */
[----:B------:R1:W-:Y:S04]  /*47e60*/  STS.U16 [R52+UR5+0x12740], R56 ;  /* 0x0127403834007988 */ /* 0x0003e80008000405 */
[----:B------:R0:W-:Y:S04]  /*47e70*/  STS.U16 [R52+UR5+0x12700], R59 ;  /* 0x0127003b34007988 */ /* 0x0001e80008000405 */
[----:B------:R-:W-:Y:S04]  /*47e80*/  STS.U16 [R52+UR5+0x12900], R29 ;  /* 0x0129001d34007988 */ /* 0x000fe80008000405 */
[----:B------:R1:W-:Y:S04]  /*47e90*/  STS.U16 [R52+UR5+0x12940], R28 ;  /* 0x0129401c34007988 */ /* 0x0003e80008000405 */
[----:B0-----:R-:W2:Y:S04]  /*47ea0*/  LDL.LU R55, [R1+0x230] ;  /* 0x0002300001377983 */ /* 0x001ea80000300800 */
[----:B-1----:R-:W2:Y:S04]  /*47eb0*/  LDL.LU R56, [R1+0x22c] ;  /* 0x00022c0001387983 */ /* 0x002ea80000300800 */
[----:B------:R-:W2:Y:S04]  /*47ec0*/  LDL.LU R59, [R1+0x210] ;  /* 0x00021000013b7983 */ /* 0x000ea80000300800 */
[----:B------:R-:W2:Y:S04]  /*47ed0*/  LDL.LU R28, [R1+0x20c] ;  /* 0x00020c00011c7983 */ /* 0x000ea80000300800 */
[----:B------:R-:W2:Y:S04]  /*47ee0*/  LDL.LU R29, [R1+0x1f0] ;  /* 0x0001f000011d7983 */ /* 0x000ea80000300800 */
[----:B----4-:R0:W-:Y:S04]  /*47ef0*/  STS.U16 [R52+UR5+0x12b40], R61 ;  /* 0x012b403d34007988 */ /* 0x0101e80008000405 */
[----:B0-----:R-:W4:Y:S04]  /*47f00*/  LDL.LU R61, [R1+0x1ec] ;  /* 0x0001ec00013d7983 */ /* 0x001f280000300800 */
[----:B---3--:R0:W-:Y:S04]  /*47f10*/  STS.U16 [R52+UR5+0x12b00], R3 ;  /* 0x012b000334007988 */ /* 0x0081e80008000405 */
[----:B--2---:R1:W-:Y:S04]  /*47f20*/  STS.U16 [R52+UR5+0x12d00], R60 ;  /* 0x012d003c34007988 */ /* 0x0043e80008000405 */
[----:B------:R2:W-:Y:S04]  /*47f30*/  STS.U16 [R52+UR5+0x12d40], R4 ;  /* 0x012d400434007988 */ /* 0x0005e80008000405 */
        /* <DEDUP_REMOVED lines=10> */
[----:B------:R-:W-:Y:S01]  /*47fe0*/  STS.U16 [R52+UR5+0x13900], R12 ;  /* 0x0139000c34007988 */ /* 0x000fe20008000405 */
[----:B------:R-:W-:-:S03]  /*47ff0*/  SHF.L.U32 R2, R2, 0x1, RZ ;  /* 0x0000000102027819 */ /* 0x000fc600000006ff */
[----:B------:R-:W-:Y:S04]  /*48000*/  STS.U16 [R52+UR5+0x13940], R11 ;  /* 0x0139400b34007988 */ /* 0x000fe80008000405 */
[----:B------:R-:W-:Y:S04]  /*48010*/  STS.U16 [R52+UR5+0x13b40], R10 ;  /* 0x013b400a34007988 */ /* 0x000fe80008000405 */
[----:B------:R-:W-:Y:S04]  /*48020*/  STS.U16 [R52+UR5+0x13b00], R9 ;  /* 0x013b000934007988 */ /* 0x000fe80008000405 */
[----:B------:R-:W-:Y:S01]  /*48030*/  STS.U16 [R52+UR5+0x13d00], R8 ;  /* 0x013d000834007988 */ /* 0x000fe20008000405 */
[----:B------:R-:W-:-:S03]  /*48040*/  LOP3.LUT R2, R2, 0x30, RZ, 0x3c, !PT ;  /* 0x0000003002027812 */ /* 0x000fc600078e3cff */
[----:B0-----:R-:W3:Y:S04]  /*48050*/  LDL.LU R3, [R1+0x1cc] ;  /* 0x0001cc0001037983 */ /* 0x001ee80000300800 */
[----:B------:R-:W-:Y:S04]  /*48060*/  STS.U16 [R52+UR5+0x13d40], R7 ;  /* 0x013d400734007988 */ /* 0x000fe80008000405 */
[----:B-1----:R-:W3:Y:S04]  /*48070*/  LDL.LU R60, [R1+0x1d0] ;  /* 0x0001d000013c7983 */ /* 0x002ee80000300800 */
[----:B------:R-:W-:Y:S04]  /*48080*/  STS.U16 [R52+UR5+0x13f40], R6 ;  /* 0x013f400634007988 */ /* 0x000fe80008000405 */
[----:B--2---:R-:W2:Y:S04]  /*48090*/  LDL R4, [R1+0x34bc] ;  /* 0x0034bc0001047983 */ /* 0x004ea80000100800 */
[----:B------:R0:W-:Y:S04]  /*480a0*/  STS.U16 [R52+UR5+0x13f00], R5 ;  /* 0x013f000534007988 */ /* 0x0001e80008000405 */
[----:B------:R1:W-:Y:S04]  /*480b0*/  STS.U16 [R2+UR5+0x10180], R55 ;  /* 0x0101803702007988 */ /* 0x0003e80008000405 */
[----:B------:R0:W-:Y:S04]  /*480c0*/  STS.U16 [R2+UR5+0x101c0], R56 ;  /* 0x0101c03802007988 */ /* 0x0001e80008000405 */
[----:B------:R0:W-:Y:S04]  /*480d0*/  STS.U16 [R2+UR5+0x103c0], R59 ;  /* 0x0103c03b02007988 */ /* 0x0001e80008000405 */
[----:B------:R1:W-:Y:S04]  /*480e0*/  STS.U16 [R2+UR5+0x10380], R28 ;  /* 0x0103801c02007988 */ /* 0x0003e80008000405 */
[----:B------:R1:W-:Y:S04]  /*480f0*/  STS.U16 [R2+UR5+0x10580], R29 ;  /* 0x0105801d02007988 */ /* 0x0003e80008000405 */
[----:B0-----:R-:W2:Y:S04]  /*48100*/  LDL.LU R52, [R1+0x4ea8] ;  /* 0x004ea80001347983 */ /* 0x001ea80000300800 */
[----:B------:R-:W2:Y:S04]  /*48110*/  LDL R5, [R1+0x34b8] ;  /* 0x0034b80001057983 */ /* 0x000ea80000100800 */
[----:B-1----:R-:W2:Y:S04]  /*48120*/  LDL.LU R55, [R1+0x4ea4] ;  /* 0x004ea40001377983 */ /* 0x002ea80000300800 */
[----:B------:R-:W2:Y:S04]  /*48130*/  LDL.LU R56, [R1+0x4ea0] ;  /* 0x004ea00001387983 */ /* 0x000ea80000300800 */
[----:B------:R-:W2:Y:S04]  /*48140*/  LDL.LU R59, [R1+0x4e9c] ;  /* 0x004e9c00013b7983 */ /* 0x000ea80000300800 */
[----:B------:R-:W2:Y:S04]  /*48150*/  LDL.LU R28, [R1+0x4e98] ;  /* 0x004e9800011c7983 */ /* 0x000ea80000300800 */
[----:B------:R-:W2:Y:S04]  /*48160*/  LDL.LU R29, [R1+0x4e94] ;  /* 0x004e9400011d7983 */ /* 0x000ea80000300800 */
[----:B----4-:R0:W-:Y:S04]  /*48170*/  STS.U16 [R2+UR5+0x105c0], R61 ;  /* 0x0105c03d02007988 */ /* 0x0101e80008000405 */
[----:B0-----:R-:W4:Y:S02]  /*48180*/  LDL.LU R61, [R1+0x4e90] ;  /* 0x004e9000013d7983 */ /* 0x001f240000300800 */
[----:B----4-:R-:W-:-:S06]  /*48190*/  PRMT R61, RZ, 0x7610, R61 ;  /* 0x00007610ff3d7816 */ /* 0x010fcc000000003d */
[----:B--2---:R-:W2:Y:S04]  /*481a0*/  @!P2 LDG.E.U16 R61, desc[UR8][R4.64] ;  /* 0x00000008043da981 */ /* 0x004ea8000c1e1500 */
[----:B---3--:R0:W-:Y:S04]  /*481b0*/  STS.U16 [R2+UR5+0x107c0], R60 ;  /* 0x0107c03c02007988 */ /* 0x0081e80008000405 */
[----:B------:R1:W-:Y:S04]  /*481c0*/  STS.U16 [R2+UR5+0x10780], R3 ;  /* 0x0107800302007988 */ /* 0x0003e80008000405 */
[----:B0-----:R-:W3:Y:S04]  /*481d0*/  LDL.LU R60, [R1+0x4e8c] ;  /* 0x004e8c00013c7983 */ /* 0x001ee80000300800 */
[----:B-1----:R-:W4:Y:S04]  /*481e0*/  LDL.LU R2, [R1+0x4e88] ;  /* 0x004e880001027983 */ /* 0x002f280000300800 */
[----:B------:R-:W3:Y:S04]  /*481f0*/  LDL.LU R3, [R1+0x4e84] ;  /* 0x004e840001037983 */ /* 0x000ee80000300800 */
[----:B--2---:R0:W-:Y:S04]  /*48200*/  STL [R1+0x15f0], R61 ;  /* 0x0015f03d01007387 */ /* 0x0041e80000100800 */
[----:B0-----:R-:W2:Y:S04]  /*48210*/  LDL.LU R61, [R1+0x4e80] ;  /* 0x004e8000013d7983 */ /* 0x001ea80000300800 */
[----:B------:R-:W2:Y:S04]  /*48220*/  LDL R4, [R1+0x34b0] ;  /* 0x0034b00001047983 */ /* 0x000ea80000100800 */
[----:B------:R-:W2:Y:S01]  /*48230*/  LDL R5, [R1+0x34b4] ;  /* 0x0034b40001057983 */ /* 0x000ea20000100800 */
[----:B---3--:R-:W-:-:S02]  /*48240*/  PRMT R3, RZ, 0x7610, R3 ;  /* 0x00007610ff037816 */ /* 0x008fc40000000003 */
[----:B--2---:R-:W-:-:S04]  /*48250*/  @!P3 LOP3.LUT R5, R5, R4, RZ, 0x3c, !PT ;  /* 0x000000040505b212 */ /* 0x004fc800078e3cff */
[----:B------:R-:W-:-:S04]  /*48260*/  @!P3 LOP3.LUT R4, R5, R4, RZ, 0x3c, !PT ;  /* 0x000000040504b212 */ /* 0x000fc800078e3cff */
[----:B------:R-:W-:-:S05]  /*48270*/  @!P3 LOP3.LUT R5, R5, R4, RZ, 0x3c, !PT ;  /* 0x000000040505b212 */ /* 0x000fca00078e3cff */
[----:B------:R-:W2:Y:S04]  /*48280*/  @!P3 LDG.E.U16 R3, desc[UR8][R4.64] ;  /* 0x000000080403b981 */ /* 0x000ea8000c1e1500 */
[----:B--2---:R0:W-:Y:S04]  /*48290*/  STL [R1+0x15e8], R3 ;  /* 0x0015e80301007387 */ /* 0x0041e80000100800 */
[----:B0-----:R-:W2:Y:S04]  /*482a0*/  LDL.LU R3, [R1+0x4e7c] ;  /* 0x004e7c0001037983 */ /* 0x001ea80000300800 */
[----:B------:R-:W3:Y:S04]  /*482b0*/  LDL R4, [R1+0x34a8] ;  /* 0x0034a80001047983 */ /* 0x000ee80000100800 */
[----:B------:R-:W3:Y:S01]  /*482c0*/  LDL R5, [R1+0x34ac] ;  /* 0x0034ac0001057983 */ /* 0x000ee20000100800 */
[----:B------:R-:W-:-:S02]  /*482d0*/  PRMT R61, RZ, 0x7610, R61 ;  /* 0x00007610ff3d7816 */ /* 0x000fc4000000003d */
[----:B---3--:R-:W-:-:S04]  /*482e0*/  @!P4 LOP3.LUT R5, R5, R4, RZ, 0x3c, !PT ;  /* 0x000000040505c212 */ /* 0x008fc800078e3cff */
[----:B------:R-:W-:-:S04]  /*482f0*/  @!P4 LOP3.LUT R4, R5, R4, RZ, 0x3c, !PT ;  /* 0x000000040504c212 */ /* 0x000fc800078e3cff */
[----:B------:R-:W-:-:S05]  /*48300*/  @!P4 LOP3.LUT R5, R5, R4, RZ, 0x3c, !PT ;  /* 0x000000040505c212 */ /* 0x000fca00078e3cff */
[----:B------:R-:W3:Y:S04]  /*48310*/  @!P4 LDG.E.U16 R61, desc[UR8][R4.64] ;  /* 0x00000008043dc981 */ /* 0x000ee8000c1e1500 */
[----:B---3--:R0:W-:Y:S04]  /*48320*/  STL [R1+0x15e4], R61 ;  /* 0x0015e43d01007387 */ /* 0x0081e80000100800 */
[----:B0-----:R-:W3:Y:S04]  /*48330*/  LDL.LU R61, [R1+0x4e78] ;  /* 0x004e7800013d7983 */ /* 0x001ee80000300800 */
[----:B------:R-:W3:Y:S04]  /*48340*/  LDL R4, [R1+0x34a0] ;  /* 0x0034a00001047983 */ /* 0x000ee80000100800 */
[----:B------:R-:W3:Y:S01]  /*48350*/  LDL R5, [R1+0x34a4] ;  /* 0x0034a40001057983 */ /* 0x000ee20000100800 */
[----:B--2---:R-:W-:-:S02]  /*48360*/  PRMT R3, RZ, 0x7610, R3 ;  /* 0x00007610ff037816 */ /* 0x004fc40000000003 */
[----:B---3--:R-:W-:-:S04]  /*48370*/  @!P5 LOP3.LUT R5, R5, R4, RZ, 0x3c, !PT ;  /* 0x000000040505d212 */ /* 0x008fc800078e3cff */
        /* <DEDUP_REMOVED lines=3596> */
[----:B------:R-:W2:Y:S04]  /*56440*/  LDL R4, [R1+0x2838] ;  /* 0x0028380001047983 */ /* 0x000ea80000100800 */
[----:B------:R-:W2:Y:S01]  /*56450*/  LDL R5, [R1+0x283c] ;  /* 0x00283c0001057983 */ /* 0x000ea20000100800 */
[----:B------:R-:W-:-:S02]  /*56460*/  PRMT R59, RZ, 0x7610, R59 ;  /* 0x00007610ff3b7816 */ /* 0x000fc4000000003b */
[----:B--2---:R-:W-:-:S04]  /*56470*/  @!P5 LOP3.LUT R5, R5, R4, RZ, 0x3c, !PT ;  /* 0x000000040505d212 */ /* 0x004fc800078e3cff */
[----:B------:R-:W-:-:S04]  /*56480*/  @!P5 LOP3.LUT R4, R5, R4, RZ, 0x3c, !PT ;  /* 0x000000040504d212 */ /* 0x000fc800078e3cff */
[----:B------:R-:W-:-:S05]  /*56490*/  @!P5 LOP3.LUT R5, R5, R4, RZ, 0x3c, !PT ;  /* 0x000000040505d212 */ /* 0x000fca00078e3cff */
[----:B------:R0:W2:Y:S04]  /*564a0*/  @!P5 LDG.E.U16 R59, desc[UR8][R4.64] ;  /* 0x00000008043bd981 */ /* 0x0000a8000c1e1500 */
[----:B------:R-:W0:Y:S04]  /*564b0*/  LDL R4, [R1+0x2830] ;  /* 0x0028300001047983 */ /* 0x000e280000100800 */
[----:B------:R-:W0:Y:S01]  /*564c0*/  LDL R5, [R1+0x2834] ;  /* 0x0028340001057983 */ /* 0x000e220000100800 */
[----:B------:R-:W-:Y:S02]  /*564d0*/  PRMT R3, RZ, 0x7610, R3 ;  /* 0x00007610ff037816 */ /* 0x000fe40000000003 */
[----:B0-----:R-:W-:-:S04]  /*564e0*/  @!P2 LOP3.LUT R5, R5, R4, RZ, 0x3c, !PT ;  /* 0x000000040505a212 */ /* 0x001fc800078e3cff */
[----:B------:R-:W-:-:S04]  /*564f0*/  @!P2 LOP3.LUT R4, R5, R4, RZ, 0x3c, !PT ;  /* 0x000000040504a212 */ /* 0x000fc800078e3cff */
[----:B------:R-:W-:-:S05]  /*56500*/  @!P2 LOP3.LUT R5, R5, R4, RZ, 0x3c, !PT ;  /* 0x000000040505a212 */ /* 0x000fca00078e3cff */
[----:B------:R-:W3:Y:S04]  /*56510*/  @!P2 LDG.E.U16 R3, desc[UR8][R4.64] ;  /* 0x000000080403a981 */ /* 0x000ee8000c1e1500 */
[----:B--2---:R-:W-:Y:S04]  /*56520*/  STL [R1+0x4024], R59 ;  /* 0x0040243b01007387 */ /* 0x004fe80000100800 */
[----:B---3--:R0:W-:Y:S04]  /*56530*/  STL [R1+0x109c], R3 ;  /* 0x00109c0301007387 */ /* 0x0081e80000100800 */
        /* <DEDUP_REMOVED lines=112> */
[----:B------:R-:W-:Y:S01]  /*56c40*/  @!P3 LOP3.LUT R5, R5, R4, RZ, 0x3c, !PT ;  /* 0x000000040505b212 */ /* 0x000fe200078e3cff */
[----:B--2---:R-:W-:Y:S04]  /*56c50*/  STL [R1+0x4028], R57 ;  /* 0x0040283901007387 */ /* 0x004fe80000100800 */
[----:B------:R0:W2:Y:S04]  /*56c60*/  @!P3 LDG.E.U16 R55, desc[UR8][R4.64] ;  /* 0x000000080437b981 */ /* 0x0000a8000c1e1500 */
[----:B------:R-:W0:Y:S04]  /*56c70*/  LDL R4, [R1+0x27c0] ;  /* 0x0027c00001047983 */ /* 0x000e280000100800 */
[----:B------:R-:W0:Y:S01]  /*56c80*/  LDL R5, [R1+0x27c4] ;  /* 0x0027c40001057983 */ /* 0x000e220000100800 */
[----:B------:R-:W-:-:S02]  /*56c90*/  PRMT R53, RZ, 0x7610, R53 ;  /* 0x00007610ff357816 */ /* 0x000fc40000000035 */
        /* <DEDUP_REMOVED lines=436> */
[----:B------:R-:W2:Y:S04]  /*587e0*/  @!P2 LDG.E.U16 R3, desc[UR8][R4.64] ;  /* 0x000000080403a981 */ /* 0x000ea8000c1e1500 */
        /* <DEDUP_REMOVED lines=107> */
[----:B------:R0:W3:Y:S04]  /*58ea0*/  @!P2 LDG.E.U16 R34, desc[UR8][R4.64] ;  /* 0x000000080422a981 */ /* 0x0000e8000c1e1500 */
        /* <DEDUP_REMOVED lines=32> */
[----:B------:R-:W-:-:S02]  /*590b0*/  PRMT R61, RZ, 0x7610, R61 ;  /* 0x00007610ff3d7816 */ /* 0x000fc4000000003d */
[----:B--2---:R-:W-:-:S04]  /*590c0*/  @!P3 LOP3.LUT R5, R5, R4, RZ, 0x3c, !PT ;  /* 0x000000040505b212 */ /* 0x004fc800078e3cff */
        /* <DEDUP_REMOVED lines=1728> */
[----:B------:R-:W2:Y:S02]  /*5fcd0*/  LDL R5, [R1+0x1f84] ;  /* 0x001f840001057983 */ /* 0x000ea40000100800 */
[----:B--2---:R-:W-:-:S02]  /*5fce0*/  @!P4 LOP3.LUT R5, R5, R4, RZ, 0x3c, !PT ;  /* 0x000000040505c212 */ /* 0x004fc400078e3cff */
[----:B------:R-:W-:Y:S02]  /*5fcf0*/  PRMT R61, RZ, 0x7610, R61 ;  /* 0x00007610ff3d7816 */ /* 0x000fe4000000003d */
        /* <DEDUP_REMOVED lines=2125> */
[----:B--2---:R0:W-:Y:S04]  /*681d0*/  STL [R1+0xd0], R60 ;  /* 0x0000d03c01007387 */ /* 0x0041e80000100800 */
[----:B0-----:R-:W2:Y:S04]  /*681e0*/  LDL R60, [R1+0x17fc] ;  /* 0x0017fc00013c7983 */ /* 0x001ea80000100800 */
[----:B---3--:R0:W-:Y:S04]  /*681f0*/  STL [R1+0xcc], R61 ;  /* 0x0000cc3d01007387 */ /* 0x0081e80000100800 */
[----:B0-----:R-:W3:Y:S04]  /*68200*/  LDL.LU R61, [R1+0x40d4] ;  /* 0x0040d400013d7983 */ /* 0x001ee80000300800 */
[----:B------:R-:W2:Y:S04]  /*68210*/  LDL R4, [R1+0x1818] ;  /* 0x0018180001047983 */ /* 0x000ea80000100800 */
[----:B------:R-:W2:Y:S02]  /*68220*/  LDL R5, [R1+0x181c] ;  /* 0x00181c0001057983 */ /* 0x000ea40000100800 */
[----:B--2---:R-:W-:-:S02]  /*68230*/  @!P5 LOP3.LUT R5, R5, R4, RZ, 0x3c, !PT ;  /* 0x000000040505d212 */ /* 0x004fc400078e3cff */
[----:B---3--:R-:W-:Y:S02]  /*68240*/  PRMT R61, RZ, 0x7610, R61 ;  /* 0x00007610ff3d7816 */ /* 0x008fe4000000003d */
[----:B------:R-:W-:-:S04]  /*68250*/  @!P5 LOP3.LUT R4, R5, R4, RZ, 0x3c, !PT ;  /* 0x000000040504d212 */ /* 0x000fc800078e3cff */
[----:B------:R-:W-:-:S05]  /*68260*/  @!P5 LOP3.LUT R5, R5, R4, RZ, 0x3c, !PT ;  /* 0x000000040505d212 */ /* 0x000fca00078e3cff */
[----:B------:R-:W2:Y:S04]  /*68270*/  @!P5 LDG.E.U16 R61, desc[UR8][R4.64] ;  /* 0x00000008043dd981 */ /* 0x000ea8000c1e1500 */
[----:B--2---:R0:W-:Y:S04]  /*68280*/  STL [R1+0xc8], R61 ;  /* 0x0000c83d01007387 */ /* 0x0041e80000100800 */
[----:B0-----:R-:W2:Y:S04]  /*68290*/  LDL.LU R61, [R1+0x40d0] ;  /* 0x0040d000013d7983 */ /* 0x001ea80000300800 */
[----:B------:R-:W3:Y:S04]  /*682a0*/  LDL R4, [R1+0x1810] ;  /* 0x0018100001047983 */ /* 0x000ee80000100800 */
[----:B------:R-:W3:Y:S02]  /*682b0*/  LDL R5, [R1+0x1814] ;  /* 0x0018140001057983 */ /* 0x000ee40000100800 */
[----:B---3--:R-:W-:-:S02]  /*682c0*/  @!P2 LOP3.LUT R5, R5, R4, RZ, 0x3c, !PT ;  /* 0x000000040505a212 */ /* 0x008fc400078e3cff */
[----:B--2---:R-:W-:Y:S02]  /*682d0*/  PRMT R61, RZ, 0x7610, R61 ;  /* 0x00007610ff3d7816 */ /* 0x004fe4000000003d */
        /* <DEDUP_REMOVED lines=20> */
[----:B------:R-:W2:Y:S01]  /*68420*/  @!P4 LDG.E.U16 R61, desc[UR8][R4.64] ;  /* 0x00000008043dc981 */ /* 0x000ea2000c1e1500 */
[----:B------:R-:W-:-:S03]  /*68430*/  PRMT R52, RZ, 0x7610, R52 ;  /* 0x00007610ff347816 */ /* 0x000fc60000000034 */
[----:B--2---:R0:W-:Y:S04]  /*68440*/  STL [R1+0xbc], R61 ;  /* 0x0000bc3d01007387 */ /* 0x0041e80000100800 */
[----:B0-----:R-:W2:Y:S04]  /*68450*/  LDL.LU R61, [R1+0x40c4] ;  /* 0x0040c400013d7983 */ /* 0x001ea80000300800 */
[----:B------:R-:W3:Y:S01]  /*68460*/  LDL R5, [R1+0x17f8] ;  /* 0x0017f80001057983 */ /* 0x000ee20000100800 */
[----:B------:R-:W-:-:S03]  /*68470*/  @!P5 IMAD.MOV.U32 R4, RZ, RZ, R60 ;  /* 0x000000ffff04d224 */ /* 0x000fc600078e003c */
[----:B------:R-:W2:Y:S04]  /*68480*/  LDL R60, [R1+0x17c8] ;  /* 0x0017c800013c7983 */ /* 0x000ea80000100800 */
[----:B---3--:R0:W3:Y:S04]  /*68490*/  @!P5 LDG.E.U16 R52, desc[UR8][R4.64] ;  /* 0x000000080434d981 */ /* 0x0080e8000c1e1500 */
[----:B------:R-:W0:Y:S04]  /*684a0*/  LDL R4, [R1+0x17f0] ;  /* 0x0017f00001047983 */ /* 0x000e280000100800 */
[----:B------:R-:W0:Y:S01]  /*684b0*/  LDL R5, [R1+0x17f4] ;  /* 0x0017f40001057983 */ /* 0x000e220000100800 */
[----:B--2---:R-:W-:-:S02]  /*684c0*/  PRMT R61, RZ, 0x7610, R61 ;  /* 0x00007610ff3d7816 */ /* 0x004fc4000000003d */
[----:B0-----:R-:W-:-:S04]  /*684d0*/  @!P2 LOP3.LUT R5, R5, R4, RZ, 0x3c, !PT ;  /* 0x000000040505a212 */ /* 0x001fc800078e3cff */
[----:B------:R-:W-:-:S04]  /*684e0*/  @!P2 LOP3.LUT R4, R5, R4, RZ, 0x3c, !PT ;  /* 0x000000040504a212 */ /* 0x000fc800078e3cff */
[----:B------:R-:W-:-:S05]  /*684f0*/  @!P2 LOP3.LUT R5, R5, R4, RZ, 0x3c, !PT ;  /* 0x000000040505a212 */ /* 0x000fca00078e3cff */
[----:B------:R-:W2:Y:S04]  /*68500*/  @!P2 LDG.E.U16 R61, desc[UR8][R4.64] ;  /* 0x00000008043da981 */ /* 0x000ea8000c1e1500 */
[----:B---3--:R0:W-:Y:S04]  /*68510*/  STL [R1+0xb8], R52 ;  /* 0x0000b83401007387 */ /* 0x0081e80000100800 */
[----:B0-----:R-:W3:Y:S04]  /*68520*/  LDL R52, [R1+0x17cc] ;  /* 0x0017cc0001347983 */ /* 0x001ee80000100800 */
        /* <DEDUP_REMOVED lines=22> */
[----:B----4-:R-:W-:-:S02]  /*68690*/  PRMT R2, RZ, 0x7610, R2 ;  /* 0x00007610ff027816 */ /* 0x010fc40000000002 */
        /* <DEDUP_REMOVED lines=10> */
[----:B------:R3:W4:Y:S01]  /*68740*/  @!P2 LDG.E.U16 R61, desc[UR8][R4.64] ;  /* 0x00000008043da981 */ /* 0x000722000c1e1500 */
[----:B------:R-:W-:-:S03]  /*68750*/  PRMT R59, RZ, 0x7610, R59 ;  /* 0x00007610ff3b7816 */ /* 0x000fc6000000003b */
[----:B--2---:R0:W-:Y:S01]  /*68760*/  STL [R1+0xa8], R2 ;  /* 0x0000a80201007387 */ /* 0x0041e20000100800 */
[----:B---3--:R-:W-:Y:S02]  /*68770*/  @!P3 IMAD.MOV.U32 R4, RZ, RZ, R52 ;  /* 0x000000ffff04b224 */ /* 0x008fe400078e0034 */
[----:B------:R-:W-:Y:S01]  /*68780*/  @!P3 IMAD.MOV.U32 R5, RZ, RZ, R60 ;  /* 0x000000ffff05b224 */ /* 0x000fe200078e003c */
[----:B0-----:R-:W2:Y:S04]  /*68790*/  LDL.LU R2, [R1+0x1788] ;  /* 0x0017880001027983 */ /* 0x001ea80000300800 */
[----:B------:R0:W3:Y:S04]  /*687a0*/  @!P3 LDG.E.U16 R59, desc[UR8][R4.64] ;  /* 0x00000008043bb981 */ /* 0x0000e8000c1e1500 */
[----:B----4-:R1:W-:Y:S04]  /*687b0*/  STL [R1+0xa4], R61 ;  /* 0x0000a43d01007387 */ /* 0x0103e80000100800 */
[----:B-1----:R-:W4:Y:S04]  /*687c0*/  LDL.LU R61, [R1+0x40b4] ;  /* 0x0040b400013d7983 */ /* 0x002f280000300800 */
[----:B------:R-:W0:Y:S04]  /*687d0*/  LDL R4, [R1+0x17c0] ;  /* 0x0017c00001047983 */ /* 0x000e280000100800 */
[----:B------:R-:W0:Y:S04]  /*687e0*/  LDL R5, [R1+0x17c4] ;  /* 0x0017c40001057983 */ /* 0x000e280000100800 */
[----:B------:R-:W2:Y:S04]  /*687f0*/  LDL R60, [R1+0x17a0] ;  /* 0x0017a000013c7983 */ /* 0x000ea80000100800 */
[----:B------:R-:W2:Y:S01]  /*68800*/  LDL R52, [R1+0x17a4] ;  /* 0x0017a40001347983 */ /* 0x000ea20000100800 */
[----:B0-----:R-:W-:-:S02]  /*68810*/  @!P4 LOP3.LUT R5, R5, R4, RZ, 0x3c, !PT ;  /* 0x000000040505c212 */ /* 0x001fc400078e3cff */
[----:B----4-:R-:W-:Y:S02]  /*68820*/  PRMT R61, RZ, 0x7610, R61 ;  /* 0x00007610ff3d7816 */ /* 0x010fe4000000003d */
[----:B------:R-:W-:-:S04]  /*68830*/  @!P4 LOP3.LUT R4, R5, R4, RZ, 0x3c, !PT ;  /* 0x000000040504c212 */ /* 0x000fc800078e3cff */
[----:B------:R-:W-:-:S05]  /*68840*/  @!P4 LOP3.LUT R5, R5, R4, RZ, 0x3c, !PT ;  /* 0x000000040505c212 */ /* 0x000fca00078e3cff */
[----:B------:R-:W4:Y:S04]  /*68850*/  @!P4 LDG.E.U16 R61, desc[UR8][R4.64] ;  /* 0x00000008043dc981 */ /* 0x000f28000c1e1500 */
[----:B---3--:R0:W-:Y:S04]  /*68860*/  STL [R1+0xa0], R59 ;  /* 0x0000a03b01007387 */ /* 0x0081e80000100800 */
[----:B0-----:R-:W3:Y:S04]  /*68870*/  LDL.LU R59, [R1+0x178c] ;  /* 0x00178c00013b7983 */ /* 0x001ee80000300800 */
[----:B----4-:R0:W-:Y:S04]  /*68880*/  STL [R1+0x9c], R61 ;  /* 0x00009c3d01007387 */ /* 0x0101e80000100800 */
[----:B0-----:R-:W4:Y:S04]  /*68890*/  LDL.LU R61, [R1+0x40b0] ;  /* 0x0040b000013d7983 */ /* 0x001f280000300800 */
[----:B------:R-:W2:Y:S04]  /*688a0*/  LDL R4, [R1+0x17b8] ;  /* 0x0017b80001047983 */ /* 0x000ea80000100800 */
[----:B------:R-:W2:Y:S02]  /*688b0*/  LDL R5, [R1+0x17bc] ;  /* 0x0017bc0001057983 */ /* 0x000ea40000100800 */
[----:B--2---:R-:W-:-:S02]  /*688c0*/  @!P5 LOP3.LUT R5, R5, R4, RZ, 0x3c, !PT ;  /* 0x000000040505d212 */ /* 0x004fc400078e3cff */
[----:B----4-:R-:W-:Y:S02]  /*688d0*/  PRMT R61, RZ, 0x7610, R61 ;  /* 0x00007610ff3d7816 */ /* 0x010fe4000000003d */
[----:B------:R-:W-:-:S04]  /*688e0*/  @!P5 LOP3.LUT R4, R5, R4, RZ, 0x3c, !PT ;  /* 0x000000040504d212 */ /* 0x000fc800078e3cff */
[----:B------:R-:W-:-:S05]  /*688f0*/  @!P5 LOP3.LUT R5, R5, R4, RZ, 0x3c, !PT ;  /* 0x000000040505d212 */ /* 0x000fca00078e3cff */
[----:B------:R-:W2:Y:S04]  /*68900*/  @!P5 LDG.E.U16 R61, desc[UR8][R4.64] ;  /* 0x00000008043dd981 */ /* 0x000ea8000c1e1500 */
[----:B--2---:R0:W-:Y:S04]  /*68910*/  STL [R1+0x98], R61 ;  /* 0x0000983d01007387 */ /* 0x0041e80000100800 */
[----:B0-----:R-:W2:Y:S04]  /*68920*/  LDL.LU R61, [R1+0x40ac] ;  /* 0x0040ac00013d7983 */ /* 0x001ea80000300800 */
[----:B------:R-:W4:Y:S04]  /*68930*/  LDL R4, [R1+0x17b0] ;  /* 0x0017b00001047983 */ /* 0x000f280000100800 */
[----:B------:R-:W4:Y:S01]  /*68940*/  LDL R5, [R1+0x17b4] ;  /* 0x0017b40001057983 */ /* 0x000f220000100800 */
[----:B------:R-:W-:-:S02]  /*68950*/  PRMT R0, RZ, 0x7610, R0 ;  /* 0x00007610ff007816 */ /* 0x000fc40000000000 */
[----:B----4-:R-:W-:-:S04]  /*68960*/  @!P2 LOP3.LUT R5, R5, R4, RZ, 0x3c, !PT ;  /* 0x000000040505a212 */ /* 0x010fc800078e3cff */
[----:B------:R-:W-:-:S04]  /*68970*/  @!P2 LOP3.LUT R4, R5, R4, RZ, 0x3c, !PT ;  /* 0x000000040504a212 */ /* 0x000fc800078e3cff */
[----:B------:R-:W-:-:S05]  /*68980*/  @!P2 LOP3.LUT R5, R5, R4, RZ, 0x3c, !PT ;  /* 0x000000040505a212 */ /* 0x000fca00078e3cff */
[----:B------:R-:W4:Y:S04]  /*68990*/  @!P2 LDG.E.U16 R0, desc[UR8][R4.64] ;  /* 0x000000080400a981 */ /* 0x000f28000c1e1500 */
[----:B----4-:R-:W-:Y:S04]  /*689a0*/  STL [R1+0x94], R0 ;  /* 0x0000940001007387 */ /* 0x010fe80000100800 */
[----:B------:R-:W4:Y:S04]  /*689b0*/  LDL R4, [R1+0x17a8] ;  /* 0x0017a80001047983 */ /* 0x000f280000100800 */
[----:B------:R-:W4:Y:S01]  /*689c0*/  LDL R5, [R1+0x17ac] ;  /* 0x0017ac0001057983 */ /* 0x000f220000100800 */
[----:B--2---:R-:W-:-:S02]  /*689d0*/  PRMT R61, RZ, 0x7610, R61 ;  /* 0x00007610ff3d7816 */ /* 0x004fc4000000003d */
[----:B----4-:R-:W-:-:S04]  /*689e0*/  @!P3 LOP3.LUT R5, R5, R4, RZ, 0x3c, !PT ;  /* 0x000000040505b212 */ /* 0x010fc800078e3cff */
[----:B------:R-:W-:-:S04]  /*689f0*/  @!P3 LOP3.LUT R4, R5, R4, RZ, 0x3c, !PT ;  /* 0x000000040504b212 */ /* 0x000fc800078e3cff */
[----:B------:R-:W-:-:S05]  /*68a00*/  @!P3 LOP3.LUT R5, R5, R4, RZ, 0x3c, !PT ;  /* 0x000000040505b212 */ /* 0x000fca00078e3cff */
[----:B------:R0:W2:Y:S01]  /*68a10*/  @!P3 LDG.E.U16 R61, desc[UR8][R4.64] ;  /* 0x00000008043db981 */ /* 0x0000a2000c1e1500 */
[----:B------:R-:W-:Y:S01]  /*68a20*/  PRMT R40, RZ, 0x7610, R40 ;  /* 0x00007610ff287816 */ /* 0x000fe20000000028 */
[----:B0-----:R-:W-:Y:S02]  /*68a30*/  @!P4 IMAD.MOV.U32 R4, RZ, RZ, R52 ;  /* 0x000000ffff04c224 */ /* 0x001fe400078e0034 */
[----:B------:R-:W-:-:S05]  /*68a40*/  @!P4 IMAD.MOV.U32 R5, RZ, RZ, R60 ;  /* 0x000000ffff05c224 */ /* 0x000fca00078e003c */
[----:B------:R-:W4:Y:S04]  /*68a50*/  @!P4 LDG.E.U16 R40, desc[UR8][R4.64] ;  /* 0x000000080428c981 */ /* 0x000f28000c1e1500 */
[----:B--2---:R0:W-:Y:S04]  /*68a60*/  STL [R1+0x90], R61 ;  /* 0x0000903d01007387 */ /* 0x0041e80000100800 */
[----:B0-----:R-:W2:Y:S04]  /*68a70*/  LDL.LU R61, [R1+0x1778] ;  /* 0x00177800013d7983 */ /* 0x001ea80000300800 */
[----:B------:R-:W2:Y:S04]  /*68a80*/  LDL R4, [R1+0x1798] ;  /* 0x0017980001047983 */ /* 0x000ea80000100800 */
[----:B------:R-:W2:Y:S01]  /*68a90*/  LDL R5, [R1+0x179c] ;  /* 0x00179c0001057983 */ /* 0x000ea20000100800 */
[----:B------:R-:W-:-:S03]  /*68aa0*/  PRMT R56, RZ, 0x7610, R56 ;  /* 0x00007610ff387816 */ /* 0x000fc60000000038 */
[----:B------:R-:W3:Y:S04]  /*68ab0*/  LDL R52, [R1+0x3cd8] ;  /* 0x003cd80001347983 */ /* 0x000ee80000100800 */
[----:B------:R-:W3:Y:S04]  /*68ac0*/  LDL.LU R60, [R1+0x177c] ;  /* 0x00177c00013c7983 */ /* 0x000ee80000300800 */
[----:B----4-:R0:W-:Y:S01]  /*68ad0*/  STL [R1+0x8c], R40 ;  /* 0x00008c2801007387 */ /* 0x0101e20000100800 */
[----:B--2---:R-:W-:-:S04]  /*68ae0*/  @!P5 LOP3.LUT R5, R5, R4, RZ, 0x3c, !PT ;  /* 0x000000040505d212 */ /* 0x004fc800078e3cff */
[----:B------:R-:W-:-:S04]  /*68af0*/  @!P5 LOP3.LUT R4, R5, R4, RZ, 0x3c, !PT ;  /* 0x000000040504d212 */ /* 0x000fc800078e3cff */
[----:B------:R-:W-:-:S05]  /*68b00*/  @!P5 LOP3.LUT R5, R5, R4, RZ, 0x3c, !PT ;  /* 0x000000040505d212 */ /* 0x000fca00078e3cff */
[----:B------:R1:W2:Y:S04]  /*68b10*/  @!P5 LDG.E.U16 R56, desc[UR8][R4.64] ;  /* 0x000000080438d981 */ /* 0x0002a8000c1e1500 */
[----:B------:R-:W1:Y:S04]  /*68b20*/  LDL R4, [R1+0x1794] ;  /* 0x0017940001047983 */ /* 0x000e680000100800 */
[----:B------:R-:W1:Y:S01]  /*68b30*/  LDL R5, [R1+0x3ce4] ;  /* 0x003ce40001057983 */ /* 0x000e620000100800 */
[----:B------:R-:W-:Y:S01]  /*68b40*/  PRMT R3, RZ, 0x7610, R3 ;  /* 0x00007610ff037816 */ /* 0x000fe20000000003 */
[----:B------:R-:W4:Y:S01]  /*68b50*/  S2R R0, SR_TID.X ;  /* 0x0000000000007919 */ /* 0x000f220000002100 */
[----:B-1----:R-:W-:-:S04]  /*68b60*/  @!P2 LOP3.LUT R5, R5, R4, RZ, 0x3c, !PT ;  /* 0x000000040505a212 */ /* 0x002fc800078e3cff */
[----:B------:R-:W-:-:S04]  /*68b70*/  @!P2 LOP3.LUT R4, R5, R4, RZ, 0x3c, !PT ;  /* 0x000000040504a212 */ /* 0x000fc800078e3cff */
[----:B------:R-:W-:-:S05]  /*68b80*/  @!P2 LOP3.LUT R5, R5, R4, RZ, 0x3c, !PT ;  /* 0x000000040505a212 */ /* 0x000fca00078e3cff */
[----:B------:R-:W3:Y:S01]  /*68b90*/  @!P2 LDG.E.U16 R3, desc[UR8][R4.64] ;  /* 0x000000080403a981 */ /* 0x000ee2000c1e1500 */
[----:B----4-:R-:W-:-:S05]  /*68ba0*/  LOP3.LUT R0, R0, 0x1f, RZ, 0xc0, !PT ;  /* 0x0000001f00007812 */ /* 0x010fca00078ec0ff */
[----:B------:R-:W-:Y:S01]  /*68bb0*/  IMAD.SHL.U32 R0, R0, 0x2, RZ ;  /* 0x0000000200007824 */ /* 0x000fe200078e00ff */
[----:B--2---:R1:W-:Y:S04]  /*68bc0*/  STL [R1+0x88], R56 ;  /* 0x0000883801007387 */ /* 0x0043e80000100800 */
[----:B0-----:R-:W-:-:S05]  /*68bd0*/  LOP3.LUT R40, R0, 0x30, RZ, 0x3c, !PT ;  /* 0x0000003000287812 */ /* 0x001fca00078e3cff */
[----:B------:R0:W-:Y:S04]  /*68be0*/  STS.U16 [R40+UR5+0x10980], R2 ;  /* 0x0109800228007988 */ /* 0x0001e80008000405 */
[----:B-1----:R-:W2:Y:S04]  /*68bf0*/  LDL R56, [R1+0x3cd0] ;  /* 0x003cd00001387983 */ /* 0x002ea80000100800 */
[----:B0-----:R-:W4:Y:S04]  /*68c00*/  LDL.LU R2, [R1+0x1770] ;  /* 0x0017700001027983 */ /* 0x001f280000300800 */
        /* <DEDUP_REMOVED lines=9> */
[----:B------:R0:W-:Y:S04]  /*68ca0*/  STS.U16 [R40+UR5+0x109c0], R59 ;  /* 0x0109c03b28007988 */ /* 0x0001e80008000405 */
[----:B0-----:R-:W3:Y:S04]  /*68cb0*/  LDL.LU R59, [R1+0x1774] ;  /* 0x00177400013b7983 */ /* 0x001ee80000300800 */
[----:B--2---:R0:W-:Y:S04]  /*68cc0*/  STL [R1+0x80], R3 ;  /* 0x0000800301007387 */ /* 0x0041e80000100800 */
[----:B0-----:R-:W2:Y:S04]  /*68cd0*/  LDL.LU R3, [R1+0x40a4] ;  /* 0x0040a40001037983 */ /* 0x001ea80000300800 */
[----:B------:R-:W3:Y:S04]  /*68ce0*/  LDL.LU R4, [R1+0x1780] ;  /* 0x0017800001047983 */ /* 0x000ee80000300800 */
[----:B------:R-:W4:Y:S01]  /*68cf0*/  LDL R5, [R1+0x3cd4] ;  /* 0x003cd40001057983 */ /* 0x000f220000100800 */
[----:B--2---:R-:W-:-:S03]  /*68d00*/  PRMT R3, RZ, 0x7610, R3 ;  /* 0x00007610ff037816 */ /* 0x004fc60000000003 */
[----:B---3--:R0:W-:Y:S02]  /*68d10*/  STS.U16 [R40+UR5+0x10bc0], R4 ;  /* 0x010bc00428007988 */ /* 0x0081e40008000405 */
[----:B0-----:R-:W-:Y:S02]  /*68d20*/  @!P4 IMAD.MOV.U32 R4, RZ, RZ, R52 ;  /* 0x000000ffff04c224 */ /* 0x001fe400078e0034 */
[----:B------:R-:W2:Y:S04]  /*68d30*/  LDL.LU R52, [R1+0x1768] ;  /* 0x0017680001347983 */ /* 0x000ea80000300800 */
[----:B----4-:R-:W3:Y:S04]  /*68d40*/  @!P4 LDG.E.U16 R3, desc[UR8][R4.64] ;  /* 0x000000080403c981 */ /* 0x010ee8000c1e1500 */
[----:B---3--:R0:W-:Y:S04]  /*68d50*/  STL [R1+0x7c], R3 ;  /* 0x00007c0301007387 */ /* 0x0081e80000100800 */
[----:B0-----:R-:W3:Y:S04]  /*68d60*/  LDL.LU R3, [R1+0x40a0] ;  /* 0x0040a00001037983 */ /* 0x001ee80000300800 */
[----:B------:R-:W4:Y:S04]  /*68d70*/  LDL.LU R4, [R1+0x1784] ;  /* 0x0017840001047983 */ /* 0x000f280000300800 */
[----:B------:R-:W2:Y:S01]  /*68d80*/  LDL R5, [R1+0x3ccc] ;  /* 0x003ccc0001057983 */ /* 0x000ea20000100800 */
[----:B------:R-:W-:-:S03]  /*68d90*/  PRMT R57, RZ, 0x7610, R57 ;  /* 0x00007610ff397816 */ /* 0x000fc60000000039 */
[----:B----4-:R0:W-:Y:S02]  /*68da0*/  STS.U16 [R40+UR5+0x10b80], R4 ;  /* 0x010b800428007988 */ /* 0x0101e40008000405 */
[----:B0-----:R-:W-:Y:S02]  /*68db0*/  @!P5 IMAD.MOV.U32 R4, RZ, RZ, R56 ;  /* 0x000000ffff04d224 */ /* 0x001fe400078e0038 */
[----:B------:R-:W4:Y:S04]  /*68dc0*/  LDL.LU R56, [R1+0x176c] ;  /* 0x00176c0001387983 */ /* 0x000f280000300800 */
[----:B--2---:R0:W2:Y:S04]  /*68dd0*/  @!P5 LDG.E.U16 R57, desc[UR8][R4.64] ;  /* 0x000000080439d981 */ /* 0x0040a8000c1e1500 */
[----:B------:R-:W0:Y:S04]  /*68de0*/  LDL R4, [R1+0x3cc8] ;  /* 0x003cc80001047983 */ /* 0x000e280000100800 */
[----:B------:R-:W0:Y:S01]  /*68df0*/  LDL R5, [R1+0x3d04] ;  /* 0x003d040001057983 */ /* 0x000e220000100800 */
[----:B---3--:R-:W-:-:S02]  /*68e00*/  PRMT R3, RZ, 0x7610, R3 ;  /* 0x00007610ff037816 */ /* 0x008fc40000000003 */
[----:B0-----:R-:W-:-:S04]  /*68e10*/  @!P2 LOP3.LUT R5, R5, R4, RZ, 0x3c, !PT ;  /* 0x000000040505a212 */ /* 0x001fc800078e3cff */
[----:B------:R-:W-:-:S04]  /*68e20*/  @!P2 LOP3.LUT R4, R5, R4, RZ, 0x3c, !PT ;  /* 0x000000040504a212 */ /* 0x000fc800078e3cff */
[----:B------:R-:W-:-:S05]  /*68e30*/  @!P2 LOP3.LUT R5, R5, R4, RZ, 0x3c, !PT ;  /* 0x000000040505a212 */ /* 0x000fca00078e3cff */
[----:B------:R-:W3:Y:S04]  /*68e40*/  @!P2 LDG.E.U16 R3, desc[UR8][R4.64] ;  /* 0x000000080403a981 */ /* 0x000ee8000c1e1500 */
[----:B--2---:R0:W-:Y:S04]  /*68e50*/  STL [R1+0x78], R57 ;  /* 0x0000783901007387 */ /* 0x0041e80000100800 */
[----:B------:R1:W-:Y:S04]  /*68e60*/  STS.U16 [R40+UR5+0x10d80], R61 ;  /* 0x010d803d28007988 */ /* 0x0003e80008000405 */
[----:B0-----:R-:W2:Y:S04]  /*68e70*/  LDL R57, [R1+0x3cf0] ;  /* 0x003cf00001397983 */ /* 0x001ea80000100800 */
[----:B-1----:R-:W2:Y:S04]  /*68e80*/  LDL.LU R61, [R1+0x1760] ;  /* 0x00176000013d7983 */ /* 0x002ea80000300800 */
        /* <DEDUP_REMOVED lines=13> */
[----:B------:R-:W2:Y:S04]  /*68f60*/  LDL R4, [R1+0x3cf4] ;  /* 0x003cf40001047983 */ /* 0x000ea80000100800 */
[----:B------:R-:W2:Y:S04]  /*68f70*/  LDL R5, [R1+0x3cf8] ;  /* 0x003cf80001057983 */ /* 0x000ea80000100800 */
[----:B------:R0:W-:Y:S04]  /*68f80*/  STS.U16 [R40+UR5+0x10fc0], R2 ;  /* 0x010fc00228007988 */ /* 0x0001e80008000405 */
[----:B0-----:R-:W3:Y:S01]  /*68f90*/  LDL.LU R2, [R1+0x1758] ;  /* 0x0017580001027983 */ /* 0x001ee20000300800 */
[----:B--2---:R-:W-:-:S02]  /*68fa0*/  @!P4 LOP3.LUT R5, R5, R4, RZ, 0x3c, !PT ;  /* 0x000000040505c212 */ /* 0x004fc400078e3cff */
[----:B------:R-:W-:Y:S02]  /*68fb0*/  PRMT R3, RZ, 0x7610, R3 ;  /* 0x00007610ff037816 */ /* 0x000fe40000000003 */
[----:B------:R-:W-:-:S04]  /*68fc0*/  @!P4 LOP3.LUT R4, R5, R4, RZ, 0x3c, !PT ;  /* 0x000000040504c212 */ /* 0x000fc800078e3cff */
[----:B------:R-:W-:-:S05]  /*68fd0*/  @!P4 LOP3.LUT R5, R5, R4, RZ, 0x3c, !PT ;  /* 0x000000040505c212 */ /* 0x000fca00078e3cff */
[----:B------:R0:W2:Y:S04]  /*68fe0*/  @!P4 LDG.E.U16 R3, desc[UR8][R4.64] ;  /* 0x000000080403c981 */ /* 0x0000a8000c1e1500 */
[----:B------:R-:W2:Y:S01]  /*68ff0*/  LDL R5, [R1+0x3cec] ;  /* 0x003cec0001057983 */ /* 0x000ea20000100800 */
[----:B------:R-:W-:Y:S01]  /*69000*/  PRMT R48, RZ, 0x7610, R48 ;  /* 0x00007610ff307816 */ /* 0x000fe20000000030 */
[----:B0-----:R-:W-:Y:S02]  /*69010*/  @!P5 IMAD.MOV.U32 R4, RZ, RZ, R57 ;  /* 0x000000ffff04d224 */ /* 0x001fe400078e0039 */
[----:B------:R-:W-:Y:S04]  /*69020*/  STS.U16 [R40+UR5+0x10f80], R59 ;  /* 0x010f803b28007988 */ /* 0x000fe80008000405 */
[----:B--2---:R-:W2:Y:S04]  /*69030*/  @!P5 LDG.E.U16 R48, desc[UR8][R4.64] ;  /* 0x000000080430d981 */ /* 0x004ea8000c1e1500 */
[----:B------:R0:W-:Y:S04]  /*69040*/  STL [R1+0x6c], R3 ;  /* 0x00006c0301007387 */ /* 0x0001e80000100800 */
[----:B0-----:R-:W3:Y:S04]  /*69050*/  LDL.LU R3, [R1+0x175c] ;  /* 0x00175c0001037983 */ /* 0x001ee80000300800 */
[----:B------:R-:W3:Y:S04]  /*69060*/  LDL R59, [R1+0x3d18] ;  /* 0x003d1800013b7983 */ /* 0x000ee80000100800 */
[----:B------:R-:W3:Y:S04]  /*69070*/  LDL.LU R57, [R1+0x1750] ;  /* 0x0017500001397983 */ /* 0x000ee80000300800 */
        /* <DEDUP_REMOVED lines=9> */
[----:B------:R0:W-:Y:S04]  /*69110*/  STS.U16 [R40+UR5+0x11180], R52 ;  /* 0x0111803428007988 */ /* 0x0001e80008000405 */
[----:B----4-:R-:W-:Y:S04]  /*69120*/  STS.U16 [R40+UR5+0x111c0], R56 ;  /* 0x0111c03828007988 */ /* 0x010fe80008000405 */
[----:B0-----:R-:W4:Y:S04]  /*69130*/  LDL.LU R52, [R1+0x4090] ;  /* 0x0040900001347983 */ /* 0x001f280000300800 */
[----:B------:R-:W3:Y:S04]  /*69140*/  LDL R4, [R1+0x3d1c] ;  /* 0x003d1c0001047983 */ /* 0x000ee80000100800 */
[----:B------:R-:W3:Y:S04]  /*69150*/  LDL R5, [R1+0x3d20] ;  /* 0x003d200001057983 */ /* 0x000ee80000100800 */
[----:B--2---:R0:W-:Y:S04]  /*69160*/  STL [R1+0x64], R53 ;  /* 0x0000643501007387 */ /* 0x0041e80000100800 */
[----:B0-----:R-:W2:Y:S04]  /*69170*/  LDL.LU R53, [R1+0x1754] ;  /* 0x0017540001357983 */ /* 0x001ea80000300800 */
[----:B------:R-:W2:Y:S01]  /*69180*/  LDL.LU R56, [R1+0x408c] ;  /* 0x00408c0001387983 */ /* 0x000ea20000300800 */
[----:B---3--:R-:W-:-:S04]  /*69190*/  @!P3 LOP3.LUT R5, R5, R4, RZ, 0x3c, !PT ;  /* 0x000000040505b212 */ /* 0x008fc800078e3cff */
[----:B------:R-:W-:-:S04]  /*691a0*/  @!P3 LOP3.LUT R4, R5, R4, RZ, 0x3c, !PT ;  /* 0x000000040504b212 */ /* 0x000fc800078e3cff */
[----:B------:R-:W-:Y:S02]  /*691b0*/  @!P3 LOP3.LUT R5, R5, R4, RZ, 0x3c, !PT ;  /* 0x000000040505b212 */ /* 0x000fe400078e3cff */
[----:B--2---:R-:W-:-:S06]  /*691c0*/  PRMT R56, RZ, 0x7610, R56 ;  /* 0x00007610ff387816 */ /* 0x004fcc0000000038 */
[----:B------:R-:W2:Y:S04]  /*691d0*/  @!P3 LDG.E.U16 R56, desc[UR8][R4.64] ;  /* 0x000000080438b981 */ /* 0x000ea8000c1e1500 */
[----:B--2---:R0:W-:Y:S04]  /*691e0*/  STL [R1+0x60], R56 ;  /* 0x0000603801007387 */ /* 0x0041e80000100800 */
[----:B0-----:R-:W2:Y:S04]  /*691f0*/  LDL.LU R56, [R1+0x4088] ;  /* 0x0040880001387983 */ /* 0x001ea80000300800 */
[----:B------:R-:W3:Y:S01]  /*69200*/  LDL R5, [R1+0x3d14] ;  /* 0x003d140001057983 */ /* 0x000ee20000100800 */
[----:B------:R-:W-:Y:S01]  /*69210*/  @!P4 IMAD.MOV.U32 R4, RZ, RZ, R59 ;  /* 0x000000ffff04c224 */ /* 0x000fe200078e003b */
[----:B--2---:R-:W-:-:S06]  /*69220*/  PRMT R56, RZ, 0x7610, R56 ;  /* 0x00007610ff387816 */ /* 0x004fcc0000000038 */
[----:B---3--:R-:W2:Y:S04]  /*69230*/  @!P4 LDG.E.U16 R56, desc[UR8][R4.64] ;  /* 0x000000080438c981 */ /* 0x008ea8000c1e1500 */
[----:B------:R0:W-:Y:S04]  /*69240*/  STS.U16 [R40+UR5+0x113c0], R61 ;  /* 0x0113c03d28007988 */ /* 0x0001e80008000405 */
[----:B0-----:R-:W3:Y:S04]  /*69250*/  LDL.LU R61, [R1+0x1748] ;  /* 0x00174800013d7983 */ /* 0x001ee80000300800 */
[----:B------:R-:W3:Y:S04]  /*69260*/  LDL.LU R59, [R1+0x174c] ;  /* 0x00174c00013b7983 */ /* 0x000ee80000300800 */
[----:B------:R-:W-:Y:S04]  /*69270*/  STS.U16 [R40+UR5+0x11380], R60 ;  /* 0x0113803c28007988 */ /* 0x000fe80008000405 */
[----:B--2---:R0:W-:Y:S04]  /*69280*/  STL [R1+0x5c], R56 ;  /* 0x00005c3801007387 */ /* 0x0041e80000100800 */
[----:B0-----:R-:W2:Y:S04]  /*69290*/  LDL.LU R56, [R1+0x4084] ;  /* 0x0040840001387983 */ /* 0x001ea80000300800 */
[----:B------:R-:W2:Y:S04]  /*692a0*/  LDL R4, [R1+0x3d0c] ;  /* 0x003d0c0001047983 */ /* 0x000ea80000100800 */
[----:B------:R-:W2:Y:S04]  /*692b0*/  LDL R5, [R1+0x3d10] ;  /* 0x003d100001057983 */ /* 0x000ea80000100800 */
[----:B------:R-:W3:Y:S01]  /*692c0*/  LDL.LU R60, [R1+0x4080] ;  /* 0x00408000013c7983 */ /* 0x000ee20000300800 */
[----:B--2---:R-:W-:-:S02]  /*692d0*/  @!P5 LOP3.LUT R5, R5, R4, RZ, 0x3c, !PT ;  /* 0x000000040505d212 */ /* 0x004fc400078e3cff */
[----:B---3--:R-:W-:Y:S02]  /*692e0*/  PRMT R60, RZ, 0x7610, R60 ;  /* 0x00007610ff3c7816 */ /* 0x008fe4000000003c */
[----:B------:R-:W-:-:S04]  /*692f0*/  @!P5 LOP3.LUT R4, R5, R4, RZ, 0x3c, !PT ;  /* 0x000000040504d212 */ /* 0x000fc800078e3cff */
[----:B------:R-:W-:-:S05]  /*69300*/  @!P5 LOP3.LUT R5, R5, R4, RZ, 0x3c, !PT ;  /* 0x000000040505d212 */ /* 0x000fca00078e3cff */
[----:B------:R-:W2:Y:S04]  /*69310*/  @!P5 LDG.E.U16 R60, desc[UR8][R4.64] ;  /* 0x00000008043cd981 */ /* 0x000ea8000c1e1500 */
[----:B------:R-:W-:Y:S04]  /*69320*/  STS.U16 [R40+UR5+0x11580], R2 ;  /* 0x0115800228007988 */ /* 0x000fe80008000405 */
[----:B--2---:R0:W-:Y:S04]  /*69330*/  STL [R1+0x58], R60 ;  /* 0x0000583c01007387 */ /* 0x0041e80000100800 */
[----:B0-----:R-:W2:Y:S04]  /*69340*/  LDL.LU R60, [R1+0x407c] ;  /* 0x00407c00013c7983 */ /* 0x001ea80000300800 */
[----:B------:R-:W3:Y:S04]  /*69350*/  LDL R4, [R1+0x3d08] ;  /* 0x003d080001047983 */ /* 0x000ee80000100800 */
[----:B------:R-:W3:Y:S04]  /*69360*/  LDL R5, [R1+0x3d2c] ;  /* 0x003d2c0001057983 */ /* 0x000ee80000100800 */
[----:B------:R-:W2:Y:S01]  /*69370*/  LDL.LU R2, [R1+0x4078] ;  /* 0x0040780001027983 */ /* 0x000ea20000300800 */
        /* <DEDUP_REMOVED lines=8> */
[----:B------:R-:W3:Y:S01]  /*69400*/  LDL R5, [R1+0x3d34] ;  /* 0x003d340001057983 */ /* 0x000ee20000100800 */
[----:B------:R-:W-:-:S03]  /*69410*/  PRMT R47, RZ, 0x7610, R47 ;  /* 0x00007610ff2f7816 */ /* 0x000fc6000000002f */
[----:B------:R0:W-:Y:S04]  /*69420*/  STS.U16 [R40+UR5+0x115c0], R3 ;  /* 0x0115c00328007988 */ /* 0x0001e80008000405 */
[----:B0-----:R-:W2:Y:S01]  /*69430*/  LDL.LU R3, [R1+0x4070] ;  /* 0x0040700001037983 */ /* 0x001ea20000300800 */
[----:B---3--:R-:W-:-:S04]  /*69440*/  @!P3 LOP3.LUT R5, R5, R4, RZ, 0x3c, !PT ;  /* 0x000000040505b212 */ /* 0x008fc800078e3cff */
[----:B------:R-:W-:-:S04]  /*69450*/  @!P3 LOP3.LUT R4, R5, R4, RZ, 0x3c, !PT ;  /* 0x000000040504b212 */ /* 0x000fc800078e3cff */
[----:B------:R-:W-:-:S05]  /*69460*/  @!P3 LOP3.LUT R5, R5, R4, RZ, 0x3c, !PT ;  /* 0x000000040505b212 */ /* 0x000fca00078e3cff */
[----:B------:R0:W3:Y:S04]  /*69470*/  @!P3 LDG.E.U16 R47, desc[UR8][R4.64] ;  /* 0x00000008042fb981 */ /* 0x0000e8000c1e1500 */
[----:B------:R-:W0:Y:S04]  /*69480*/  LDL R4, [R1+0x3d30] ;  /* 0x003d300001047983 */ /* 0x000e280000100800 */
[----:B------:R-:W0:Y:S01]  /*69490*/  LDL R5, [R1+0x3d3c] ;  /* 0x003d3c0001057983 */ /* 0x000e220000100800 */
[----:B------:R-:W-:-:S03]  /*694a0*/  PRMT R51, RZ, 0x7610, R51 ;  /* 0x00007610ff337816 */ /* 0x000fc60000000033 */
[----:B------:R1:W-:Y:S04]  /*694b0*/  STS.U16 [R40+UR5+0x117c0], R57 ;  /* 0x0117c03928007988 */ /* 0x0003e80008000405 */
[----:B-1----:R-:W2:Y:S01]  /*694c0*/  LDL R57, [R1+0x3d48] ;  /* 0x003d480001397983 */ /* 0x002ea20000100800 */
[----:B0-----:R-:W-:-:S04]  /*694d0*/  @!P4 LOP3.LUT R5, R5, R4, RZ, 0x3c, !PT ;  /* 0x000000040505c212 */ /* 0x001fc800078e3cff */
[----:B------:R-:W-:-:S04]  /*694e0*/  @!P4 LOP3.LUT R4, R5, R4, RZ, 0x3c, !PT ;  /* 0x000000040504c212 */ /* 0x000fc800078e3cff */
[----:B------:R-:W-:Y:S01]  /*694f0*/  @!P4 LOP3.LUT R5, R5, R4, RZ, 0x3c, !PT ;  /* 0x000000040505c212 */ /* 0x000fe200078e3cff */
[----:B---3--:R0:W-:Y:S04]  /*69500*/  STL [R1+0x50], R47 ;  /* 0x0000502f01007387 */ /* 0x0081e80000100800 */
[----:B------:R1:W3:Y:S01]  /*69510*/  @!P4 LDG.E.U16 R51, desc[UR8][R4.64] ;  /* 0x000000080433c981 */ /* 0x0002e2000c1e1500 */
[----:B--2---:R-:W-:-:S03]  /*69520*/  PRMT R3, RZ, 0x7610, R3 ;  /* 0x00007610ff037816 */ /* 0x004fc60000000003 */
[----:B------:R2:W-:Y:S04]  /*69530*/  STS.U16 [R40+UR5+0x11780], R53 ;  /* 0x0117803528007988 */ /* 0x0005e80008000405 */
[----:B0-----:R-:W3:Y:S04]  /*69540*/  LDL R47, [R1+0x3d54] ;  /* 0x003d5400012f7983 */ /* 0x001ee80000100800 */
[----:B------:R-:W1:Y:S04]  /*69550*/  LDL R4, [R1+0x3d38] ;  /* 0x003d380001047983 */ /* 0x000e680000100800 */
[----:B------:R-:W1:Y:S04]  /*69560*/  LDL R5, [R1+0x3d44] ;  /* 0x003d440001057983 */ /* 0x000e680000100800 */
[----:B--2---:R-:W2:Y:S01]  /*69570*/  LDL R53, [R1+0x3d50] ;  /* 0x003d500001357983 */ /* 0x004ea20000100800 */
[----:B-1----:R-:W-:-:S04]  /*69580*/  @!P5 LOP3.LUT R5, R5, R4, RZ, 0x3c, !PT ;  /* 0x000000040505d212 */ /* 0x002fc800078e3cff */
        /* <DEDUP_REMOVED lines=8> */
[----:B------:R-:W2:Y:S01]  /*69610*/  LDL R5, [R1+0x3d4c] ;  /* 0x003d4c0001057983 */ /* 0x000ea20000100800 */
[----:B------:R-:W-:-:S02]  /*69620*/  PRMT R55, RZ, 0x7610, R55 ;  /* 0x00007610ff377816 */ /* 0x000fc40000000037 */
[----:B------:R-:W-:Y:S01]  /*69630*/  PRMT R0, RZ, 0x7610, R0 ;  /* 0x00007610ff007816 */ /* 0x000fe20000000000 */
[----:B------:R0:W-:Y:S04]  /*69640*/  STS.U16 [R40+UR5+0x11980], R61 ;  /* 0x0119803d28007988 */ /* 0x0001e80008000405 */
[----:B0-----:R-:W3:Y:S01]  /*69650*/  LDL.LU R61, [R1+0x4068] ;  /* 0x00406800013d7983 */ /* 0x001ee20000300800 */
[----:B--2---:R-:W-:-:S04]  /*69660*/  @!P2 LOP3.LUT R5, R5, R4, RZ, 0x3c, !PT ;  /* 0x000000040505a212 */ /* 0x004fc800078e3cff */
[----:B------:R-:W-:-:S04]  /*69670*/  @!P2 LOP3.LUT R4, R5, R4, RZ, 0x3c, !PT ;  /* 0x000000040504a212 */ /* 0x000fc800078e3cff */
[----:B------:R-:W-:-:S05]  /*69680*/  @!P2 LOP3.LUT R5, R5, R4, RZ, 0x3c, !PT ;  /* 0x000000040505a212 */ /* 0x000fca00078e3cff */
[----:B------:R0:W2:Y:S02]  /*69690*/  @!P2 LDG.E.U16 R55, desc[UR8][R4.64] ;  /* 0x000000080437a981 */ /* 0x0000a4000c1e1500 */
[----:B0-----:R-:W-:Y:S02]  /*696a0*/  @!P3 IMAD.MOV.U32 R4, RZ, RZ, R47 ;  /* 0x000000ffff04b224 */ /* 0x001fe400078e002f */
[----:B------:R-:W-:-:S05]  /*696b0*/  @!P3 IMAD.MOV.U32 R5, RZ, RZ, R57 ;  /* 0x000000ffff05b224 */ /* 0x000fca00078e0039 */
[----:B------:R0:W4:Y:S01]  /*696c0*/  @!P3 LDG.E.U16 R0, desc[UR8][R4.64] ;  /* 0x000000080400b981 */ /* 0x000122000c1e1500 */
[----:B------:R-:W-:-:S03]  /*696d0*/  PRMT R9, RZ, 0x7610, R9 ;  /* 0x00007610ff097816 */ /* 0x000fc60000000009 */
[----:B------:R-:W-:Y:S04]  /*696e0*/  STS.U16 [R40+UR5+0x119c0], R59 ;  /* 0x0119c03b28007988 */ /* 0x000fe80008000405 */
[----:B---3--:R-:W-:Y:S01]  /*696f0*/  STS.U16 [R40+UR5+0x11bc0], R61 ;  /* 0x011bc03d28007988 */ /* 0x008fe20008000405 */
[----:B0-----:R-:W-:Y:S02]  /*69700*/  @!P4 IMAD.MOV.U32 R4, RZ, RZ, R51 ;  /* 0x000000ffff04c224 */ /* 0x001fe400078e0033 */
[----:B------:R-:W-:-:S05]  /*69710*/  @!P4 IMAD.MOV.U32 R5, RZ, RZ, R53 ;  /* 0x000000ffff05c224 */ /* 0x000fca00078e0035 */
[----:B------:R-:W3:Y:S04]  /*69720*/  @!P4 LDG.E.U16 R9, desc[UR8][R4.64] ;  /* 0x000000080409c981 */ /* 0x000ee8000c1e1500 */
[----:B--2---:R0:W-:Y:S04]  /*69730*/  STL [R1+0x44], R55 ;  /* 0x0000443701007387 */ /* 0x0041e80000100800 */
[----:B0-----:R-:W2:Y:S04]  /*69740*/  LDL R55, [R1+0x3d64] ;  /* 0x003d640001377983 */ /* 0x001ea80000100800 */
[----:B------:R-:W2:Y:S04]  /*69750*/  LDL.LU R59, [R1+0x1734] ;  /* 0x00173400013b7983 */ /* 0x000ea80000300800 */
[----:B------:R-:W2:Y:S04]  /*69760*/  LDL R57, [R1+0x3d60] ;  /* 0x003d600001397983 */ /* 0x000ea80000100800 */
[----:B------:R-:W2:Y:S04]  /*69770*/  LDL R47, [R1+0x3d6c] ;  /* 0x003d6c00012f7983 */ /* 0x000ea80000100800 */
[----:B----4-:R-:W-:Y:S04]  /*69780*/  STL [R1+0x40], R0 ;  /* 0x0000400001007387 */ /* 0x010fe80000100800 */
[----:B------:R-:W4:Y:S04]  /*69790*/  LDL.LU R61, [R1+0x4064] ;  /* 0x00406400013d7983 */ /* 0x000f280000300800 */
[----:B------:R-:W4:Y:S01]  /*697a0*/  LDL R5, [R1+0x3d58] ;  /* 0x003d580001057983 */ /* 0x000f220000100800 */
[----:B------:R-:W-:-:S03]  /*697b0*/  PRMT R49, RZ, 0x7610, R49 ;  /* 0x00007610ff317816 */ /* 0x000fc60000000031 */
[----:B------:R-:W4:Y:S04]  /*697c0*/  LDL R53, [R1+0x3d68] ;  /* 0x003d680001357983 */ /* 0x000f280000100800 */
[----:B------:R-:W4:Y:S04]  /*697d0*/  LDL R51, [R1+0x3d74] ;  /* 0x003d740001337983 */ /* 0x000f280000100800 */
[----:B------:R0:W-:Y:S04]  /*697e0*/  STS.U16 [R40+UR5+0x11b80], R3 ;  /* 0x011b800328007988 */ /* 0x0001e80008000405 */
[----:B0-----:R-:W4:Y:S04]  /*697f0*/  LDL.LU R3, [R1+0x4060] ;  /* 0x0040600001037983 */ /* 0x001f280000300800 */
[----:B---3--:R0:W-:Y:S04]  /*69800*/  STL [R1+0x3c], R9 ;  /* 0x00003c0901007387 */ /* 0x0081e80000100800 */
[----:B0-----:R-:W3:Y:S01]  /*69810*/  LDL.LU R9, [R1+0x172c] ;  /* 0x00172c0001097983 */ /* 0x001ee20000300800 */
[----:B--2---:R-:W-:-:S05]  /*69820*/  @!P5 IMAD.MOV.U32 R4, RZ, RZ, R55 ;  /* 0x000000ffff04d224 */ /* 0x004fca00078e0037 */
[----:B----4-:R0:W2:Y:S04]  /*69830*/  @!P5 LDG.E.U16 R49, desc[UR8][R4.64] ;  /* 0x000000080431d981 */ /* 0x0100a8000c1e1500 */
[----:B------:R-:W4:Y:S01]  /*69840*/  LDL.LU R5, [R1+0x1738] ;  /* 0x0017380001057983 */ /* 0x000f220000300800 */
[----:B------:R-:W-:Y:S01]  /*69850*/  PRMT R61, RZ, 0x7610, R61 ;  /* 0x00007610ff3d7816 */ /* 0x000fe2000000003d */
[----:B0-----:R-:W-:Y:S02]  /*69860*/  @!P2 IMAD.MOV.U32 R4, RZ, RZ, R47 ;  /* 0x000000ffff04a224 */ /* 0x001fe400078e002f */
[----:B------:R-:W2:Y:S04]  /*69870*/  LDL R55, [R1+0x3d70] ;  /* 0x003d700001377983 */ /* 0x000ea80000100800 */
[----:B----4-:R0:W-:Y:S02]  /*69880*/  STS.U16 [R40+UR5+0x11d80], R5 ;  /* 0x011d800528007988 */ /* 0x0101e40008000405 */
[----:B0-----:R-:W-:-:S05]  /*69890*/  @!P2 MOV R5, R57 ;  /* 0x000000390005a202 */ /* 0x001fca0000000f00 */
[----:B------:R0:W4:Y:S04]  /*698a0*/  @!P2 LDG.E.U16 R61, desc[UR8][R4.64] ;  /* 0x00000008043da981 */ /* 0x000128000c1e1500 */
[----:B--2---:R1:W-:Y:S01]  /*698b0*/  STL [R1+0x38], R49 ;  /* 0x0000383101007387 */ /* 0x0043e20000100800 */
[----:B------:R-:W-:-:S03]  /*698c0*/  PRMT R3, RZ, 0x7610, R3 ;  /* 0x00007610ff037816 */ /* 0x000fc60000000003 */
[----:B------:R2:W-:Y:S01]  /*698d0*/  STS.U16 [R40+UR5+0x11dc0], R2 ;  /* 0x011dc00228007988 */ /* 0x0005e20008000405 */
[----:B0-----:R-:W-:-:S03]  /*698e0*/  @!P3 IMAD.MOV.U32 R4, RZ, RZ, R51 ;  /* 0x000000ffff04b224 */ /* 0x001fc600078e0033 */
[----:B-1----:R-:W3:Y:S01]  /*698f0*/  LDL R49, [R1+0x3d7c] ;  /* 0x003d7c0001317983 */ /* 0x002ee20000100800 */
[----:B------:R-:W-:-:S05]  /*69900*/  @!P3 IMAD.MOV.U32 R5, RZ, RZ, R53 ;  /* 0x000000ffff05b224 */ /* 0x000fca00078e0035 */
[----:B------:R0:W3:Y:S04]  /*69910*/  @!P3 LDG.E.U16 R3, desc[UR8][R4.64] ;  /* 0x000000080403b981 */ /* 0x0000e8000c1e1500 */
[----:B----4-:R-:W-:Y:S04]  /*69920*/  STL [R1+0x3fa0], R61 ;  /* 0x003fa03d01007387 */ /* 0x010fe80000100800 */
[----:B--2---:R-:W2:Y:S01]  /*69930*/  LDL.LU R2, [R1+0x405c] ;  /* 0x00405c0001027983 */ /* 0x004ea20000300800 */
[----:B0-----:R-:W-:-:S03]  /*69940*/  @!P4 IMAD.MOV.U32 R5, RZ, RZ, R55 ;  /* 0x000000ffff05c224 */ /* 0x001fc600078e0037 */
[----:B------:R-:W4:Y:S04]  /*69950*/  LDL R57, [R1+0x3d78] ;  /* 0x003d780001397983 */ /* 0x000f280000100800 */
[----:B------:R-:W4:Y:S04]  /*69960*/  LDL R47, [R1+0x3d84] ;  /* 0x003d8400012f7983 */ /* 0x000f280000100800 */
[----:B------:R0:W-:Y:S01]  /*69970*/  STS.U16 [R40+UR5+0x11fc0], R60 ;  /* 0x011fc03c28007988 */ /* 0x0001e20008000405 */
[----:B---3--:R-:W-:-:S03]  /*69980*/  @!P4 IMAD.MOV.U32 R4, RZ, RZ, R49 ;  /* 0x000000ffff04c224 */ /* 0x008fc600078e0031 */
[----:B------:R-:W-:Y:S04]  /*69990*/  STL [R1+0x3fa4], R3 ;  /* 0x003fa40301007387 */ /* 0x000fe80000100800 */
[----:B0-----:R-:W3:Y:S04]  /*699a0*/  LDL.LU R60, [R1+0x4058] ;  /* 0x00405800013c7983 */ /* 0x001ee80000300800 */
[----:B------:R-:W3:Y:S04]  /*699b0*/  LDL R53, [R1+0x3d8c] ;  /* 0x003d8c0001357983 */ /* 0x000ee80000100800 */
[----:B------:R-:W3:Y:S01]  /*699c0*/  LDL.LU R51, [R1+0x16b8] ;  /* 0x0016b80001337983 */ /* 0x000ee20000300800 */
[----:B--2---:R-:W-:-:S06]  /*699d0*/  PRMT R2, RZ, 0x7610, R2 ;  /* 0x00007610ff027816 */ /* 0x004fcc0000000002 */
[----:B------:R4:W2:Y:S04]  /*699e0*/  @!P4 LDG.E.U16 R2, desc[UR8][R4.64] ;  /* 0x000000080402c981 */ /* 0x0008a8000c1e1500 */
[----:B------:R0:W-:Y:S01]  /*699f0*/  STS.U16 [R40+UR5+0x11f80], R59 ;  /* 0x011f803b28007988 */ /* 0x0001e20008000405 */
[----:B----4-:R-:W-:Y:S01]  /*69a00*/  @!P5 IMAD.MOV.U32 R4, RZ, RZ, R47 ;  /* 0x000000ffff04d224 */ /* 0x010fe200078e002f */
[----:B---3--:R-:W-:Y:S01]  /*69a10*/  PRMT R60, RZ, 0x7610, R60 ;  /* 0x00007610ff3c7816 */ /* 0x008fe2000000003c */
[----:B------:R-:W-:-:S05]  /*69a20*/  @!P5 IMAD.MOV.U32 R5, RZ, RZ, R57 ;  /* 0x000000ffff05d224 */ /* 0x000fca00078e0039 */
[----:B------:R1:W3:Y:S04]  /*69a30*/  @!P5 LDG.E.U16 R60, desc[UR8][R4.64] ;  /* 0x00000008043cd981 */ /* 0x0002e8000c1e1500 */
[----:B--2---:R-:W-:Y:S04]  /*69a40*/  STL [R1+0x3fa8], R2 ;  /* 0x003fa80201007387 */ /* 0x004fe80000100800 */
[----:B0-----:R-:W2:Y:S04]  /*69a50*/  LDL R59, [R1+0x3d88] ;  /* 0x003d8800013b7983 */ /* 0x001ea80000100800 */
[----:B------:R-:W4:Y:S04]  /*69a60*/  LDL R49, [R1+0x3d94] ;  /* 0x003d940001317983 */ /* 0x000f280000100800 */
[----:B------:R-:W2:Y:S04]  /*69a70*/  LDL.LU R55, [R1+0x16bc] ;  /* 0x0016bc0001377983 */ /* 0x000ea80000300800 */
[----:B------:R-:W2:Y:S04]  /*69a80*/  LDL R47, [R1+0x3d9c] ;  /* 0x003d9c00012f7983 */ /* 0x000ea80000100800 */
[----:B------:R-:W2:Y:S04]  /*69a90*/  LDL.LU R57, [R1+0x16c8] ;  /* 0x0016c80001397983 */ /* 0x000ea80000300800 */
[----:B------:R-:W2:Y:S01]  /*69aa0*/  LDL R5, [R1+0x3d80] ;  /* 0x003d800001057983 */ /* 0x000ea20000100800 */
[----:B------:R-:W-:Y:S01]  /*69ab0*/  PRMT R39, RZ, 0x7610, R39 ;  /* 0x00007610ff277816 */ /* 0x000fe20000000027 */
[----:B-1----:R-:W-:-:S02]  /*69ac0*/  @!P2 IMAD.MOV.U32 R4, RZ, RZ, R53 ;  /* 0x000000ffff04a224 */ /* 0x002fc400078e0035 */
[----:B------:R0:W-:Y:S04]  /*69ad0*/  STS.U16 [R40+UR5+0x12180], R9 ;  /* 0x0121800928007988 */ /* 0x0001e80008000405 */
[----:B---3--:R-:W-:Y:S04]  /*69ae0*/  STL [R1+0x3fac], R60 ;  /* 0x003fac3c01007387 */ /* 0x008fe80000100800 */
[----:B0-----:R-:W3:Y:S04]  /*69af0*/  LDL.LU R9, [R1+0x16cc] ;  /* 0x0016cc0001097983 */ /* 0x001ee80000300800 */
[----:B--2---:R4:W2:Y:S04]  /*69b00*/  @!P2 LDG.E.U16 R39, desc[UR8][R4.64] ;  /* 0x000000080427a981 */ /* 0x0048a8000c1e1500 */
[----:B------:R-:W3:Y:S01]  /*69b10*/  LDL.LU R5, [R1+0x16b0] ;  /* 0x0016b00001057983 */ /* 0x000ee20000300800 */
[----:B------:R-:W-:Y:S01]  /*69b20*/  PRMT R43, RZ, 0x7610, R43 ;  /* 0x00007610ff2b7816 */ /* 0x000fe2000000002b */
[----:B----4-:R-:W-:-:S02]  /*69b30*/  @!P3 IMAD.MOV.U32 R4, RZ, RZ, R49 ;  /* 0x000000ffff04b224 */ /* 0x010fc400078e0031 */
[----:B------:R-:W4:Y:S04]  /*69b40*/  LDL R53, [R1+0x3d98] ;  /* 0x003d980001357983 */ /* 0x000f280000100800 */
[----:B--2---:R0:W-:Y:S04]  /*69b50*/  STL [R1+0x24], R39 ;  /* 0x0000242701007387 */ /* 0x0041e80000100800 */
[----:B---3--:R1:W-:Y:S04]  /*69b60*/  STS.U16 [R40+UR5+0x121c0], R5 ;  /* 0x0121c00528007988 */ /* 0x0083e80008000405 */
[----:B0-----:R-:W2:Y:S01]  /*69b70*/  LDL R39, [R1+0x3da4] ;  /* 0x003da40001277983 */ /* 0x001ea20000100800 */
[----:B-1----:R-:W-:-:S05]  /*69b80*/  @!P3 IMAD.MOV.U32 R5, RZ, RZ, R59 ;  /* 0x000000ffff05b224 */ /* 0x002fca00078e003b */
[----:B------:R0:W3:Y:S04]  /*69b90*/  @!P3 LDG.E.U16 R43, desc[UR8][R4.64] ;  /* 0x00000008042bb981 */ /* 0x0000e8000c1e1500 */
[----:B------:R-:W2:Y:S04]  /*69ba0*/  LDL.LU R4, [R1+0x16b4] ;  /* 0x0016b40001047983 */ /* 0x000ea80000300800 */
[----:B------:R-:W3:Y:S01]  /*69bb0*/  LDL R5, [R1+0x3d90] ;  /* 0x003d900001057983 */ /* 0x000ee20000100800 */
[----:B------:R-:W-:Y:S02]  /*69bc0*/  PRMT R45, RZ, 0x7610, R45 ;  /* 0x00007610ff2d7816 */ /* 0x000fe4000000002d */
[----:B------:R-:W-:Y:S01]  /*69bd0*/  PRMT R8, RZ, 0x7610, R8 ;  /* 0x00007610ff087816 */ /* 0x000fe20000000008 */
[----:B------:R-:W3:Y:S04]  /*69be0*/  LDL R49, [R1+0x3da0] ;  /* 0x003da00001317983 */ /* 0x000ee80000100800 */
[----:B--2---:R0:W-:Y:S02]  /*69bf0*/  STS.U16 [R40+UR5+0x123c0], R4 ;  /* 0x0123c00428007988 */ /* 0x0041e40008000405 */
[----:B0-----:R-:W-:-:S05]  /*69c00*/  @!P4 IMAD.MOV.U32 R4, RZ, RZ, R47 ;  /* 0x000000ffff04c224 */ /* 0x001fca00078e002f */
[----:B---3--:R0:W2:Y:S04]  /*69c10*/  @!P4 LDG.E.U16 R45, desc[UR8][R4.64] ;  /* 0x00000008042dc981 */ /* 0x0080a8000c1e1500 */
[----:B------:R1:W-:Y:S01]  /*69c20*/  STL [R1+0x20], R43 ;  /* 0x0000202b01007387 */ /* 0x0003e20000100800 */
[----:B0-----:R-:W-:Y:S02]  /*69c30*/  @!P5 IMAD.MOV.U32 R4, RZ, RZ, R39 ;  /* 0x000000ffff04d224 */ /* 0x001fe400078e0027 */
[----:B----4-:R-:W-:Y:S01]  /*69c40*/  @!P5 IMAD.MOV.U32 R5, RZ, RZ, R53 ;  /* 0x000000ffff05d224 */ /* 0x010fe200078e0035 */
[----:B-1----:R-:W3:Y:S04]  /*69c50*/  LDL R43, [R1+0x3dac] ;  /* 0x003dac00012b7983 */ /* 0x002ee80000100800 */
[----:B------:R-:W4:Y:S04]  /*69c60*/  LDL.LU R59, [R1+0x16d4] ;  /* 0x0016d400013b7983 */ /* 0x000f280000300800 */
[----:B------:R-:W4:Y:S04]  /*69c70*/  LDL R47, [R1+0x3da8] ;  /* 0x003da800012f7983 */ /* 0x000f280000100800 */
[----:B------:R0:W4:Y:S04]  /*69c80*/  @!P5 LDG.E.U16 R8, desc[UR8][R4.64] ;  /* 0x000000080408d981 */ /* 0x000128000c1e1500 */
[----:B------:R-:W-:Y:S01]  /*69c90*/  STS.U16 [R40+UR5+0x12380], R51 ;  /* 0x0123803328007988 */ /* 0x000fe20008000405 */
[----:B------:R-:W-:Y:S01]  /*69ca0*/  PRMT R42, RZ, 0x7610, R42 ;  /* 0x00007610ff2a7816 */ /* 0x000fe2000000002a */
[----:B0-----:R-:W-:-:S02]  /*69cb0*/  @!P2 IMAD.MOV.U32 R5, RZ, RZ, R49 ;  /* 0x000000ffff05a224 */ /* 0x001fc400078e0031 */
[----:B--2---:R0:W-:Y:S04]  /*69cc0*/  STL [R1+0x1c], R45 ;  /* 0x00001c2d01007387 */ /* 0x0041e80000100800 */
[----:B0-----:R-:W2:Y:S04]  /*69cd0*/  LDL R45, [R1+0x3db4] ;  /* 0x003db400012d7983 */ /* 0x001ea80000100800 */
[----:B------:R-:W2:Y:S04]  /*69ce0*/  LDL.LU R51, [R1+0x16dc] ;  /* 0x0016dc0001337983 */ /* 0x000ea80000300800 */
[----:B------:R-:W2:Y:S01]  /*69cf0*/  LDL R39, [R1+0x3db0] ;  /* 0x003db00001277983 */ /* 0x000ea20000100800 */
[----:B---3--:R-:W-:-:S03]  /*69d00*/  @!P2 IMAD.MOV.U32 R4, RZ, RZ, R43 ;  /* 0x000000ffff04a224 */ /* 0x008fc600078e002b */
[----:B----4-:R0:W-:Y:S04]  /*69d10*/  STL [R1+0x18], R8 ;  /* 0x0000180801007387 */ /* 0x0101e80000100800 */
[----:B------:R1:W3:Y:S04]  /*69d20*/  @!P2 LDG.E.U16 R42, desc[UR8][R4.64] ;  /* 0x00000008042aa981 */ /* 0x0002e8000c1e1500 */
[----:B0-----:R-:W4:Y:S01]  /*69d30*/  LDL R8, [R1+0x3dbc] ;  /* 0x003dbc0001087983 */ /* 0x001f220000100800 */
[----:B------:R-:W-:Y:S01]  /*69d40*/  PRMT R41, RZ, 0x7610, R41 ;  /* 0x00007610ff297816 */ /* 0x000fe20000000029 */
[----:B-1----:R-:W-:Y:S01]  /*69d50*/  @!P3 IMAD.MOV.U32 R5, RZ, RZ, R47 ;  /* 0x000000ffff05b224 */ /* 0x002fe200078e002f */
[----:B------:R-:W-:Y:S01]  /*69d60*/  PRMT R60, RZ, 0x7610, R60 ;  /* 0x00007610ff3c7816 */ /* 0x000fe2000000003c */
[----:B------:R-:W4:Y:S04]  /*69d70*/  LDL.LU R53, [R1+0x16e0] ;  /* 0x0016e00001357983 */ /* 0x000f280000300800 */
[----:B------:R-:W4:Y:S01]  /*69d80*/  LDL R43, [R1+0x3db8] ;  /* 0x003db800012b7983 */ /* 0x000f220000100800 */
[----:B--2---:R-:W-:-:S05]  /*69d90*/  @!P3 IMAD.MOV.U32 R4, RZ, RZ, R45 ;  /* 0x000000ffff04b224 */ /* 0x004fca00078e002d */
[----:B------:R0:W2:Y:S04]  /*69da0*/  @!P3 LDG.E.U16 R41, desc[UR8][R4.64] ;  /* 0x000000080429b981 */ /* 0x0000a8000c1e1500 */
[----:B---3--:R1:W-:Y:S01]  /*69db0*/  STL [R1+0x14], R42 ;  /* 0x0000142a01007387 */ /* 0x0083e20000100800 */
[----:B0-----:R-:W-:Y:S01]  /*69dc0*/  @!P4 MOV R5, R39 ;  /* 0x000000270005c202 */ /* 0x001fe20000000f00 */
[----:B----4-:R-:W-:Y:S02]  /*69dd0*/  @!P4 IMAD.MOV.U32 R4, RZ, RZ, R8 ;  /* 0x000000ffff04c224 */ /* 0x010fe400078e0008 */
[----:B-1----:R-:W3:Y:S04]  /*69de0*/  LDL R42, [R1+0x3dc4] ;  /* 0x003dc400012a7983 */ /* 0x002ee80000100800 */
[----:B------:R0:W4:Y:S04]  /*69df0*/  @!P4 LDG.E.U16 R60, desc[UR8][R4.64] ;  /* 0x00000008043cc981 */ /* 0x000128000c1e1500 */
[----:B------:R1:W-:Y:S04]  /*69e00*/  STS.U16 [R40+UR5+0x12580], R55 ;  /* 0x0125803728007988 */ /* 0x0003e80008000405 */
[----:B------:R-:W-:Y:S04]  /*69e10*/  STS.U16 [R40+UR5+0x125c0], R57 ;  /* 0x0125c03928007988 */ /* 0x000fe80008000405 */
[----:B------:R2:W-:Y:S04]  /*69e20*/  STS.U16 [R40+UR5+0x127c0], R9 ;  /* 0x0127c00928007988 */ /* 0x0005e80008000405 */
[----:B-1----:R-:W4:Y:S01]  /*69e30*/  LDL.LU R55, [R1+0x16e4] ;  /* 0x0016e40001377983 */ /* 0x002f220000300800 */
[----:B------:R-:W-:Y:S01]  /*69e40*/  PRMT R2, RZ, 0x7610, R2 ;  /* 0x00007610ff027816 */ /* 0x000fe20000000002 */
[----:B0-----:R-:W-:-:S02]  /*69e50*/  @!P5 IMAD.MOV.U32 R5, RZ, RZ, R43 ;  /* 0x000000ffff05d224 */ /* 0x001fc400078e002b */
[----:B--2---:R0:W-:Y:S04]  /*69e60*/  STL [R1+0x10], R41 ;  /* 0x0000102901007387 */ /* 0x0041e80000100800 */
[----:B------:R-:W2:Y:S04]  /*69e70*/  LDL R9, [R1+0x3dcc] ;  /* 0x003dcc0001097983 */ /* 0x000ea80000100800 */
[----:B------:R-:W2:Y:S04]  /*69e80*/  LDL R8, [R1+0x3dd4] ;  /* 0x003dd40001087983 */ /* 0x000ea80000100800 */
[----:B0-----:R-:W2:Y:S04]  /*69e90*/  LDL R41, [R1+0x3dc0] ;  /* 0x003dc00001297983 */ /* 0x001ea80000100800 */
[----:B------:R-:W2:Y:S01]  /*69ea0*/  LDL.LU R57, [R1+0x16e8] ;  /* 0x0016e80001397983 */ /* 0x000ea20000300800 */
[----:B---3--:R-:W-:-:S03]  /*69eb0*/  @!P5 IMAD.MOV.U32 R4, RZ, RZ, R42 ;  /* 0x000000ffff04d224 */ /* 0x008fc600078e002a */
[----:B----4-:R-:W-:Y:S04]  /*69ec0*/  STL [R1+0x3fbc], R60 ;  /* 0x003fbc3c01007387 */ /* 0x010fe80000100800 */
[----:B------:R-:W3:Y:S04]  /*69ed0*/  LDL R39, [R1+0x3dc8] ;  /* 0x003dc80001277983 */ /* 0x000ee80000100800 */
[----:B------:R2:W4:Y:S01]  /*69ee0*/  @!P5 LDG.E.U16 R2, desc[UR8][R4.64] ;  /* 0x000000080402d981 */ /* 0x000522000c1e1500 */
[----:B------:R-:W-:Y:S02]  /*69ef0*/  PRMT R3, RZ, 0x7610, R3 ;  /* 0x00007610ff037816 */ /* 0x000fe40000000003 */
[----:B------:R-:W-:Y:S01]  /*69f00*/  PRMT R61, RZ, 0x7610, R61 ;  /* 0x00007610ff3d7816 */ /* 0x000fe2000000003d */
[----:B------:R0:W-:Y:S04]  /*69f10*/  STS.U16 [R40+UR5+0x12780], R59 ;  /* 0x0127803b28007988 */ /* 0x0001e80008000405 */
[----:B0-----:R-:W3:Y:S04]  /*69f20*/  LDL.LU R59, [R1+0x16ec] ;  /* 0x0016ec00013b7983 */ /* 0x001ee80000300800 */
[----:B------:R-:W3:Y:S01]  /*69f30*/  LDL R43, [R1+0x3ddc] ;  /* 0x003ddc00012b7983 */ /* 0x000ee20000100800 */
[----:B--2---:R-:W-:-:S02]  /*69f40*/  @!P2 IMAD.MOV.U32 R4, RZ, RZ, R9 ;  /* 0x000000ffff04a224 */ /* 0x004fc400078e0009 */
[----:B------:R-:W-:-:S05]  /*69f50*/  @!P2 IMAD.MOV.U32 R5, RZ, RZ, R41 ;  /* 0x000000ffff05a224 */ /* 0x000fca00078e0029 */
[----:B------:R0:W2:Y:S04]  /*69f60*/  @!P2 LDG.E.U16 R3, desc[UR8][R4.64] ;  /* 0x000000080403a981 */ /* 0x0000a8000c1e1500 */
[----:B----4-:R1:W-:Y:S04]  /*69f70*/  STL [R1+0x3fc0], R2 ;  /* 0x003fc00201007387 */ /* 0x0103e80000100800 */
[----:B------:R-:W4:Y:S04]  /*69f80*/  LDL R42, [R1+0x3dd8] ;  /* 0x003dd800012a7983 */ /* 0x000f280000100800 */
[----:B------:R-:W4:Y:S01]  /*69f90*/  LDL R41, [R1+0x3de4] ;  /* 0x003de40001297983 */ /* 0x000f220000100800 */
[----:B0-----:R-:W-:-:S02]  /*69fa0*/  @!P3 IMAD.MOV.U32 R4, RZ, RZ, R8 ;  /* 0x000000ffff04b224 */ /* 0x001fc400078e0008 */
[----:B---3--:R-:W-:Y:S01]  /*69fb0*/  @!P3 IMAD.MOV.U32 R5, RZ, RZ, R39 ;  /* 0x000000ffff05b224 */ /* 0x008fe200078e0027 */
[----:B-1----:R-:W3:Y:S04]  /*69fc0*/  LDL R2, [R1+0x3dd0] ;  /* 0x003dd00001027983 */ /* 0x002ee80000100800 */
[----:B------:R-:W4:Y:S04]  /*69fd0*/  LDL.LU R9, [R1+0x16f0] ;  /* 0x0016f00001097983 */ /* 0x000f280000300800 */
[----:B------:R0:W4:Y:S01]  /*69fe0*/  @!P3 LDG.E.U16 R61, desc[UR8][R4.64] ;  /* 0x00000008043db981 */ /* 0x000122000c1e1500 */
[----:B------:R-:W-:-:S03]  /*69ff0*/  PRMT R58, RZ, 0x7610, R58 ;  /* 0x00007610ff3a7816 */ /* 0x000fc6000000003a */
[----:B------:R1:W-:Y:S01]  /*6a000*/  STS.U16 [R40+UR5+0x12980], R51 ;  /* 0x0129803328007988 */ /* 0x0003e20008000405 */
[----:B------:R-:W-:Y:S01]  /*6a010*/  PRMT R56, RZ, 0x7610, R56 ;  /* 0x00007610ff387816 */ /* 0x000fe20000000038 */
[----:B0-----:R-:W-:Y:S02]  /*6a020*/  @!P4 IMAD.MOV.U32 R4, RZ, RZ, R43 ;  /* 0x000000ffff04c224 */ /* 0x001fe400078e002b */
[----:B--2---:R0:W-:Y:S04]  /*6a030*/  STL [R1+0x3fb0], R3 ;  /* 0x003fb00301007387 */ /* 0x0041e80000100800 */
[----:B------:R-:W2:Y:S04]  /*6a040*/  LDL R39, [R1+0x3de0] ;  /* 0x003de00001277983 */ /* 0x000ea80000100800 */
[----:B------:R-:W2:Y:S01]  /*6a050*/  LDL R8, [R1+0x3dec] ;  /* 0x003dec0001087983 */ /* 0x000ea20000100800 */
[----:B---3--:R-:W-:-:S03]  /*6a060*/  @!P4 IMAD.MOV.U32 R5, RZ, RZ, R2 ;  /* 0x000000ffff05c224 */ /* 0x008fc600078e0002 */
[----:B----4-:R-:W-:Y:S04]  /*6a070*/  STL [R1+0x3fb4], R61 ;  /* 0x003fb43d01007387 */ /* 0x010fe80000100800 */
[----:B-1----:R-:W3:Y:S04]  /*6a080*/  LDL.LU R51, [R1+0x1700] ;  /* 0x0017000001337983 */ /* 0x002ee80000300800 */
[----:B0-----:R-:W4:Y:S04]  /*6a090*/  LDL R3, [R1+0x3de8] ;  /* 0x003de80001037983 */ /* 0x001f280000100800 */
[----:B------:R-:W3:Y:S04]  /*6a0a0*/  LDL R2, [R1+0x3df4] ;  /* 0x003df40001027983 */ /* 0x000ee80000100800 */
[----:B------:R0:W3:Y:S02]  /*6a0b0*/  @!P4 LDG.E.U16 R58, desc[UR8][R4.64] ;  /* 0x00000008043ac981 */ /* 0x0000e4000c1e1500 */
[----:B0-----:R-:W-:-:S02]  /*6a0c0*/  @!P5 IMAD.MOV.U32 R4, RZ, RZ, R41 ;  /* 0x000000ffff04d224 */ /* 0x001fc400078e0029 */
[----:B------:R-:W-:-:S05]  /*6a0d0*/  @!P5 IMAD.MOV.U32 R5, RZ, RZ, R42 ;  /* 0x000000ffff05d224 */ /* 0x000fca00078e002a */
[----:B------:R2:W3:Y:S01]  /*6a0e0*/  @!P5 LDG.E.U16 R56, desc[UR8][R4.64] ;  /* 0x000000080438d981 */ /* 0x0004e2000c1e1500 */
[----:B------:R-:W-:Y:S02]  /*6a0f0*/  PRMT R54, RZ, 0x7610, R54 ;  /* 0x00007610ff367816 */ /* 0x000fe40000000036 */
[----:B------:R-:W-:Y:S01]  /*6a100*/  PRMT R52, RZ, 0x7610, R52 ;  /* 0x00007610ff347816 */ /* 0x000fe20000000034 */
[----:B------:R0:W-:Y:S04]  /*6a110*/  STS.U16 [R40+UR5+0x129c0], R53 ;  /* 0x0129c03528007988 */ /* 0x0001e80008000405 */
[----:B------:R1:W-:Y:S01]  /*6a120*/  STS.U16 [R40+UR5+0x12bc0], R55 ;  /* 0x012bc03728007988 */ /* 0x0003e20008000405 */
[----:B--2---:R-:W-:Y:S02]  /*6a130*/  @!P2 IMAD.MOV.U32 R5, RZ, RZ, R39 ;  /* 0x000000ffff05a224 */ /* 0x004fe400078e0027 */
[----:B------:R-:W-:-:S05]  /*6a140*/  @!P2 IMAD.MOV.U32 R4, RZ, RZ, R8 ;  /* 0x000000ffff04a224 */ /* 0x000fca00078e0008 */
[----:B------:R4:W2:Y:S02]  /*6a150*/  @!P2 LDG.E.U16 R54, desc[UR8][R4.64] ;  /* 0x000000080436a981 */ /* 0x0008a4000c1e1500 */
[----:B----4-:R-:W-:Y:S02]  /*6a160*/  @!P3 IMAD.MOV.U32 R5, RZ, RZ, R3 ;  /* 0x000000ffff05b224 */ /* 0x010fe400078e0003 */
[----:B---3--:R-:W-:Y:S01]  /*6a170*/  @!P3 IMAD.MOV.U32 R4, RZ, RZ, R2 ;  /* 0x000000ffff04b224 */ /* 0x008fe200078e0002 */
[----:B------:R-:W-:Y:S04]  /*6a180*/  STL [R1+0x3fb8], R58 ;  /* 0x003fb83a01007387 */ /* 0x000fe80000100800 */
[----:B0-----:R-:W3:Y:S04]  /*6a190*/  LDL.LU R53, [R1+0x1704] ;  /* 0x0017040001357983 */ /* 0x001ee80000300800 */
[----:B------:R-:W4:Y:S04]  /*6a1a0*/  @!P3 LDG.E.U16 R52, desc[UR8][R4.64] ;  /* 0x000000080434b981 */ /* 0x000f28000c1e1500 */
[----:B------:R-:W-:Y:S04]  /*6a1b0*/  STL [R1+0x3fc4], R56 ;  /* 0x003fc43801007387 */ /* 0x000fe80000100800 */
[----:B-1----:R-:W3:Y:S04]  /*6a1c0*/  LDL.LU R55, [R1+0x1708] ;  /* 0x0017080001377983 */ /* 0x002ee80000300800 */
[----:B------:R-:W3:Y:S04]  /*6a1d0*/  LDL R39, [R1+0x3df0] ;  /* 0x003df00001277983 */ /* 0x000ee80000100800 */
[----:B------:R-:W3:Y:S04]  /*6a1e0*/  LDL R8, [R1+0x3dfc] ;  /* 0x003dfc0001087983 */ /* 0x000ee80000100800 */
[----:B------:R0:W-:Y:S04]  /*6a1f0*/  STS.U16 [R40+UR5+0x12b80], R57 ;  /* 0x012b803928007988 */ /* 0x0001e80008000405 */
[----:B------:R1:W-:Y:S04]  /*6a200*/  STS.U16 [R40+UR5+0x12d80], R59 ;  /* 0x012d803b28007988 */ /* 0x0003e80008000405 */
[----:B0-----:R-:W3:Y:S04]  /*6a210*/  LDL.LU R57, [R1+0x170c] ;  /* 0x00170c0001397983 */ /* 0x001ee80000300800 */
[----:B-1----:R-:W3:Y:S04]  /*6a220*/  LDL.LU R59, [R1+0x1710] ;  /* 0x00171000013b7983 */ /* 0x002ee80000300800 */
[----:B------:R0:W-:Y:S04]  /*6a230*/  STS.U16 [R40+UR5+0x12dc0], R9 ;  /* 0x012dc00928007988 */ /* 0x0001e80008000405 */
[----:B--2---:R-:W-:Y:S04]  /*6a240*/  STL [R1+0x3fc8], R54 ;  /* 0x003fc83601007387 */ /* 0x004fe80000100800 */
[----:B------:R-:W2:Y:S04]  /*6a250*/  LDL R3, [R1+0x3df8] ;  /* 0x003df80001037983 */ /* 0x000ea80000100800 */
[----:B------:R-:W2:Y:S04]  /*6a260*/  LDL R2, [R1+0x3e04] ;  /* 0x003e040001027983 */ /* 0x000ea80000100800 */
[----:B------:R-:W2:Y:S04]  /*6a270*/  LDL R45, [R1+0x3e00] ;  /* 0x003e0000012d7983 */ /* 0x000ea80000100800 */
[----:B------:R-:W2:Y:S04]  /*6a280*/  LDL R43, [R1+0x3e0c] ;  /* 0x003e0c00012b7983 */ /* 0x000ea80000100800 */
[----:B0-----:R-:W2:Y:S04]  /*6a290*/  LDL.LU R9, [R1+0x1714] ;  /* 0x0017140001097983 */ /* 0x001ea80000300800 */
[----:B----4-:R-:W-:Y:S04]  /*6a2a0*/  STL [R1+0x3fcc], R52 ;  /* 0x003fcc3401007387 */ /* 0x010fe80000100800 */
[----:B------:R-:W4:Y:S04]  /*6a2b0*/  LDL R42, [R1+0x3e08] ;  /* 0x003e0800012a7983 */ /* 0x000f280000100800 */
[----:B------:R-:W4:Y:S01]  /*6a2c0*/  LDL R41, [R1+0x3e14] ;  /* 0x003e140001297983 */ /* 0x000f220000100800 */
[----:B---3--:R-:W-:-:S02]  /*6a2d0*/  @!P4 IMAD.MOV.U32 R5, RZ, RZ, R39 ;  /* 0x000000ffff05c224 */ /* 0x008fc400078e0027 */
[----:B------:R-:W-:Y:S01]  /*6a2e0*/  @!P4 IMAD.MOV.U32 R4, RZ, RZ, R8 ;  /* 0x000000ffff04c224 */ /* 0x000fe200078e0008 */
[----:B------:R-:W3:Y:S04]  /*6a2f0*/  LDL R39, [R1+0x3f60] ;  /* 0x003f600001277983 */ /* 0x000ee80000100800 */
[----:B------:R-:W3:Y:S01]  /*6a300*/  LDL R8, [R1+0x3f6c] ;  /* 0x003f6c0001087983 */ /* 0x000ee20000100800 */
[----:B------:R-:W-:Y:S02]  /*6a310*/  PRMT R50, RZ, 0x7610, R50 ;  /* 0x00007610ff327816 */ /* 0x000fe40000000032 */
[----:B------:R-:W-:-:S04]  /*6a320*/  PRMT R48, RZ, 0x7610, R48 ;  /* 0x00007610ff307816 */ /* 0x000fc80000000030 */
[----:B------:R2:W3:Y:S01]  /*6a330*/  @!P4 LDG.E.U16 R50, desc[UR8][R4.64] ;  /* 0x000000080432c981 */ /* 0x0004e2000c1e1500 */
[----:B------:R-:W-:Y:S02]  /*6a340*/  PRMT R46, RZ, 0x7610, R46 ;  /* 0x00007610ff2e7816 */ /* 0x000fe4000000002e */
[----:B------:R-:W-:Y:S02]  /*6a350*/  PRMT R44, RZ, 0x7610, R44 ;  /* 0x00007610ff2c7816 */ /* 0x000fe4000000002c */
[----:B------:R-:W-:Y:S02]  /*6a360*/  PRMT R7, RZ, 0x7610, R7 ;  /* 0x00007610ff077816 */ /* 0x000fe40000000007 */
[----:B--2---:R-:W-:Y:S01]  /*6a370*/  @!P5 MOV R5, R3 ;  /* 0x000000030005d202 */ /* 0x004fe20000000f00 */
[----:B------:R-:W-:-:S05]  /*6a380*/  @!P5 IMAD.MOV.U32 R4, RZ, RZ, R2 ;  /* 0x000000ffff04d224 */ /* 0x000fca00078e0002 */
[----:B------:R0:W2:Y:S02]  /*6a390*/  @!P5 LDG.E.U16 R48, desc[UR8][R4.64] ;  /* 0x000000080430d981 */ /* 0x0000a4000c1e1500 */
[----:B0-----:R-:W-:Y:S02]  /*6a3a0*/  @!P2 IMAD.MOV.U32 R4, RZ, RZ, R43 ;  /* 0x000000ffff04a224 */ /* 0x001fe400078e002b */
[----:B------:R-:W-:-:S05]  /*6a3b0*/  @!P2 IMAD.MOV.U32 R5, RZ, RZ, R45 ;  /* 0x000000ffff05a224 */ /* 0x000fca00078e002d */
[----:B------:R4:W2:Y:S02]  /*6a3c0*/  @!P2 LDG.E.U16 R46, desc[UR8][R4.64] ;  /* 0x00000008042ea981 */ /* 0x0008a4000c1e1500 */
[----:B----4-:R-:W-:Y:S02]  /*6a3d0*/  @!P3 IMAD.MOV.U32 R4, RZ, RZ, R41 ;  /* 0x000000ffff04b224 */ /* 0x010fe400078e0029 */
[----:B------:R-:W-:-:S05]  /*6a3e0*/  @!P3 IMAD.MOV.U32 R5, RZ, RZ, R42 ;  /* 0x000000ffff05b224 */ /* 0x000fca00078e002a */
[----:B------:R3:W4:Y:S02]  /*6a3f0*/  @!P3 LDG.E.U16 R44, desc[UR8][R4.64] ;  /* 0x00000008042cb981 */ /* 0x000724000c1e1500 */
[----:B---3--:R-:W-:Y:S02]  /*6a400*/  @!P2 IMAD.MOV.U32 R4, RZ, RZ, R8 ;  /* 0x000000ffff04a224 */ /* 0x008fe400078e0008 */
[----:B------:R-:W-:-:S05]  /*6a410*/  @!P2 IMAD.MOV.U32 R5, RZ, RZ, R39 ;  /* 0x000000ffff05a224 */ /* 0x000fca00078e0027 */
[----:B------:R-:W3:Y:S04]  /*6a420*/  @!P2 LDG.E.U16 R7, desc[UR8][R4.64] ;  /* 0x000000080407a981 */ /* 0x000ee8000c1e1500 */
[----:B------:R-:W-:Y:S04]  /*6a430*/  STL [R1+0x3fd0], R50 ;  /* 0x003fd03201007387 */ /* 0x000fe80000100800 */
[----:B------:R-:W3:Y:S04]  /*6a440*/  LDL R3, [R1+0x3f68] ;  /* 0x003f680001037983 */ /* 0x000ee80000100800 */
[----:B------:R-:W3:Y:S04]  /*6a450*/  LDL R2, [R1+0x3f74] ;  /* 0x003f740001027983 */ /* 0x000ee80000100800 */
[----:B------:R-:W-:Y:S04]  /*6a460*/  STS.U16 [R40+UR5+0x12fc0], R51 ;  /* 0x012fc03328007988 */ /* 0x000fe80008000405 */
[----:B------:R-:W-:Y:S04]  /*6a470*/  STS.U16 [R40+UR5+0x12f80], R53 ;  /* 0x012f803528007988 */ /* 0x000fe80008000405 */
[----:B------:R-:W-:Y:S04]  /*6a480*/  STS.U16 [R40+UR5+0x13180], R55 ;  /* 0x0131803728007988 */ /* 0x000fe80008000405 */
[----:B------:R-:W-:Y:S04]  /*6a490*/  STS.U16 [R40+UR5+0x131c0], R57 ;  /* 0x0131c03928007988 */ /* 0x000fe80008000405 */
[----:B------:R-:W-:Y:S04]  /*6a4a0*/  STS.U16 [R40+UR5+0x133c0], R59 ;  /* 0x0133c03b28007988 */ /* 0x000fe80008000405 */
[----:B------:R-:W-:Y:S04]  /*6a4b0*/  STS.U16 [R40+UR5+0x13380], R9 ;  /* 0x0133800928007988 */ /* 0x000fe80008000405 */
[----:B--2---:R0:W-:Y:S04]  /*6a4c0*/  STL [R1+0x3fd4], R48 ;  /* 0x003fd43001007387 */ /* 0x0041e80000100800 */
[----:B------:R-:W-:Y:S04]  /*6a4d0*/  STL [R1+0x3ff4], R46 ;  /* 0x003ff42e01007387 */ /* 0x000fe80000100800 */
[----:B----4-:R1:W-:Y:S04]  /*6a4e0*/  STL [R1+0x3ff8], R44 ;  /* 0x003ff82c01007387 */ /* 0x0103e80000100800 */
[----:B0-----:R-:W2:Y:S04]  /*6a4f0*/  LDL.LU R48, [R1+0x1724] ;  /* 0x0017240001307983 */ /* 0x001ea80000300800 */
[----:B---3--:R0:W-:Y:S04]  /*6a500*/  STL [R1+0x3fd8], R7 ;  /* 0x003fd80701007387 */ /* 0x0081e80000100800 */
[----:B------:R-:W3:Y:S04]  /*6a510*/  LDL.LU R50, [R1+0x1728] ;  /* 0x0017280001327983 */ /* 0x000ee80000300800 */
[----:B------:R-:W4:Y:S04]  /*6a520*/  LDL R9, [R1+0x3f70] ;  /* 0x003f700001097983 */ /* 0x000f280000100800 */
[----:B------:R-:W4:Y:S04]  /*6a530*/  LDL R8, [R1+0x3f7c] ;  /* 0x003f7c0001087983 */ /* 0x000f280000100800 */
[----:B-1----:R-:W2:Y:S04]  /*6a540*/  LDL R44, [R1+0x3f78] ;  /* 0x003f7800012c7983 */ /* 0x002ea80000100800 */
[----:B0-----:R-:W2:Y:S01]  /*6a550*/  LDL R7, [R1+0x3f80] ;  /* 0x003f800001077983 */ /* 0x001ea20000100800 */
[----:B------:R-:W-:Y:S01]  /*6a560*/  PRMT R6, RZ, 0x7610, R6 ;  /* 0x00007610ff067816 */ /* 0x000fe20000000006 */
[----:B------:R-:W-:-:S02]  /*6a570*/  @!P3 IMAD.MOV.U32 R4, RZ, RZ, R2 ;  /* 0x000000ffff04b224 */ /* 0x000fc400078e0002 */
[----:B------:R-:W-:Y:S01]  /*6a580*/  @!P3 IMAD.MOV.U32 R5, RZ, RZ, R3 ;  /* 0x000000ffff05b224 */ /* 0x000fe200078e0003 */
[----:B------:R-:W3:Y:S04]  /*6a590*/  LDL.LU R52, [R1+0x1720] ;  /* 0x0017200001347983 */ /* 0x000ee80000300800 */
[----:B------:R-:W3:Y:S04]  /*6a5a0*/  LDL.LU R54, [R1+0x171c] ;  /* 0x00171c0001367983 */ /* 0x000ee80000300800 */
[----:B------:R-:W3:Y:S04]  /*6a5b0*/  LDL.LU R56, [R1+0x1718] ;  /* 0x0017180001387983 */ /* 0x000ee80000300800 */
[----:B------:R-:W3:Y:S04]  /*6a5c0*/  LDL.LU R58, [R1+0x16fc] ;  /* 0x0016fc00013a7983 */ /* 0x000ee80000300800 */
[----:B------:R0:W3:Y:S04]  /*6a5d0*/  @!P3 LDG.E.U16 R6, desc[UR8][R4.64] ;  /* 0x000000080406b981 */ /* 0x0000e8000c1e1500 */
        /* <DEDUP_REMOVED lines=9> */
[----:B0-----:R-:W-:-:S02]  /*6a670*/  PRMT R5, RZ, 0x7610, R5 ;  /* 0x00007610ff057816 */ /* 0x001fc40000000005 */
[----:B------:R-:W-:Y:S01]  /*6a680*/  PRMT R4, RZ, 0x7610, R4 ;  /* 0x00007610ff047816 */ /* 0x000fe20000000004 */
[----:B------:R-:W3:Y:S04]  /*6a690*/  LDL.LU R47, [R1+0x15e0] ;  /* 0x0015e000012f7983 */ /* 0x000ee80000300800 */
[----:B------:R-:W3:Y:S04]  /*6a6a0*/  LDL.LU R49, [R1+0x15b0] ;  /* 0x0015b00001317983 */ /* 0x000ee80000300800 */
[----:B------:R-:W3:Y:S04]  /*6a6b0*/  LDL.LU R51, [R1+0x15a8] ;  /* 0x0015a80001337983 */ /* 0x000ee80000300800 */
[----:B------:R-:W3:Y:S04]  /*6a6c0*/  LDL.LU R53, [R1+0x15a4] ;  /* 0x0015a40001357983 */ /* 0x000ee80000300800 */
[----:B------:R-:W3:Y:S04]  /*6a6d0*/  LDL.LU R55, [R1+0x15a0] ;  /* 0x0015a00001377983 */ /* 0x000ee80000300800 */
[----:B------:R-:W3:Y:S04]  /*6a6e0*/  LDL.LU R57, [R1+0x1570] ;  /* 0x0015700001397983 */ /* 0x000ee80000300800 */
[----:B------:R-:W3:Y:S04]  /*6a6f0*/  LDL.LU R59, [R1+0x1568] ;  /* 0x00156800013b7983 */ /* 0x000ee80000300800 */
[----:B----4-:R2:W4:Y:S02]  /*6a700*/  @!P4 LDG.E.U16 R5, desc[UR8][R8.64] ;  /* 0x000000080805c981 */ /* 0x010524000c1e1500 */
[----:B--2---:R-:W-:-:S02]  /*6a710*/  @!P5 IMAD.MOV.U32 R8, RZ, RZ, R7 ;  /* 0x000000ffff08d224 */ /* 0x004fc400078e0007 */
[----:B------:R-:W-:-:S05]  /*6a720*/  @!P5 IMAD.MOV.U32 R9, RZ, RZ, R44 ;  /* 0x000000ffff09d224 */ /* 0x000fca00078e002c */
[----:B------:R-:W2:Y:S01]  /*6a730*/  @!P5 LDG.E.U16 R4, desc[UR8][R8.64] ;  /* 0x000000080804d981 */ /* 0x000ea2000c1e1500 */
[----:B------:R-:W0:Y:S03]  /*6a740*/  S2R R0, SR_TID.X ;  /* 0x0000000000007919 */ /* 0x000e260000002100 */
[----:B---3--:R-:W-:Y:S04]  /*6a750*/  STL [R1+0x3fdc], R6 ;  /* 0x003fdc0601007387 */ /* 0x008fe80000100800 */
        /* <DEDUP_REMOVED lines=12> */
[----:B0-----:R-:W-:-:S05]  /*6a820*/  LOP3.LUT R0, R0, 0x1f, RZ, 0xc0, !PT ;  /* 0x0000001f00007812 */ /* 0x001fca00078ec0ff */
[----:B------:R-:W-:-:S05]  /*6a830*/  IMAD.SHL.U32 R0, R0, 0x2, RZ ;  /* 0x0000000200007824 */ /* 0x000fca00078e00ff */
[----:B------:R-:W-:Y:S04]  /*6a840*/  STS.U16 [R0+UR5], R42 ;  /* 0x0000002a00007988 */ /* 0x000fe80008000405 */
        /* <DEDUP_REMOVED lines=9> */
[----:B----4-:R-:W-:Y:S04]  /*6a8e0*/  STL [R1+0x3fe0], R5 ;  /* 0x003fe00501007387 */ /* 0x010fe80000100800 */
[----:B--2---:R0:W-:Y:S04]  /*6a8f0*/  STL [R1+0x3fe4], R4 ;  /* 0x003fe40401007387 */ /* 0x0041e80000100800 */
[----:B0-----:R-:W2:Y:S04]  /*6a900*/  LDL.LU R4, [R1+0x1564] ;  /* 0x0015640001047983 */ /* 0x001ea80000300800 */
[----:B------:R-:W3:Y:S04]  /*6a910*/  LDL.LU R8, [R1+0x1560] ;  /* 0x0015600001087983 */ /* 0x000ee80000300800 */
        /* <DEDUP_REMOVED lines=30> */
[----:B---3--:R1:W-:Y:S04]  /*6ab00*/  STS.U16 [R0+UR5+0x8c0], R8 ;  /* 0x0008c00800007988 */ /* 0x0083e80008000405 */
[----:B----4-:R2:W-:Y:S04]  /*6ab10*/  STS.U16 [R0+UR5+0xc40], R9 ;  /* 0x000c400900007988 */ /* 0x0105e80008000405 */
[----:B------:R3:W-:Y:S04]  /*6ab20*/  STS.U16 [R0+UR5+0xc00], R5 ;  /* 0x000c000500007988 */ /* 0x0007e80008000405 */
[----:B------:R4:W-:Y:S04]  /*6ab30*/  STS.U16 [R0+UR5+0xcc0], R6 ;  /* 0x000cc00600007988 */ /* 0x0009e80008000405 */
[----:B------:R2:W-:Y:S04]  /*6ab40*/  STS.U16 [R0+UR5+0xc80], R7 ;  /* 0x000c800700007988 */ /* 0x0005e80008000405 */
[----:B0-----:R-:W4:Y:S04]  /*6ab50*/  LDL.LU R4, [R1+0x1368] ;  /* 0x0013680001047983 */ /* 0x001f280000300800 */
[----:B-1----:R-:W4:Y:S04]  /*6ab60*/  LDL.LU R8, [R1+0x1364] ;  /* 0x0013640001087983 */ /* 0x002f280000300800 */
[----:B--2---:R-:W2:Y:S04]  /*6ab70*/  LDL.LU R9, [R1+0x1360] ;  /* 0x0013600001097983 */ /* 0x004ea80000300800 */
[----:B---3--:R-:W3:Y:S04]  /*6ab80*/  LDL.LU R5, [R1+0x1330] ;  /* 0x0013300001057983 */ /* 0x008ee80000300800 */
[----:B----4-:R-:W4:Y:S04]  /*6ab90*/  LDL.LU R6, [R1+0x1328] ;  /* 0x0013280001067983 */ /* 0x010f280000300800 */
[----:B------:R0:W-:Y:S04]  /*6aba0*/  STS.U16 [R0+UR5+0x1000], R44 ;  /* 0x0010002c00007988 */ /* 0x0001e80008000405 */
        /* <DEDUP_REMOVED lines=31> */
[----:B-1----:R-:W4:Y:S04]  /*6ada0*/  LDL.LU R40, [R1+0x1230] ;  /* 0x0012300001287983 */ /* 0x002f280000300800 */
[----:B------:R-:W4:Y:S04]  /*6adb0*/  LDL.LU R41, [R1+0x1228] ;  /* 0x0012280001297983 */ /* 0x000f280000300800 */
[----:B------:R-:W4:Y:S04]  /*6adc0*/  LDL.LU R42, [R1+0x1224] ;  /* 0x00122400012a7983 */ /* 0x000f280000300800 */
[----:B------:R-:W4:Y:S04]  /*6add0*/  LDL.LU R43, [R1+0x1220] ;  /* 0x00122000012b7983 */ /* 0x000f280000300800 */
[----:B------:R0:W-:Y:S04]  /*6ade0*/  STS.U16 [R0+UR5+0x2080], R47 ;  /* 0x0020802f00007988 */ /* 0x0001e80008000405 */
[----:B------:R-:W4:Y:S04]  /*6adf0*/  LDL.LU R45, [R1+0x11f0] ;  /* 0x0011f000012d7983 */ /* 0x000f280000300800 */
[----:B------:R1:W-:Y:S04]  /*6ae00*/  STS.U16 [R0+UR5+0x20c0], R49 ;  /* 0x0020c03100007988 */ /* 0x0003e80008000405 */
[----:B------:R0:W-:Y:S04]  /*6ae10*/  STS.U16 [R0+UR5+0x2440], R51 ;  /* 0x0024403300007988 */ /* 0x0001e80008000405 */
[----:B------:R0:W-:Y:S04]  /*6ae20*/  STS.U16 [R0+UR5+0x2400], R53 ;  /* 0x0024003500007988 */ /* 0x0001e80008000405 */
[----:B------:R1:W-:Y:S04]  /*6ae30*/  STS.U16 [R0+UR5+0x24c0], R55 ;  /* 0x0024c03700007988 */ /* 0x0003e80008000405 */
[----:B------:R1:W-:Y:S04]  /*6ae40*/  STS.U16 [R0+UR5+0x2480], R57 ;  /* 0x0024803900007988 */ /* 0x0003e80008000405 */
[----:B0-----:R-:W4:Y:S04]  /*6ae50*/  LDL.LU R47, [R1+0x11e8] ;  /* 0x0011e800012f7983 */ /* 0x001f280000300800 */
[----:B-1----:R-:W4:Y:S04]  /*6ae60*/  LDL.LU R49, [R1+0x11e4] ;  /* 0x0011e40001317983 */ /* 0x002f280000300800 */
[----:B------:R-:W4:Y:S04]  /*6ae70*/  LDL.LU R51, [R1+0x11e0] ;  /* 0x0011e00001337983 */ /* 0x000f280000300800 */
[----:B------:R-:W4:Y:S04]  /*6ae80*/  LDL.LU R53, [R1+0x11b0] ;  /* 0x0011b00001357983 */ /* 0x000f280000300800 */
[----:B------:R-:W4:Y:S04]  /*6ae90*/  LDL.LU R55, [R1+0x11a8] ;  /* 0x0011a80001377983 */ /* 0x000f280000300800 */
[----:B------:R0:W-:Y:S04]  /*6aea0*/  STS.U16 [R0+UR5+0x2800], R59 ;  /* 0x0028003b00007988 */ /* 0x0001e80008000405 */
[----:B------:R-:W4:Y:S04]  /*6aeb0*/  LDL.LU R57, [R1+0x11a4] ;  /* 0x0011a40001397983 */ /* 0x000f280000300800 */
[----:B0-----:R-:W4:Y:S04]  /*6aec0*/  LDL.LU R59, [R1+0x11a0] ;  /* 0x0011a000013b7983 */ /* 0x001f280000300800 */
[----:B------:R-:W-:Y:S04]  /*6aed0*/  STS.U16 [R0+UR5+0x2840], R4 ;  /* 0x0028400400007988 */ /* 0x000fe80008000405 */
[----:B------:R-:W-:Y:S04]  /*6aee0*/  STS.U16 [R0+UR5+0x2880], R8 ;  /* 0x0028800800007988 */ /* 0x000fe80008000405 */
[----:B--2---:R-:W-:Y:S04]  /*6aef0*/  STS.U16 [R0+UR5+0x28c0], R9 ;  /* 0x0028c00900007988 */ /* 0x004fe80008000405 */
[----:B---3--:R0:W-:Y:S04]  /*6af00*/  STS.U16 [R0+UR5+0x38c0], R39 ;  /* 0x0038c02700007988 */ /* 0x0081e80008000405 */
[----:B----4-:R1:W-:Y:S04]  /*6af10*/  STS.U16 [R0+UR5+0x3c40], R40 ;  /* 0x003c402800007988 */ /* 0x0103e80008000405 */
        /* <DEDUP_REMOVED lines=24> */
[----:B------:R-:W4:Y:S04]  /*6b0a0*/  LDL.LU R4, [R1+0x10a8] ;  /* 0x0010a80001047983 */ /* 0x000f280000300800 */
[----:B------:R-:W4:Y:S04]  /*6b0b0*/  LDL.LU R8, [R1+0x10a4] ;  /* 0x0010a40001087983 */ /* 0x000f280000300800 */
[----:B------:R-:W4:Y:S04]  /*6b0c0*/  LDL.LU R9, [R1+0x10a0] ;  /* 0x0010a00001097983 */ /* 0x000f280000300800 */
[----:B------:R0:W-:Y:S04]  /*6b0d0*/  STS.U16 [R0+UR5+0x2c40], R5 ;  /* 0x002c400500007988 */ /* 0x0001e80008000405 */
        /* <DEDUP_REMOVED lines=26> */
[----:B------:R1:W-:Y:S04]  /*6b280*/  STS.U16 [R0+UR5+0x3880], R60 ;  /* 0x0038803c00007988 */ /* 0x0003e80008000405 */
[----:B0-----:R-:W4:Y:S04]  /*6b290*/  LDL.LU R2, [R1+0xf9c] ;  /* 0x000f9c0001027983 */ /* 0x001f280000300800 */
[----:B-1----:R-:W4:Y:S04]  /*6b2a0*/  LDL.LU R60, [R1+0xf98] ;  /* 0x000f9800013c7983 */ /* 0x002f280000300800 */
[----:B------:R0:W-:Y:S04]  /*6b2b0*/  STS.U16 [R0+UR5+0x4800], R39 ;  /* 0x0048002700007988 */ /* 0x0001e80008000405 */
[----:B------:R1:W-:Y:S04]  /*6b2c0*/  STS.U16 [R0+UR5+0x4840], R40 ;  /* 0x0048402800007988 */ /* 0x0003e80008000405 */
[----:B--2---:R2:W-:Y:S04]  /*6b2d0*/  STS.U16 [R0+UR5+0x4880], R41 ;  /* 0x0048802900007988 */ /* 0x0045e80008000405 */
[----:B---3--:R3:W-:Y:S04]  /*6b2e0*/  STS.U16 [R0+UR5+0x48c0], R42 ;  /* 0x0048c02a00007988 */ /* 0x0087e80008000405 */
[----:B----4-:R4:W-:Y:S04]  /*6b2f0*/  STS.U16 [R0+UR5+0x4c40], R43 ;  /* 0x004c402b00007988 */ /* 0x0109e80008000405 */
[----:B------:R2:W-:Y:S04]  /*6b300*/  STS.U16 [R0+UR5+0x4c00], R45 ;  /* 0x004c002d00007988 */ /* 0x0005e80008000405 */
[----:B0-----:R-:W4:Y:S04]  /*6b310*/  LDL.LU R39, [R1+0x4054] ;  /* 0x0040540001277983 */ /* 0x001f280000300800 */
[----:B-1----:R-:W4:Y:S04]  /*6b320*/  LDL.LU R40, [R1+0x4050] ;  /* 0x0040500001287983 */ /* 0x002f280000300800 */
[----:B--2---:R-:W2:Y:S04]  /*6b330*/  LDL.LU R41, [R1+0x404c] ;  /* 0x00404c0001297983 */ /* 0x004ea80000300800 */
[----:B---3--:R-:W3:Y:S04]  /*6b340*/  LDL.LU R42, [R1+0x4048] ;  /* 0x00404800012a7983 */ /* 0x008ee80000300800 */
[----:B----4-:R-:W4:Y:S04]  /*6b350*/  LDL.LU R43, [R1+0x4044] ;  /* 0x00404400012b7983 */ /* 0x010f280000300800 */
[----:B------:R-:W2:Y:S04]  /*6b360*/  LDL.LU R45, [R1+0x4040] ;  /* 0x00404000012d7983 */ /* 0x000ea80000300800 */
        /* <DEDUP_REMOVED lines=12> */
[----:B------:R0:W-:Y:S04]  /*6b430*/  STS.U16 [R0+UR5+0x5440], R59 ;  /* 0x0054403b00007988 */ /* 0x0001e80008000405 */
[----:B------:R-:W-:Y:S04]  /*6b440*/  STS.U16 [R0+UR5+0x54c0], R8 ;  /* 0x0054c00800007988 */ /* 0x000fe80008000405 */
[----:B------:R1:W-:Y:S04]  /*6b450*/  STS.U16 [R0+UR5+0x5480], R9 ;  /* 0x0054800900007988 */ /* 0x0003e80008000405 */
[----:B0-----:R-:W2:Y:S04]  /*6b460*/  LDL.LU R59, [R1+0x4024] ;  /* 0x00402400013b7983 */ /* 0x001ea80000300800 */
[----:B-1----:R-:W2:Y:S04]  /*6b470*/  LDL R9, [R1+0x3e18] ;  /* 0x003e180001097983 */ /* 0x002ea80000100800 */
[----:B------:R-:W2:Y:S04]  /*6b480*/  LDL R8, [R1+0x3e24] ;  /* 0x003e240001087983 */ /* 0x000ea80000100800 */
[----:B------:R0:W-:Y:S04]  /*6b490*/  STS.U16 [R0+UR5+0x5400], R4 ;  /* 0x0054000400007988 */ /* 0x0001e80008000405 */
[----:B0-----:R-:W3:Y:S04]  /*6b4a0*/  LDL R4, [R1+0x3e8c] ;  /* 0x003e8c0001047983 */ /* 0x001ee80000100800 */
[----:B------:R0:W-:Y:S04]  /*6b4b0*/  STS.U16 [R0+UR5+0x5cc0], R50 ;  /* 0x005cc03200007988 */ /* 0x0001e80008000405 */
[----:B0-----:R-:W4:Y:S04]  /*6b4c0*/  LDL R50, [R1+0x3e80] ;  /* 0x003e800001327983 */ /* 0x001f280000100800 */
[----:B------:R0:W-:Y:S04]  /*6b4d0*/  STS.U16 [R0+UR5+0x5800], R5 ;  /* 0x0058000500007988 */ /* 0x0001e80008000405 */
[----:B------:R1:W-:Y:S04]  /*6b4e0*/  STS.U16 [R0+UR5+0x5c00], R48 ;  /* 0x005c003000007988 */ /* 0x0003e80008000405 */
[----:B------:R1:W-:Y:S04]  /*6b4f0*/  STS.U16 [R0+UR5+0x5c40], R46 ;  /* 0x005c402e00007988 */ /* 0x0003e80008000405 */
[----:B0-----:R-:W4:Y:S04]  /*6b500*/  LDL R5, [R1+0x3e94] ;  /* 0x003e940001057983 */ /* 0x001f280000100800 */
[----:B-1----:R-:W4:Y:S04]  /*6b510*/  LDL R48, [R1+0x3e88] ;  /* 0x003e880001307983 */ /* 0x002f280000100800 */
[----:B------:R-:W4:Y:S04]  /*6b520*/  LDL R46, [R1+0x3e90] ;  /* 0x003e9000012e7983 */ /* 0x000f280000100800 */
        /* <DEDUP_REMOVED lines=9> */
[----:B------:R1:W-:Y:S04]  /*6b5c0*/  STS.U16 [R0+UR5+0x8840], R17 ;  /* 0x0088401100007988 */ /* 0x0003e80008000405 */
[----:B0-----:R-:W4:Y:S04]  /*6b5d0*/  LDL R6, [R1+0x3f0c] ;  /* 0x003f0c0001067983 */ /* 0x001f280000100800 */
[----:B-1----:R-:W4:Y:S04]  /*6b5e0*/  LDL R7, [R1+0x3f00] ;  /* 0x003f000001077983 */ /* 0x002f280000100800 */
[----:B------:R-:W4:Y:S04]  /*6b5f0*/  LDL R19, [R1+0x3f08] ;  /* 0x003f080001137983 */ /* 0x000f280000100800 */
[----:B------:R-:W4:Y:S04]  /*6b600*/  LDL R17, [R1+0x3f14] ;  /* 0x003f140001117983 */ /* 0x000f280000100800 */
[----:B------:R0:W-:Y:S02]  /*6b610*/  STS.U16 [R0+UR5+0x7080], R40 ;  /* 0x0070802800007988 */ /* 0x0001e40008000405 */
[----:B0-----:R-:W-:-:S06]  /*6b620*/  PRMT R40, RZ, 0x7610, R40 ;  /* 0x00007610ff287816 */ /* 0x001fcc0000000028 */
[----:B--2---:R3:W2:Y:S04]  /*6b630*/  @!P5 LDG.E.U16 R40, desc[UR8][R8.64] ;  /* 0x000000080828d981 */ /* 0x0046a8000c1e1500 */
[----:B------:R0:W-:Y:S02]  /*6b640*/  STS.U16 [R0+UR5+0x88c0], R15 ;  /* 0x0088c00f00007988 */ /* 0x0001e40008000405 */
[----:B0-----:R-:W-:Y:S01]  /*6b650*/  PRMT R15, RZ, 0x7610, R15 ;  /* 0x00007610ff0f7816 */ /* 0x001fe2000000000f */
[----:B---3--:R-:W-:Y:S01]  /*6b660*/  @!P2 IMAD.MOV.U32 R8, RZ, RZ, R4 ;  /* 0x000000ffff08a224 */ /* 0x008fe200078e0004 */
[----:B------:R0:W-:Y:S01]  /*6b670*/  STS.U16 [R0+UR5+0x8c40], R14 ;  /* 0x008c400e00007988 */ /* 0x0001e20008000405 */
[----:B----4-:R-:W-:-:S05]  /*6b680*/  @!P2 IMAD.MOV.U32 R9, RZ, RZ, R50 ;  /* 0x000000ffff09a224 */ /* 0x010fca00078e0032 */
[----:B------:R1:W3:Y:S01]  /*6b690*/  @!P2 LDG.E.U16 R15, desc[UR8][R8.64] ;  /* 0x00000008080fa981 */ /* 0x0002e2000c1e1500 */
[----:B0-----:R-:W-:-:S03]  /*6b6a0*/  PRMT R14, RZ, 0x7610, R14 ;  /* 0x00007610ff0e7816 */ /* 0x001fc6000000000e */
[----:B------:R0:W-:Y:S01]  /*6b6b0*/  STS.U16 [R0+UR5+0x8c00], R13 ;  /* 0x008c000d00007988 */ /* 0x0001e20008000405 */
[----:B-1----:R-:W-:Y:S02]  /*6b6c0*/  @!P3 IMAD.MOV.U32 R8, RZ, RZ, R5 ;  /* 0x000000ffff08b224 */ /* 0x002fe400078e0005 */
[----:B------:R-:W-:Y:S01]  /*6b6d0*/  @!P3 IMAD.MOV.U32 R9, RZ, RZ, R48 ;  /* 0x000000ffff09b224 */ /* 0x000fe200078e0030 */
[----:B0-----:R-:W-:-:S04]  /*6b6e0*/  PRMT R13, RZ, 0x7610, R13 ;  /* 0x00007610ff0d7816 */ /* 0x001fc8000000000d */
[----:B------:R0:W4:Y:S04]  /*6b6f0*/  @!P3 LDG.E.U16 R14, desc[UR8][R8.64] ;  /* 0x00000008080eb981 */ /* 0x000128000c1e1500 */
[----:B------:R1:W-:Y:S01]  /*6b700*/  STS.U16 [R0+UR5+0x8cc0], R12 ;  /* 0x008cc00c00007988 */ /* 0x0003e20008000405 */
[----:B0-----:R-:W-:Y:S02]  /*6b710*/  @!P4 IMAD.MOV.U32 R8, RZ, RZ, R2 ;  /* 0x000000ffff08c224 */ /* 0x001fe400078e0002 */
[----:B------:R-:W-:Y:S01]  /*6b720*/  @!P4 IMAD.MOV.U32 R9, RZ, RZ, R46 ;  /* 0x000000ffff09c224 */ /* 0x000fe200078e002e */
[----:B-1----:R-:W-:-:S04]  /*6b730*/  PRMT R12, RZ, 0x7610, R12 ;  /* 0x00007610ff0c7816 */ /* 0x002fc8000000000c */
[----:B------:R0:W4:Y:S04]  /*6b740*/  @!P4 LDG.E.U16 R13, desc[UR8][R8.64] ;  /* 0x00000008080dc981 */ /* 0x000128000c1e1500 */
[----:B------:R1:W-:Y:S01]  /*6b750*/  STS.U16 [R0+UR5+0x8c80], R11 ;  /* 0x008c800b00007988 */ /* 0x0003e20008000405 */
[----:B0-----:R-:W-:Y:S01]  /*6b760*/  @!P5 IMAD.MOV.U32 R8, RZ, RZ, R3 ;  /* 0x000000ffff08d224 */ /* 0x001fe200078e0003 */
[----:B------:R-:W-:Y:S02]  /*6b770*/  @!P5 MOV R9, R44 ;  /* 0x0000002c0009d202 */ /* 0x000fe40000000f00 */
[----:B-1----:R-:W-:-:S03]  /*6b780*/  PRMT R11, RZ, 0x7610, R11 ;  /* 0x00007610ff0b7816 */ /* 0x002fc6000000000b */
[----:B------:R0:W4:Y:S04]  /*6b790*/  @!P5 LDG.E.U16 R12, desc[UR8][R8.64] ;  /* 0x00000008080cd981 */ /* 0x000128000c1e1500 */
[----:B------:R1:W-:Y:S01]  /*6b7a0*/  STS.U16 [R0+UR5+0x9000], R10 ;  /* 0x0090000a00007988 */ /* 0x0003e20008000405 */
[----:B0-----:R-:W-:Y:S02]  /*6b7b0*/  @!P2 IMAD.MOV.U32 R8, RZ, RZ, R6 ;  /* 0x000000ffff08a224 */ /* 0x001fe400078e0006 */
[----:B------:R-:W-:Y:S01]  /*6b7c0*/  @!P2 IMAD.MOV.U32 R9, RZ, RZ, R7 ;  /* 0x000000ffff09a224 */ /* 0x000fe200078e0007 */
[----:B-1----:R-:W-:-:S04]  /*6b7d0*/  PRMT R10, RZ, 0x7610, R10 ;  /* 0x00007610ff0a7816 */ /* 0x002fc8000000000a */
[----:B------:R0:W4:Y:S04]  /*6b7e0*/  @!P2 LDG.E.U16 R11, desc[UR8][R8.64] ;  /* 0x00000008080ba981 */ /* 0x000128000c1e1500 */
[----:B------:R1:W-:Y:S01]  /*6b7f0*/  STS.U16 [R0+UR5+0x8880], R16 ;  /* 0x0088801000007988 */ /* 0x0003e20008000405 */
[----:B0-----:R-:W-:Y:S02]  /*6b800*/  @!P3 IMAD.MOV.U32 R8, RZ, RZ, R17 ;  /* 0x000000ffff08b224 */ /* 0x001fe400078e0011 */
[----:B------:R-:W-:-:S05]  /*6b810*/  @!P3 IMAD.MOV.U32 R9, RZ, RZ, R19 ;  /* 0x000000ffff09b224 */ /* 0x000fca00078e0013 */
[----:B------:R0:W4:Y:S04]  /*6b820*/  @!P3 LDG.E.U16 R10, desc[UR8][R8.64] ;  /* 0x00000008080ab981 */ /* 0x000128000c1e1500 */
[----:B--2---:R-:W-:Y:S04]  /*6b830*/  STL [R1+0x3ffc], R40 ;  /* 0x003ffc2801007387 */ /* 0x004fe80000100800 */
[----:B-1----:R-:W2:Y:S04]  /*6b840*/  LDL R16, [R1+0x3f10] ;  /* 0x003f100001107983 */ /* 0x002ea80000100800 */
[----:B------:R-:W2:Y:S04]  /*6b850*/  LDL R4, [R1+0x3f1c] ;  /* 0x003f1c0001047983 */ /* 0x000ea80000100800 */
[----:B------:R1:W-:Y:S04]  /*6b860*/  STS.U16 [R0+UR5+0x8800], R18 ;  /* 0x0088001200007988 */ /* 0x0003e80008000405 */
[----:B---3--:R3:W-:Y:S04]  /*6b870*/  STL [R1+0x4000], R15 ;  /* 0x0040000f01007387 */ /* 0x0087e80000100800 */
[----:B-1----:R-:W2:Y:S04]  /*6b880*/  LDL R18, [R1+0x3f18] ;  /* 0x003f180001127983 */ /* 0x002ea80000100800 */
[----:B------:R-:W2:Y:S04]  /*6b890*/  LDL R5, [R1+0x3f24] ;  /* 0x003f240001057983 */ /* 0x000ea80000100800 */
[----:B----4-:R1:W-:Y:S04]  /*6b8a0*/  STL [R1+0x4004], R14 ;  /* 0x0040040e01007387 */ /* 0x0103e80000100800 */
[----:B---3--:R-:W3:Y:S04]  /*6b8b0*/  LDL R15, [R1+0x3e10] ;  /* 0x003e1000010f7983 */ /* 0x008ee80000100800 */
[----:B------:R-:W4:Y:S04]  /*6b8c0*/  LDL R2, [R1+0x3e1c] ;  /* 0x003e1c0001027983 */ /* 0x000f280000100800 */
[----:B------:R0:W-:Y:S04]  /*6b8d0*/  STL [R1+0x4008], R13 ;  /* 0x0040080d01007387 */ /* 0x0001e80000100800 */
[----:B-1----:R-:W4:Y:S04]  /*6b8e0*/  LDL R14, [R1+0x3e20] ;  /* 0x003e2000010e7983 */ /* 0x002f280000100800 */
[----:B------:R-:W4:Y:S01]  /*6b8f0*/  LDL R3, [R1+0x3e2c] ;  /* 0x003e2c0001037983 */ /* 0x000f220000100800 */
[----:B0-----:R-:W-:-:S03]  /*6b900*/  PRMT R9, RZ, 0x7610, R9 ;  /* 0x00007610ff097816 */ /* 0x001fc60000000009 */
[----:B------:R-:W-:Y:S04]  /*6b910*/  STL [R1+0x400c], R12 ;  /* 0x00400c0c01007387 */ /* 0x000fe80000100800 */
[----:B------:R-:W4:Y:S04]  /*6b920*/  LDL R7, [R1+0x3e28] ;  /* 0x003e280001077983 */ /* 0x000f280000100800 */
[----:B------:R-:W4:Y:S04]  /*6b930*/  LDL R6, [R1+0x3e34] ;  /* 0x003e340001067983 */ /* 0x000f280000100800 */
[----:B------:R-:W-:Y:S04]  /*6b940*/  STL [R1+0x4010], R11 ;  /* 0x0040100b01007387 */ /* 0x000fe80000100800 */
[----:B------:R-:W-:Y:S04]  /*6b950*/  STL [R1+0x4014], R10 ;  /* 0x0040140a01007387 */ /* 0x000fe80000100800 */
[----:B------:R-:W4:Y:S01]  /*6b960*/  LDL R13, [R1+0x3e30] ;  /* 0x003e3000010d7983 */ /* 0x000f220000100800 */
[----:B--2---:R-:W-:-:S02]  /*6b970*/  @!P4 IMAD.MOV.U32 R17, RZ, RZ, R16 ;  /* 0x000000ffff11c224 */ /* 0x004fc400078e0010 */
[----:B------:R-:W-:Y:S02]  /*6b980*/  @!P4 IMAD.MOV.U32 R16, RZ, RZ, R4 ;  /* 0x000000ffff10c224 */ /* 0x000fe400078e0004 */
[----:B------:R-:W2:Y:S04]  /*6b990*/  LDL R4, [R1+0x3e3c] ;  /* 0x003e3c0001047983 */ /* 0x000ea80000100800 */
[----:B------:R0:W2:Y:S01]  /*6b9a0*/  @!P4 LDG.E.U16 R9, desc[UR8][R16.64] ;  /* 0x000000081009c981 */ /* 0x0000a2000c1e1500 */
[----:B------:R-:W-:-:S03]  /*6b9b0*/  PRMT R8, RZ, 0x7610, R8 ;  /* 0x00007610ff087816 */ /* 0x000fc60000000008 */
[----:B------:R1:W-:Y:S04]  /*6b9c0*/  STS.U16 [R0+UR5+0x7000], R42 ;  /* 0x0070002a00007988 */ /* 0x0003e80008000405 */
[----:B------:R0:W-:Y:S01]  /*6b9d0*/  STS.U16 [R0+UR5+0x7440], R38 ;  /* 0x0074402600007988 */ /* 0x0001e20008000405 */
[----:B-1----:R-:W-:Y:S01]  /*6b9e0*/  PRMT R42, RZ, 0x7610, R42 ;  /* 0x00007610ff2a7816 */ /* 0x002fe2000000002a */
[----:B0-----:R-:W-:Y:S02]  /*6b9f0*/  @!P5 IMAD.MOV.U32 R17, RZ, RZ, R18 ;  /* 0x000000ffff11d224 */ /* 0x001fe400078e0012 */
[----:B------:R-:W-:-:S05]  /*6ba00*/  @!P5 IMAD.MOV.U32 R16, RZ, RZ, R5 ;  /* 0x000000ffff10d224 */ /* 0x000fca00078e0005 */
[----:B------:R3:W2:Y:S01]  /*6ba10*/  @!P5 LDG.E.U16 R8, desc[UR8][R16.64] ;  /* 0x000000081008d981 */ /* 0x0006a2000c1e1500 */
[----:B------:R-:W-:Y:S01]  /*6ba20*/  PRMT R38, RZ, 0x7610, R38 ;  /* 0x00007610ff267816 */ /* 0x000fe20000000026 */
[----:B---3--:R-:W-:Y:S02]  /*6ba30*/  @!P4 IMAD.MOV.U32 R17, RZ, RZ, R15 ;  /* 0x000000ffff11c224 */ /* 0x008fe400078e000f */
[----:B----4-:R-:W-:-:S05]  /*6ba40*/  @!P4 IMAD.MOV.U32 R16, RZ, RZ, R2 ;  /* 0x000000ffff10c224 */ /* 0x010fca00078e0002 */
[----:B------:R0:W3:Y:S02]  /*6ba50*/  @!P4 LDG.E.U16 R42, desc[UR8][R16.64] ;  /* 0x00000008102ac981 */ /* 0x0000e4000c1e1500 */
[----:B0-----:R-:W-:Y:S02]  /*6ba60*/  @!P2 IMAD.MOV.U32 R17, RZ, RZ, R14 ;  /* 0x000000ffff11a224 */ /* 0x001fe400078e000e */
[----:B------:R-:W-:-:S05]  /*6ba70*/  @!P2 IMAD.MOV.U32 R16, RZ, RZ, R3 ;  /* 0x000000ffff10a224 */ /* 0x000fca00078e0003 */
[----:B------:R0:W4:Y:S04]  /*6ba80*/  @!P2 LDG.E.U16 R38, desc[UR8][R16.64] ;  /* 0x000000081026a981 */ /* 0x000128000c1e1500 */
[----:B------:R1:W-:Y:S04]  /*6ba90*/  STS.U16 [R0+UR5+0x74c0], R36 ;  /* 0x0074c02400007988 */ /* 0x0003e80008000405 */
[----:B------:R1:W-:Y:S01]  /*6baa0*/  STS.U16 [R0+UR5+0x7800], R34 ;  /* 0x0078002200007988 */ /* 0x0003e20008000405 */
[----:B0-----:R-:W-:Y:S01]  /*6bab0*/  @!P3 IMAD.MOV.U32 R17, RZ, RZ, R7 ;  /* 0x000000ffff11b224 */ /* 0x001fe200078e0007 */
[----:B-1----:R-:W-:Y:S01]  /*6bac0*/  PRMT R36, RZ, 0x7610, R36 ;  /* 0x00007610ff247816 */ /* 0x002fe20000000024 */
[----:B------:R-:W-:Y:S01]  /*6bad0*/  @!P3 IMAD.MOV.U32 R16, RZ, RZ, R6 ;  /* 0x000000ffff10b224 */ /* 0x000fe200078e0006 */
[----:B------:R-:W-:-:S04]  /*6bae0*/  PRMT R34, RZ, 0x7610, R34 ;  /* 0x00007610ff227816 */ /* 0x000fc80000000022 */
[----:B------:R0:W4:Y:S02]  /*6baf0*/  @!P3 LDG.E.U16 R36, desc[UR8][R16.64] ;  /* 0x000000081024b981 */ /* 0x000124000c1e1500 */
[----:B0-----:R-:W-:Y:S02]  /*6bb00*/  @!P4 IMAD.MOV.U32 R17, RZ, RZ, R13 ;  /* 0x000000ffff11c224 */ /* 0x001fe400078e000d */
[----:B--2---:R-:W-:Y:S01]  /*6bb10*/  @!P4 IMAD.MOV.U32 R16, RZ, RZ, R4 ;  /* 0x000000ffff10c224 */ /* 0x004fe200078e0004 */
[----:B------:R0:W-:Y:S04]  /*6bb20*/  STL [R1+0x4018], R9 ;  /* 0x0040180901007387 */ /* 0x0001e80000100800 */
[----:B------:R-:W2:Y:S04]  /*6bb30*/  LDL R5, [R1+0x3e44] ;  /* 0x003e440001057983 */ /* 0x000ea80000100800 */
[----:B------:R-:W2:Y:S04]  /*6bb40*/  LDL R12, [R1+0x3e38] ;  /* 0x003e3800010c7983 */ /* 0x000ea80000100800 */
[----:B------:R2:W2:Y:S04]  /*6bb50*/  @!P4 LDG.E.U16 R34, desc[UR8][R16.64] ;  /* 0x000000081022c981 */ /* 0x0004a8000c1e1500 */
[----:B------:R1:W-:Y:S04]  /*6bb60*/  STL [R1+0x401c], R8 ;  /* 0x00401c0801007387 */ /* 0x0003e80000100800 */
[----:B0-----:R-:W2:Y:S04]  /*6bb70*/  LDL R9, [R1+0x3e40] ;  /* 0x003e400001097983 */ /* 0x001ea80000100800 */
[----:B------:R-:W2:Y:S04]  /*6bb80*/  LDL R15, [R1+0x3e48] ;  /* 0x003e4800010f7983 */ /* 0x000ea80000100800 */
[----:B------:R-:W2:Y:S04]  /*6bb90*/  LDL R2, [R1+0x3e54] ;  /* 0x003e540001027983 */ /* 0x000ea80000100800 */
[----:B-1----:R-:W2:Y:S04]  /*6bba0*/  LDL R8, [R1+0x3e4c] ;  /* 0x003e4c0001087983 */ /* 0x002ea80000100800 */
[----:B---3--:R-:W-:Y:S04]  /*6bbb0*/  STL [R1+0x4020], R42 ;  /* 0x0040202a01007387 */ /* 0x008fe80000100800 */
[----:B------:R-:W3:Y:S04]  /*6bbc0*/  LDL R10, [R1+0x3e50] ;  /* 0x003e5000010a7983 */ /* 0x000ee80000100800 */
[----:B------:R-:W3:Y:S04]  /*6bbd0*/  LDL R3, [R1+0x3e5c] ;  /* 0x003e5c0001037983 */ /* 0x000ee80000100800 */
[----:B----4-:R-:W-:Y:S04]  /*6bbe0*/  STL [R1+0x3fe8], R38 ;  /* 0x003fe82601007387 */ /* 0x010fe80000100800 */
[----:B------:R-:W4:Y:S04]  /*6bbf0*/  LDL R14, [R1+0x3e58] ;  /* 0x003e5800010e7983 */ /* 0x000f280000100800 */
[----:B------:R-:W3:Y:S04]  /*6bc00*/  LDL R11, [R1+0x3e64] ;  /* 0x003e6400010b7983 */ /* 0x000ee80000100800 */
[----:B------:R-:W3:Y:S04]  /*6bc10*/  LDL R7, [R1+0x3e60] ;  /* 0x003e600001077983 */ /* 0x000ee80000100800 */
[----:B------:R-:W3:Y:S04]  /*6bc20*/  LDL R6, [R1+0x3e6c] ;  /* 0x003e6c0001067983 */ /* 0x000ee80000100800 */
[----:B------:R-:W-:Y:S04]  /*6bc30*/  STL [R1+0x3fec], R36 ;  /* 0x003fec2401007387 */ /* 0x000fe80000100800 */
[----:B------:R-:W3:Y:S04]  /*6bc40*/  LDL R13, [R1+0x3e68] ;  /* 0x003e6800010d7983 */ /* 0x000ee80000100800 */
[----:B------:R-:W3:Y:S01]  /*6bc50*/  LDL R4, [R1+0x3e74] ;  /* 0x003e740001047983 */ /* 0x000ee20000100800 */
[----:B--2---:R-:W-:-:S03]  /*6bc60*/  @!P5 IMAD.MOV.U32 R16, RZ, RZ, R5 ;  /* 0x000000ffff10d224 */ /* 0x004fc600078e0005 */
[----:B------:R-:W-:Y:S04]  /*6bc70*/  STL [R1+0x3ff0], R34 ;  /* 0x003ff02201007387 */ /* 0x000fe80000100800 */
[----:B------:R-:W2:Y:S04]  /*6bc80*/  LDL R5, [R1+0x3e7c] ;  /* 0x003e7c0001057983 */ /* 0x000ea80000100800 */
[----:B------:R0:W-:Y:S01]  /*6bc90*/  STS.U16 [R0+UR5+0x7880], R32 ;  /* 0x0078802000007988 */ /* 0x0001e20008000405 */
[----:B------:R-:W-:-:S03]  /*6bca0*/  @!P5 MOV R17, R12 ;  /* 0x0000000c0011d202 */ /* 0x000fc60000000f00 */
[----:B------:R1:W-:Y:S04]  /*6bcb0*/  STS.U16 [R0+UR5+0x7c40], R30 ;  /* 0x007c401e00007988 */ /* 0x0003e80008000405 */
[----:B------:R-:W2:Y:S01]  /*6bcc0*/  LDL R12, [R1+0x3e70] ;  /* 0x003e7000010c7983 */ /* 0x000ea20000100800 */
[----:B0-----:R-:W-:Y:S02]  /*6bcd0*/  PRMT R32, RZ, 0x7610, R32 ;  /* 0x00007610ff207816 */ /* 0x001fe40000000020 */
[----:B-1----:R-:W-:-:S04]  /*6bce0*/  PRMT R30, RZ, 0x7610, R30 ;  /* 0x00007610ff1e7816 */ /* 0x002fc8000000001e */
[----:B------:R0:W2:Y:S02]  /*6bcf0*/  @!P5 LDG.E.U16 R32, desc[UR8][R16.64] ;  /* 0x000000081020d981 */ /* 0x0000a4000c1e1500 */
[----:B0-----:R-:W-:Y:S02]  /*6bd00*/  @!P2 IMAD.MOV.U32 R17, RZ, RZ, R9 ;  /* 0x000000ffff11a224 */ /* 0x001fe400078e0009 */
[----:B------:R-:W-:Y:S02]  /*6bd10*/  @!P3 IMAD.MOV.U32 R19, RZ, RZ, R15 ;  /* 0x000000ffff13b224 */ /* 0x000fe400078e000f */
[----:B------:R-:W-:Y:S01]  /*6bd20*/  @!P3 IMAD.MOV.U32 R18, RZ, RZ, R2 ;  /* 0x000000ffff12b224 */ /* 0x000fe200078e0002 */
[----:B------:R-:W2:Y:S04]  /*6bd30*/  LDL R9, [R1+0x3e78] ;  /* 0x003e780001097983 */ /* 0x000ea80000100800 */
[----:B------:R-:W2:Y:S04]  /*6bd40*/  LDL R2, [R1+0x3eac] ;  /* 0x003eac0001027983 */ /* 0x000ea80000100800 */
[----:B------:R-:W-:Y:S04]  /*6bd50*/  STS.U16 [R0+UR5+0x8400], R21 ;  /* 0x0084001500007988 */ /* 0x000fe80008000405 */
[----:B------:R0:W-:Y:S04]  /*6bd60*/  STS.U16 [R0+UR5+0x84c0], R20 ;  /* 0x0084c01400007988 */ /* 0x0001e80008000405 */
[----:B------:R1:W-:Y:S04]  /*6bd70*/  STS.U16 [R0+UR5+0x80c0], R23 ;  /* 0x0080c01700007988 */ /* 0x0003e80008000405 */
[----:B------:R0:W-:Y:S01]  /*6bd80*/  STS.U16 [R0+UR5+0x8440], R22 ;  /* 0x0084401600007988 */ /* 0x0001e20008000405 */
[----:B------:R-:W-:-:S03]  /*6bd90*/  @!P2 IMAD.MOV.U32 R16, RZ, RZ, R8 ;  /* 0x000000ffff10a224 */ /* 0x000fc600078e0008 */
[----:B------:R-:W2:Y:S04]  /*6bda0*/  LDL R8, [R1+0x3e84] ;  /* 0x003e840001087983 */ /* 0x000ea80000100800 */
[----:B------:R2:W-:Y:S04]  /*6bdb0*/  STS.U16 [R0+UR5+0x8040], R25 ;  /* 0x0080401900007988 */ /* 0x0005e80008000405 */
[----:B------:R0:W2:Y:S04]  /*6bdc0*/  @!P2 LDG.E.U16 R30, desc[UR8][R16.64] ;  /* 0x00000008101ea981 */ /* 0x0000a8000c1e1500 */
[----:B------:R0:W-:Y:S04]  /*6bdd0*/  STS.U16 [R0+UR5+0x8080], R24 ;  /* 0x0080801800007988 */ /* 0x0001e80008000405 */
[----:B------:R-:W-:Y:S04]  /*6bde0*/  STS.U16 [R0+UR5+0x7c80], R27 ;  /* 0x007c801b00007988 */ /* 0x000fe80008000405 */
[----:B------:R-:W-:Y:S04]  /*6bdf0*/  STS.U16 [R0+UR5+0x8000], R26 ;  /* 0x0080001a00007988 */ /* 0x000fe80008000405 */
[----:B------:R-:W-:Y:S04]  /*6be00*/  STS.U16 [R0+UR5+0x7c00], R29 ;  /* 0x007c001d00007988 */ /* 0x000fe80008000405 */
[----:B------:R-:W-:Y:S04]  /*6be10*/  STS.U16 [R0+UR5+0x7cc0], R28 ;  /* 0x007cc01c00007988 */ /* 0x000fe80008000405 */
[----:B------:R0:W-:Y:S04]  /*6be20*/  STS.U16 [R0+UR5+0x78c0], R31 ;  /* 0x0078c01f00007988 */ /* 0x0001e80008000405 */
[----:B------:R1:W-:Y:S04]  /*6be30*/  STS.U16 [R0+UR5+0x7840], R33 ;  /* 0x0078402100007988 */ /* 0x0003e80008000405 */
[----:B------:R1:W-:Y:S04]  /*6be40*/  STS.U16 [R0+UR5+0x7480], R35 ;  /* 0x0074802300007988 */ /* 0x0003e80008000405 */
[----:B------:R1:W-:Y:S01]  /*6be50*/  STS.U16 [R0+UR5+0x7400], R37 ;  /* 0x0074002500007988 */ /* 0x0003e20008000405 */
[----:B0-----:R-:W-:-:S02]  /*6be60*/  PRMT R16, RZ, 0x7610, R16 ;  /* 0x00007610ff107816 */ /* 0x001fc40000000010 */
[----:B------:R-:W-:Y:S01]  /*6be70*/  PRMT R17, RZ, 0x7610, R17 ;  /* 0x00007610ff117816 */ /* 0x000fe20000000011 */
[----:B------:R0:W-:Y:S04]  /*6be80*/  STS.U16 [R0+UR5+0x70c0], R39 ;  /* 0x0070c02700007988 */ /* 0x0001e80008000405 */
[----:B------:R0:W-:Y:S04]  /*6be90*/  STS.U16 [R0+UR5+0x7040], R41 ;  /* 0x0070402900007988 */ /* 0x0001e80008000405 */
[----:B------:R3:W2:Y:S04]  /*6bea0*/  @!P3 LDG.E.U16 R16, desc[UR8][R18.64] ;  /* 0x000000081210b981 */ /* 0x0006a8000c1e1500 */
[----:B------:R-:W2:Y:S01]  /*6beb0*/  LDL R15, [R1+0x3f30] ;  /* 0x003f3000010f7983 */ /* 0x000ea20000100800 */
[----:B---3--:R-:W-:-:S02]  /*6bec0*/  @!P4 IMAD.MOV.U32 R18, RZ, RZ, R3 ;  /* 0x000000ffff12c224 */ /* 0x008fc400078e0003 */
[----:B------:R-:W-:Y:S01]  /*6bed0*/  @!P4 IMAD.MOV.U32 R19, RZ, RZ, R10 ;  /* 0x000000ffff13c224 */ /* 0x000fe200078e000a */
[----:B------:R-:W3:Y:S01]  /*6bee0*/  LDL R3, [R1+0x3ea0] ;  /* 0x003ea00001037983 */ /* 0x000ee20000100800 */
[----:B------:R-:W-:Y:S02]  /*6bef0*/  @!P5 IMAD.MOV.U32 R20, RZ, RZ, R11 ;  /* 0x000000ffff14d224 */ /* 0x000fe400078e000b */
[----:B----4-:R-:W-:Y:S01]  /*6bf00*/  @!P5 IMAD.MOV.U32 R21, RZ, RZ, R14 ;  /* 0x000000ffff15d224 */ /* 0x010fe200078e000e */
[----:B------:R-:W4:Y:S04]  /*6bf10*/  LDL R10, [R1+0x3eb4] ;  /* 0x003eb400010a7983 */ /* 0x000f280000100800 */
[----:B------:R0:W3:Y:S04]  /*6bf20*/  @!P4 LDG.E.U16 R17, desc[UR8][R18.64] ;  /* 0x000000081211c981 */ /* 0x0000e8000c1e1500 */
[----:B------:R-:W4:Y:S01]  /*6bf30*/  LDL R11, [R1+0x3ea8] ;  /* 0x003ea800010b7983 */ /* 0x000f220000100800 */
[----:B-1----:R-:W-:-:S02]  /*6bf40*/  @!P3 IMAD.MOV.U32 R23, RZ, RZ, R13 ;  /* 0x000000ffff17b224 */ /* 0x002fc400078e000d */
[----:B------:R-:W-:Y:S01]  /*6bf50*/  @!P3 IMAD.MOV.U32 R22, RZ, RZ, R4 ;  /* 0x000000ffff16b224 */ /* 0x000fe200078e0004 */
[----:B------:R-:W4:Y:S01]  /*6bf60*/  LDL R13, [R1+0x3ed0] ;  /* 0x003ed000010d7983 */ /* 0x000f220000100800 */
[----:B0-----:R-:W-:Y:S02]  /*6bf70*/  PRMT R18, RZ, 0x7610, R18 ;  /* 0x00007610ff127816 */ /* 0x001fe40000000012 */
[----:B------:R-:W-:Y:S01]  /*6bf80*/  PRMT R19, RZ, 0x7610, R19 ;  /* 0x00007610ff137816 */ /* 0x000fe20000000013 */
[----:B------:R-:W4:Y:S01]  /*6bf90*/  LDL R4, [R1+0x3ec4] ;  /* 0x003ec40001047983 */ /* 0x000f220000100800 */
[----:B--2---:R-:W-:-:S03]  /*6bfa0*/  @!P5 IMAD.MOV.U32 R25, RZ, RZ, R9 ;  /* 0x000000ffff19d224 */ /* 0x004fc600078e0009 */
[----:B------:R0:W2:Y:S04]  /*6bfb0*/  @!P5 LDG.E.U16 R18, desc[UR8][R20.64] ;  /* 0x000000081412d981 */ /* 0x0000a8000c1e1500 */
[----:B------:R-:W2:Y:S01]  /*6bfc0*/  LDL R9, [R1+0x3ec0] ;  /* 0x003ec00001097983 */ /* 0x000ea20000100800 */
[----:B------:R-:W-:Y:S01]  /*6bfd0*/  @!P5 IMAD.MOV.U32 R24, RZ, RZ, R8 ;  /* 0x000000ffff18d224 */ /* 0x000fe200078e0008 */
[----:B------:R-:W-:Y:S02]  /*6bfe0*/  PRMT R31, RZ, 0x7610, R31 ;  /* 0x00007610ff1f7816 */ /* 0x000fe4000000001f */
[----:B------:R-:W2:Y:S01]  /*6bff0*/  LDL R8, [R1+0x3ecc] ;  /* 0x003ecc0001087983 */ /* 0x000ea20000100800 */
[----:B------:R-:W-:Y:S01]  /*6c000*/  PRMT R33, RZ, 0x7610, R33 ;  /* 0x00007610ff217816 */ /* 0x000fe20000000021 */
[----:B0-----:R-:W-:-:S02]  /*6c010*/  @!P2 IMAD.MOV.U32 R20, RZ, RZ, R6 ;  /* 0x000000ffff14a224 */ /* 0x001fc400078e0006 */
[----:B------:R-:W-:Y:S01]  /*6c020*/  @!P2 IMAD.MOV.U32 R21, RZ, RZ, R7 ;  /* 0x000000ffff15a224 */ /* 0x000fe200078e0007 */
[----:B------:R-:W2:Y:S04]  /*6c030*/  LDL R6, [R1+0x3ebc] ;  /* 0x003ebc0001067983 */ /* 0x000ea80000100800 */
[----:B------:R-:W2:Y:S04]  /*6c040*/  LDL R7, [R1+0x3eb0] ;  /* 0x003eb00001077983 */ /* 0x000ea80000100800 */
[----:B------:R0:W2:Y:S01]  /*6c050*/  @!P2 LDG.E.U16 R19, desc[UR8][R20.64] ;  /* 0x000000081413a981 */ /* 0x0000a2000c1e1500 */
[----:B------:R-:W-:-:S02]  /*6c060*/  PRMT R35, RZ, 0x7610, R35 ;  /* 0x00007610ff237816 */ /* 0x000fc40000000023 */
[----:B------:R-:W-:Y:S02]  /*6c070*/  PRMT R37, RZ, 0x7610, R37 ;  /* 0x00007610ff257816 */ /* 0x000fe40000000025 */
[----:B------:R-:W-:Y:S01]  /*6c080*/  PRMT R39, RZ, 0x7610, R39 ;  /* 0x00007610ff277816 */ /* 0x000fe20000000027 */
[----:B------:R-:W2:Y:S01]  /*6c090*/  LDL R14, [R1+0x3f3c] ;  /* 0x003f3c00010e7983 */ /* 0x000ea20000100800 */
[----:B0-----:R-:W-:-:S06]  /*6c0a0*/  PRMT R20, RZ, 0x7610, R20 ;  /* 0x00007610ff147816 */ /* 0x001fcc0000000014 */
[----:B------:R0:W2:Y:S02]  /*6c0b0*/  @!P3 LDG.E.U16 R20, desc[UR8][R22.64] ;  /* 0x000000081614b981 */ /* 0x0000a4000c1e1500 */
[----:B0-----:R-:W-:Y:S02]  /*6c0c0*/  @!P4 IMAD.MOV.U32 R22, RZ, RZ, R5 ;  /* 0x000000ffff16c224 */ /* 0x001fe400078e0005 */
[----:B------:R-:W2:Y:S01]  /*6c0d0*/  LDL R5, [R1+0x3eb8] ;  /* 0x003eb80001057983 */ /* 0x000ea20000100800 */
[----:B------:R-:W-:Y:S01]  /*6c0e0*/  PRMT R21, RZ, 0x7610, R21 ;  /* 0x00007610ff157816 */ /* 0x000fe20000000015 */
[----:B------:R-:W-:Y:S02]  /*6c0f0*/  @!P4 IMAD.MOV.U32 R23, RZ, RZ, R12 ;  /* 0x000000ffff17c224 */ /* 0x000fe400078e000c */
[----:B------:R-:W2:Y:S04]  /*6c100*/  LDL R12, [R1+0x3edc] ;  /* 0x003edc00010c7983 */ /* 0x000ea80000100800 */
[----:B------:R0:W2:Y:S02]  /*6c110*/  @!P4 LDG.E.U16 R21, desc[UR8][R22.64] ;  /* 0x000000081615c981 */ /* 0x0000a4000c1e1500 */
[----:B0-----:R-:W-:-:S02]  /*6c120*/  PRMT R22, RZ, 0x7610, R22 ;  /* 0x00007610ff167816 */ /* 0x001fc40000000016 */
[----:B------:R-:W-:-:S04]  /*6c130*/  PRMT R23, RZ, 0x7610, R23 ;  /* 0x00007610ff177816 */ /* 0x000fc80000000017 */
[----:B------:R0:W2:Y:S02]  /*6c140*/  @!P5 LDG.E.U16 R22, desc[UR8][R24.64] ;  /* 0x000000081816d981 */ /* 0x0000a4000c1e1500 */
[----:B0-----:R-:W-:Y:S01]  /*6c150*/  @!P2 IMAD.MOV.U32 R24, RZ, RZ, R2 ;  /* 0x000000ffff18a224 */ /* 0x001fe200078e0002 */
[----:B---3--:R-:W-:Y:S01]  /*6c160*/  @!P2 MOV R25, R3 ;  /* 0x000000030019a202 */ /* 0x008fe20000000f00 */
[----:B------:R-:W3:Y:S04]  /*6c170*/  LDL R2, [R1+0x3ed4] ;  /* 0x003ed40001027983 */ /* 0x000ee80000100800 */
[----:B------:R-:W3:Y:S04]  /*6c180*/  LDL R3, [R1+0x3ec8] ;  /* 0x003ec80001037983 */ /* 0x000ee80000100800 */
[----:B------:R0:W3:Y:S01]  /*6c190*/  @!P2 LDG.E.U16 R23, desc[UR8][R24.64] ;  /* 0x000000081817a981 */ /* 0x0000e2000c1e1500 */
[----:B----4-:R-:W-:-:S02]  /*6c1a0*/  @!P3 IMAD.MOV.U32 R26, RZ, RZ, R10 ;  /* 0x000000ffff1ab224 */ /* 0x010fc400078e000a */
[----:B------:R-:W-:Y:S01]  /*6c1b0*/  @!P3 IMAD.MOV.U32 R27, RZ, RZ, R11 ;  /* 0x000000ffff1bb224 */ /* 0x000fe200078e000b */
[----:B------:R-:W4:Y:S04]  /*6c1c0*/  LDL R10, [R1+0x3ee4] ;  /* 0x003ee400010a7983 */ /* 0x000f280000100800 */
[----:B------:R-:W3:Y:S01]  /*6c1d0*/  LDL R11, [R1+0x3ed8] ;  /* 0x003ed800010b7983 */ /* 0x000ee20000100800 */
[----:B0-----:R-:W-:-:S06]  /*6c1e0*/  PRMT R24, RZ, 0x7610, R24 ;  /* 0x00007610ff187816 */ /* 0x001fcc0000000018 */
[----:B------:R2:W4:Y:S01]  /*6c1f0*/  @!P3 LDG.E.U16 R24, desc[UR8][R26.64] ;  /* 0x000000081a18b981 */ /* 0x000522000c1e1500 */
[----:B------:R-:W-:-:S03]  /*6c200*/  @!P5 IMAD.MOV.U32 R28, RZ, RZ, R4 ;  /* 0x000000ffff1cd224 */ /* 0x000fc600078e0004 */
[----:B------:R-:W4:Y:S01]  /*6c210*/  LDL R4, [R1+0x3ef4] ;  /* 0x003ef40001047983 */ /* 0x000f220000100800 */
[----:B--2---:R-:W-:Y:S02]  /*6c220*/  @!P4 IMAD.MOV.U32 R26, RZ, RZ, R6 ;  /* 0x000000ffff1ac224 */ /* 0x004fe400078e0006 */
[----:B------:R-:W-:Y:S01]  /*6c230*/  @!P4 IMAD.MOV.U32 R27, RZ, RZ, R7 ;  /* 0x000000ffff1bc224 */ /* 0x000fe200078e0007 */
[----:B------:R-:W2:Y:S04]  /*6c240*/  LDL R6, [R1+0x3eec] ;  /* 0x003eec0001067983 */ /* 0x000ea80000100800 */
[----:B------:R-:W2:Y:S01]  /*6c250*/  LDL R7, [R1+0x3ee0] ;  /* 0x003ee00001077983 */ /* 0x000ea20000100800 */
[----:B------:R-:W-:-:S03]  /*6c260*/  @!P5 IMAD.MOV.U32 R29, RZ, RZ, R5 ;  /* 0x000000ffff1dd224 */ /* 0x000fc600078e0005 */
[----:B------:R-:W2:Y:S01]  /*6c270*/  LDL R5, [R1+0x3ee8] ;  /* 0x003ee80001057983 */ /* 0x000ea20000100800 */
[----:B------:R-:W-:-:S06]  /*6c280*/  PRMT R25, RZ, 0x7610, R25 ;  /* 0x00007610ff197816 */ /* 0x000fcc0000000019 */
[----:B------:R0:W2:Y:S02]  /*6c290*/  @!P4 LDG.E.U16 R25, desc[UR8][R26.64] ;  /* 0x000000081a19c981 */ /* 0x0000a4000c1e1500 */
[----:B0-----:R-:W-:Y:S02]  /*6c2a0*/  PRMT R26, RZ, 0x7610, R26 ;  /* 0x00007610ff1a7816 */ /* 0x001fe4000000001a */
[----:B------:R-:W-:-:S04]  /*6c2b0*/  PRMT R27, RZ, 0x7610, R27 ;  /* 0x00007610ff1b7816 */ /* 0x000fc8000000001b */
[----:B------:R0:W2:Y:S02]  /*6c2c0*/  @!P5 LDG.E.U16 R26, desc[UR8][R28.64] ;  /* 0x000000081c1ad981 */ /* 0x0000a4000c1e1500 */
[----:B0-----:R-:W-:Y:S02]  /*6c2d0*/  @!P2 IMAD.MOV.U32 R28, RZ, RZ, R8 ;  /* 0x000000ffff1ca224 */ /* 0x001fe400078e0008 */
[----:B------:R-:W-:Y:S01]  /*6c2e0*/  @!P2 IMAD.MOV.U32 R29, RZ, RZ, R9 ;  /* 0x000000ffff1da224 */ /* 0x000fe200078e0009 */
[----:B------:R-:W2:Y:S04]  /*6c2f0*/  LDL R8, [R1+0x3efc] ;  /* 0x003efc0001087983 */ /* 0x000ea80000100800 */
[----:B------:R-:W2:Y:S04]  /*6c300*/  LDL R9, [R1+0x3ef0] ;  /* 0x003ef00001097983 */ /* 0x000ea80000100800 */
[----:B------:R3:W2:Y:S02]  /*6c310*/  @!P2 LDG.E.U16 R27, desc[UR8][R28.64] ;  /* 0x000000081c1ba981 */ /* 0x0006a4000c1e1500 */
[----:B---3--:R-:W-:-:S02]  /*6c320*/  @!P3 IMAD.MOV.U32 R28, RZ, RZ, R2 ;  /* 0x000000ffff1cb224 */ /* 0x008fc400078e0002 */
[----:B------:R-:W-:Y:S01]  /*6c330*/  @!P3 IMAD.MOV.U32 R29, RZ, RZ, R3 ;  /* 0x000000ffff1db224 */ /* 0x000fe200078e0003 */
[----:B------:R-:W3:Y:S04]  /*6c340*/  LDL R2, [R1+0x3f04] ;  /* 0x003f040001027983 */ /* 0x000ee80000100800 */
[----:B------:R-:W3:Y:S04]  /*6c350*/  LDL R3, [R1+0x3ef8] ;  /* 0x003ef80001037983 */ /* 0x000ee80000100800 */
[----:B------:R0:W3:Y:S02]  /*6c360*/  @!P3 LDG.E.U16 R31, desc[UR8][R28.64] ;  /* 0x000000081c1fb981 */ /* 0x0000e4000c1e1500 */
[----:B0-----:R-:W-:-:S02]  /*6c370*/  @!P4 IMAD.MOV.U32 R28, RZ, RZ, R12 ;  /* 0x000000ffff1cc224 */ /* 0x001fc400078e000c */
[----:B------:R-:W-:Y:S01]  /*6c380*/  @!P4 IMAD.MOV.U32 R29, RZ, RZ, R13 ;  /* 0x000000ffff1dc224 */ /* 0x000fe200078e000d */
[----:B------:R-:W-:Y:S01]  /*6c390*/  PRMT R41, RZ, 0x7610, R41 ;  /* 0x00007610ff297816 */ /* 0x000fe20000000029 */
[----:B------:R0:W-:Y:S04]  /*6c3a0*/  STS.U16 [R0+UR5+0x6040], R56 ;  /* 0x0060403800007988 */ /* 0x0001e80008000405 */
[----:B------:R4:W3:Y:S04]  /*6c3b0*/  @!P4 LDG.E.U16 R33, desc[UR8][R28.64] ;  /* 0x000000081c21c981 */ /* 0x0008e8000c1e1500 */
[----:B------:R-:W3:Y:S04]  /*6c3c0*/  LDL R13, [R1+0x3f38] ;  /* 0x003f3800010d7983 */ /* 0x000ee80000100800 */
[----:B------:R-:W3:Y:S01]  /*6c3d0*/  LDL R12, [R1+0x3f44] ;  /* 0x003f4400010c7983 */ /* 0x000ee20000100800 */
[----:B----4-:R-:W-:-:S02]  /*6c3e0*/  @!P5 IMAD.MOV.U32 R28, RZ, RZ, R10 ;  /* 0x000000ffff1cd224 */ /* 0x010fc400078e000a */
[----:B------:R-:W-:Y:S01]  /*6c3f0*/  @!P5 IMAD.MOV.U32 R29, RZ, RZ, R11 ;  /* 0x000000ffff1dd224 */ /* 0x000fe200078e000b */
[----:B------:R-:W4:Y:S04]  /*6c400*/  LDL R10, [R1+0x3f4c] ;  /* 0x003f4c00010a7983 */ /* 0x000f280000100800 */
[----:B------:R2:W4:Y:S02]  /*6c410*/  @!P5 LDG.E.U16 R35, desc[UR8][R28.64] ;  /* 0x000000081c23d981 */ /* 0x000524000c1e1500 */
[----:B--2---:R-:W-:Y:S02]  /*6c420*/  @!P2 IMAD.MOV.U32 R28, RZ, RZ, R6 ;  /* 0x000000ffff1ca224 */ /* 0x004fe400078e0006 */
[----:B------:R-:W-:Y:S01]  /*6c430*/  @!P2 IMAD.MOV.U32 R29, RZ, RZ, R7 ;  /* 0x000000ffff1da224 */ /* 0x000fe200078e0007 */
[----:B------:R-:W2:Y:S04]  /*6c440*/  LDL R6, [R1+0x3f2c] ;  /* 0x003f2c0001067983 */ /* 0x000ea80000100800 */
[----:B------:R-:W4:Y:S04]  /*6c450*/  LDL R7, [R1+0x3f20] ;  /* 0x003f200001077983 */ /* 0x000f280000100800 */
[----:B------:R1:W4:Y:S02]  /*6c460*/  @!P2 LDG.E.U16 R37, desc[UR8][R28.64] ;  /* 0x000000081c25a981 */ /* 0x000324000c1e1500 */
[----:B-1----:R-:W-:-:S02]  /*6c470*/  @!P3 IMAD.MOV.U32 R28, RZ, RZ, R4 ;  /* 0x000000ffff1cb224 */ /* 0x002fc400078e0004 */
[----:B------:R-:W4:Y:S01]  /*6c480*/  LDL R4, [R1+0x3f34] ;  /* 0x003f340001047983 */ /* 0x000f220000100800 */
[----:B------:R-:W-:-:S03]  /*6c490*/  @!P3 MOV R29, R5 ;  /* 0x00000005001db202 */ /* 0x000fc60000000f00 */
[----:B------:R-:W4:Y:S04]  /*6c4a0*/  LDL R5, [R1+0x3f28] ;  /* 0x003f280001057983 */ /* 0x000f280000100800 */
[----:B------:R1:W4:Y:S04]  /*6c4b0*/  @!P3 LDG.E.U16 R39, desc[UR8][R28.64] ;  /* 0x000000081c27b981 */ /* 0x000328000c1e1500 */
[----:B------:R1:W-:Y:S04]  /*6c4c0*/  STS.U16 [R0+UR5+0x6080], R58 ;  /* 0x0060803a00007988 */ /* 0x0003e80008000405 */
[----:B0-----:R-:W4:Y:S04]  /*6c4d0*/  LDL.LU R56, [R1+0xe44] ;  /* 0x000e440001387983 */ /* 0x001f280000300800 */
[----:B------:R0:W-:Y:S04]  /*6c4e0*/  STS.U16 [R0+UR5+0x60c0], R61 ;  /* 0x0060c03d00007988 */ /* 0x0001e80008000405 */
[----:B------:R-:W-:Y:S04]  /*6c4f0*/  STS.U16 [R0+UR5+0x64c0], R60 ;  /* 0x0064c03c00007988 */ /* 0x000fe80008000405 */
[----:B-1----:R-:W4:Y:S04]  /*6c500*/  LDL.LU R58, [R1+0xe40] ;  /* 0x000e4000013a7983 */ /* 0x002f280000300800 */
[----:B0-----:R-:W4:Y:S04]  /*6c510*/  LDL.LU R61, [R1+0xe3c] ;  /* 0x000e3c00013d7983 */ /* 0x001f280000300800 */
[----:B------:R0:W-:Y:S01]  /*6c520*/  STS.U16 [R0+UR5+0x6c80], R43 ;  /* 0x006c802b00007988 */ /* 0x0001e20008000405 */
[----:B------:R-:W-:-:S02]  /*6c530*/  @!P4 IMAD.MOV.U32 R28, RZ, RZ, R8 ;  /* 0x000000ffff1cc224 */ /* 0x000fc400078e0008 */
[----:B------:R-:W-:-:S05]  /*6c540*/  @!P4 IMAD.MOV.U32 R29, RZ, RZ, R9 ;  /* 0x000000ffff1dc224 */ /* 0x000fca00078e0009 */
[----:B------:R3:W4:Y:S01]  /*6c550*/  @!P4 LDG.E.U16 R41, desc[UR8][R28.64] ;  /* 0x000000081c29c981 */ /* 0x000722000c1e1500 */
[----:B0-----:R-:W-:Y:S01]  /*6c560*/  PRMT R43, RZ, 0x7610, R43 ;  /* 0x00007610ff2b7816 */ /* 0x001fe2000000002b */
[----:B---3--:R-:W-:Y:S02]  /*6c570*/  @!P5 IMAD.MOV.U32 R29, RZ, RZ, R3 ;  /* 0x000000ffff1dd224 */ /* 0x008fe400078e0003 */
[----:B------:R-:W-:Y:S01]  /*6c580*/  @!P5 IMAD.MOV.U32 R28, RZ, RZ, R2 ;  /* 0x000000ffff1cd224 */ /* 0x000fe200078e0002 */
[----:B------:R-:W3:Y:S04]  /*6c590*/  LDL.LU R3, [R1+0xe08] ;  /* 0x000e080001037983 */ /* 0x000ee80000300800 */
[----:B------:R-:W3:Y:S04]  /*6c5a0*/  LDL.LU R2, [R1+0xe04] ;  /* 0x000e040001027983 */ /* 0x000ee80000300800 */
[----:B------:R-:W3:Y:S04]  /*6c5b0*/  LDL.LU R60, [R1+0xe00] ;  /* 0x000e0000013c7983 */ /* 0x000ee80000300800 */
[----:B------:R-:W3:Y:S04]  /*6c5c0*/  LDL R11, [R1+0x3f40] ;  /* 0x003f4000010b7983 */ /* 0x000ee80000100800 */
[----:B------:R-:W3:Y:S04]  /*6c5d0*/  LDL R9, [R1+0x3f48] ;  /* 0x003f480001097983 */ /* 0x000ee80000100800 */
[----:B------:R-:W3:Y:S04]  /*6c5e0*/  LDL R8, [R1+0x3f54] ;  /* 0x003f540001087983 */ /* 0x000ee80000100800 */
[----:B------:R0:W-:Y:S04]  /*6c5f0*/  STS.U16 [R0+UR5+0x6cc0], R45 ;  /* 0x006cc02d00007988 */ /* 0x0001e80008000405 */
[----:B------:R2:W3:Y:S01]  /*6c600*/  @!P5 LDG.E.U16 R43, desc[UR8][R28.64] ;  /* 0x000000081c2bd981 */ /* 0x0004e2000c1e1500 */
[----:B0-----:R-:W-:Y:S01]  /*6c610*/  PRMT R45, RZ, 0x7610, R45 ;  /* 0x00007610ff2d7816 */ /* 0x001fe2000000002d */
[----:B--2---:R-:W-:-:S02]  /*6c620*/  @!P2 IMAD.MOV.U32 R28, RZ, RZ, R6 ;  /* 0x000000ffff1ca224 */ /* 0x004fc400078e0006 */
[----:B----4-:R-:W-:Y:S01]  /*6c630*/  @!P2 IMAD.MOV.U32 R29, RZ, RZ, R7 ;  /* 0x000000ffff1da224 */ /* 0x010fe200078e0007 */
[----:B------:R-:W2:Y:S04]  /*6c640*/  LDL R6, [R1+0x3f5c] ;  /* 0x003f5c0001067983 */ /* 0x000ea80000100800 */
[----:B------:R-:W4:Y:S04]  /*6c650*/  LDL R7, [R1+0x3f50] ;  /* 0x003f500001077983 */ /* 0x000f280000100800 */
[----:B------:R0:W4:Y:S02]  /*6c660*/  @!P2 LDG.E.U16 R45, desc[UR8][R28.64] ;  /* 0x000000081c2da981 */ /* 0x000124000c1e1500 */
[----:B0-----:R-:W-:-:S02]  /*6c670*/  @!P3 IMAD.MOV.U32 R28, RZ, RZ, R4 ;  /* 0x000000ffff1cb224 */ /* 0x001fc400078e0004 */
[----:B------:R-:W4:Y:S01]  /*6c680*/  LDL R4, [R1+0x3f64] ;  /* 0x003f640001047983 */ /* 0x000f220000100800 */
[----:B------:R-:W-:-:S03]  /*6c690*/  @!P3 IMAD.MOV.U32 R29, RZ, RZ, R5 ;  /* 0x000000ffff1db224 */ /* 0x000fc600078e0005 */
[----:B------:R-:W4:Y:S04]  /*6c6a0*/  LDL R5, [R1+0x3f58] ;  /* 0x003f580001057983 */ /* 0x000f280000100800 */
[----:B------:R0:W-:Y:S04]  /*6c6b0*/  STS.U16 [R0+UR5+0x6c00], R47 ;  /* 0x006c002f00007988 */ /* 0x0001e80008000405 */
[----:B------:R1:W-:Y:S01]  /*6c6c0*/  STS.U16 [R0+UR5+0x6c40], R49 ;  /* 0x006c403100007988 */ /* 0x0003e20008000405 */
[----:B0-----:R-:W-:Y:S02]  /*6c6d0*/  PRMT R47, RZ, 0x7610, R47 ;  /* 0x00007610ff2f7816 */ /* 0x001fe4000000002f */
[----:B-1----:R-:W-:-:S04]  /*6c6e0*/  PRMT R49, RZ, 0x7610, R49 ;  /* 0x00007610ff317816 */ /* 0x002fc80000000031 */
        /* <DEDUP_REMOVED lines=13> */
[----:B---3--:R-:W-:Y:S01]  /*6c7c0*/  @!P2 IMAD.MOV.U32 R29, RZ, RZ, R11 ;  /* 0x000000ffff1da224 */ /* 0x008fe200078e000b */
[----:B-1----:R-:W-:-:S04]  /*6c7d0*/  PRMT R55, RZ, 0x7610, R55 ;  /* 0x00007610ff377816 */ /* 0x002fc80000000037 */
[----:B------:R0:W3:Y:S04]  /*6c7e0*/  @!P2 LDG.E.U16 R53, desc[UR8][R28.64] ;  /* 0x000000081c35a981 */ /* 0x0000e8000c1e1500 */
[----:B------:R1:W-:Y:S01]  /*6c7f0*/  STS.U16 [R0+UR5+0x6800], R57 ;  /* 0x0068003900007988 */ /* 0x0003e20008000405 */
[----:B0-----:R-:W-:Y:S02]  /*6c800*/  @!P3 IMAD.MOV.U32 R28, RZ, RZ, R8 ;  /* 0x000000ffff1cb224 */ /* 0x001fe400078e0008 */
[----:B------:R-:W-:Y:S01]  /*6c810*/  @!P3 IMAD.MOV.U32 R29, RZ, RZ, R9 ;  /* 0x000000ffff1db224 */ /* 0x000fe200078e0009 */
[----:B-1----:R-:W-:-:S04]  /*6c820*/  PRMT R57, RZ, 0x7610, R57 ;  /* 0x00007610ff397816 */ /* 0x002fc80000000039 */
[----:B------:R2:W3:Y:S04]  /*6c830*/  @!P3 LDG.E.U16 R55, desc[UR8][R28.64] ;  /* 0x000000081c37b981 */ /* 0x0004e8000c1e1500 */
[----:B------:R0:W-:Y:S02]  /*6c840*/  STS.U16 [R0+UR5+0x6480], R59 ;  /* 0x0064803b00007988 */ /* 0x0001e40008000405 */
[----:B0-----:R-:W-:Y:S01]  /*6c850*/  PRMT R59, RZ, 0x7610, R59 ;  /* 0x00007610ff3b7816 */ /* 0x001fe2000000003b */
[----:B--2---:R-:W-:Y:S01]  /*6c860*/  @!P4 IMAD.MOV.U32 R28, RZ, RZ, R6 ;  /* 0x000000ffff1cc224 */ /* 0x004fe200078e0006 */
[----:B----4-:R-:W-:-:S05]  /*6c870*/  @!P4 MOV R29, R7 ;  /* 0x00000007001dc202 */ /* 0x010fca0000000f00 */
[----:B------:R0:W2:Y:S02]  /*6c880*/  @!P4 LDG.E.U16 R57, desc[UR8][R28.64] ;  /* 0x000000081c39c981 */ /* 0x0000a4000c1e1500 */
[----:B0-----:R-:W-:Y:S02]  /*6c890*/  @!P5 IMAD.MOV.U32 R28, RZ, RZ, R4 ;  /* 0x000000ffff1cd224 */ /* 0x001fe400078e0004 */
[----:B------:R-:W-:-:S05]  /*6c8a0*/  @!P5 IMAD.MOV.U32 R29, RZ, RZ, R5 ;  /* 0x000000ffff1dd224 */ /* 0x000fca00078e0005 */
[----:B------:R0:W4:Y:S04]  /*6c8b0*/  @!P5 LDG.E.U16 R59, desc[UR8][R28.64] ;  /* 0x000000081c3bd981 */ /* 0x000128000c1e1500 */
[----:B------:R-:W2:Y:S04]  /*6c8c0*/  LDL.LU R28, [R1+0xdfc] ;  /* 0x000dfc00011c7983 */ /* 0x000ea80000300800 */
        /* <DEDUP_REMOVED lines=28> */
[----:B-1----:R-:W4:Y:S04]  /*6ca90*/  LDL.LU R52, [R1+0x45c] ;  /* 0x00045c0001347983 */ /* 0x002f280000300800 */
[----:B0-----:R-:W4:Y:S04]  /*6caa0*/  LDL.LU R54, [R1+0x458] ;  /* 0x0004580001367983 */ /* 0x001f280000300800 */
        /* <DEDUP_REMOVED lines=20> */
[----:B------:R-:W2:Y:S04]  /*6cbf0*/  LDL.LU R42, [R1+0x398] ;  /* 0x00039800012a7983 */ /* 0x000ea80000300800 */
        /* <DEDUP_REMOVED lines=26> */
[----:B0-----:R-:W4:Y:S04]  /*6cda0*/  LDL.LU R7, [R1+0x2a4] ;  /* 0x0002a40001077983 */ /* 0x001f280000300800 */
[----:B-1----:R-:W4:Y:S04]  /*6cdb0*/  LDL.LU R44, [R1+0x2a0] ;  /* 0x0002a000012c7983 */ /* 0x002f280000300800 */
        /* <DEDUP_REMOVED lines=17> */
[----:B0-----:R-:W4:Y:S04]  /*6ced0*/  LDL.LU R61, [R1+0x220] ;  /* 0x00022000013d7983 */ /* 0x001f280000300800 */
[----:B-1----:R-:W4:Y:S04]  /*6cee0*/  LDL.LU R3, [R1+0x21c] ;  /* 0x00021c0001037983 */ /* 0x002f280000300800 */
[----:B------:R-:W4:Y:S04]  /*6cef0*/  LDL.LU R2, [R1+0x218] ;  /* 0x0002180001027983 */ /* 0x000f280000300800 */
[----:B------:R-:W4:Y:S04]  /*6cf00*/  LDL.LU R60, [R1+0x1e4] ;  /* 0x0001e400013c7983 */ /* 0x000f280000300800 */
[----:B--2---:R0:W-:Y:S04]  /*6cf10*/  STS.U16 [R0+UR5+0xb8c0], R42 ;  /* 0x00b8c02a00007988 */ /* 0x0041e80008000405 */
[----:B------:R-:W-:Y:S04]  /*6cf20*/  STS.U16 [R0+UR5+0xb4c0], R28 ;  /* 0x00b4c01c00007988 */ /* 0x000fe80008000405 */
[----:B------:R-:W-:Y:S04]  /*6cf30*/  STS.U16 [R0+UR5+0xb480], R29 ;  /* 0x00b4801d00007988 */ /* 0x000fe80008000405 */
[----:B---3--:R1:W-:Y:S04]  /*6cf40*/  STS.U16 [R0+UR5+0xbc40], R8 ;  /* 0x00bc400800007988 */ /* 0x0083e80008000405 */
[----:B0-----:R-:W2:Y:S04]  /*6cf50*/  LDL.LU R42, [R1+0x1e0] ;  /* 0x0001e000012a7983 */ /* 0x001ea80000300800 */
[----:B----4-:R0:W-:Y:S04]  /*6cf60*/  STS.U16 [R0+UR5+0xbc00], R9 ;  /* 0x00bc000900007988 */ /* 0x0101e80008000405 */
[----:B------:R3:W-:Y:S04]  /*6cf70*/  STS.U16 [R0+UR5+0xbcc0], R10 ;  /* 0x00bcc00a00007988 */ /* 0x0007e80008000405 */
[----:B------:R4:W-:Y:S04]  /*6cf80*/  STS.U16 [R0+UR5+0xbc80], R11 ;  /* 0x00bc800b00007988 */ /* 0x0009e80008000405 */
[----:B------:R0:W-:Y:S04]  /*6cf90*/  STS.U16 [R0+UR5+0xc000], R12 ;  /* 0x00c0000c00007988 */ /* 0x0001e80008000405 */
[----:B------:R3:W-:Y:S04]  /*6cfa0*/  STS.U16 [R0+UR5+0xc040], R13 ;  /* 0x00c0400d00007988 */ /* 0x0007e80008000405 */
[----:B-1----:R-:W2:Y:S04]  /*6cfb0*/  LDL.LU R8, [R1+0x1dc] ;  /* 0x0001dc0001087983 */ /* 0x002ea80000300800 */
[----:B0-----:R-:W2:Y:S04]  /*6cfc0*/  LDL.LU R9, [R1+0x1d8] ;  /* 0x0001d80001097983 */ /* 0x001ea80000300800 */
[----:B---3--:R-:W3:Y:S04]  /*6cfd0*/  LDL.LU R10, [R1+0x1a4] ;  /* 0x0001a400010a7983 */ /* 0x008ee80000300800 */
[----:B----4-:R-:W4:Y:S04]  /*6cfe0*/  LDL.LU R11, [R1+0x1a0] ;  /* 0x0001a000010b7983 */ /* 0x010f280000300800 */
[----:B------:R-:W4:Y:S04]  /*6cff0*/  LDL.LU R12, [R1+0x19c] ;  /* 0x00019c00010c7983 */ /* 0x000f280000300800 */
[----:B------:R0:W-:Y:S04]  /*6d000*/  STS.U16 [R0+UR5+0xc080], R14 ;  /* 0x00c0800e00007988 */ /* 0x0001e80008000405 */
[----:B------:R-:W4:Y:S04]  /*6d010*/  LDL.LU R13, [R1+0x198] ;  /* 0x00019800010d7983 */ /* 0x000f280000300800 */
[----:B------:R-:W-:Y:S04]  /*6d020*/  STS.U16 [R0+UR5+0xb800], R34 ;  /* 0x00b8002200007988 */ /* 0x000fe80008000405 */
[----:B------:R-:W-:Y:S04]  /*6d030*/  STS.U16 [R0+UR5+0xb840], R36 ;  /* 0x00b8402400007988 */ /* 0x000fe80008000405 */
[----:B------:R-:W-:Y:S04]  /*6d040*/  STS.U16 [R0+UR5+0xb880], R38 ;  /* 0x00b8802600007988 */ /* 0x000fe80008000405 */
[----:B------:R1:W-:Y:S04]  /*6d050*/  STS.U16 [R0+UR5+0xc0c0], R15 ;  /* 0x00c0c00f00007988 */ /* 0x0003e80008000405 */
[----:B------:R0:W-:Y:S04]  /*6d060*/  STS.U16 [R0+UR5+0xc440], R40 ;  /* 0x00c4402800007988 */ /* 0x0001e80008000405 */
[----:B------:R-:W-:Y:S04]  /*6d070*/  STS.U16 [R0+UR5+0xc400], R4 ;  /* 0x00c4000400007988 */ /* 0x000fe80008000405 */
[----:B------:R-:W-:Y:S04]  /*6d080*/  STS.U16 [R0+UR5+0xc4c0], R5 ;  /* 0x00c4c00500007988 */ /* 0x000fe80008000405 */
[----:B0-----:R-:W4:Y:S04]  /*6d090*/  LDL.LU R14, [R1+0x164] ;  /* 0x00016400010e7983 */ /* 0x001f280000300800 */
[----:B------:R-:W-:Y:S04]  /*6d0a0*/  STS.U16 [R0+UR5+0xc480], R6 ;  /* 0x00c4800600007988 */ /* 0x000fe80008000405 */
[----:B-1----:R-:W4:Y:S04]  /*6d0b0*/  LDL.LU R15, [R1+0x160] ;  /* 0x00016000010f7983 */ /* 0x002f280000300800 */
[----:B------:R0:W-:Y:S04]  /*6d0c0*/  STS.U16 [R0+UR5+0xc840], R44 ;  /* 0x00c8402c00007988 */ /* 0x0001e80008000405 */
[----:B------:R-:W4:Y:S04]  /*6d0d0*/  LDL.LU R40, [R1+0x15c] ;  /* 0x00015c0001287983 */ /* 0x000f280000300800 */
[----:B------:R1:W-:Y:S04]  /*6d0e0*/  STS.U16 [R0+UR5+0xc880], R46 ;  /* 0x00c8802e00007988 */ /* 0x0003e80008000405 */
[----:B0-----:R-:W4:Y:S04]  /*6d0f0*/  LDL.LU R44, [R1+0x158] ;  /* 0x00015800012c7983 */ /* 0x001f280000300800 */
        /* <DEDUP_REMOVED lines=31> */
[----:B--2---:R0:W-:Y:S04]  /*6d2f0*/  STS.U16 [R0+UR5+0xd400], R42 ;  /* 0x00d4002a00007988 */ /* 0x0041e80008000405 */
[----:B------:R1:W-:Y:S04]  /*6d300*/  STS.U16 [R0+UR5+0xd4c0], R8 ;  /* 0x00d4c00800007988 */ /* 0x0003e80008000405 */
[----:B0-----:R-:W2:Y:S04]  /*6d310*/  LDL.LU R42, [R1+0x4020] ;  /* 0x00402000012a7983 */ /* 0x001ea80000300800 */
[----:B------:R0:W-:Y:S04]  /*6d320*/  STS.U16 [R0+UR5+0xd480], R9 ;  /* 0x00d4800900007988 */ /* 0x0001e80008000405 */
[----:B---3--:R3:W-:Y:S04]  /*6d330*/  STS.U16 [R0+UR5+0xd800], R10 ;  /* 0x00d8000a00007988 */ /* 0x0087e80008000405 */
[----:B----4-:R4:W-:Y:S04]  /*6d340*/  STS.U16 [R0+UR5+0xd840], R11 ;  /* 0x00d8400b00007988 */ /* 0x0109e80008000405 */
[----:B------:R0:W-:Y:S04]  /*6d350*/  STS.U16 [R0+UR5+0xd880], R12 ;  /* 0x00d8800c00007988 */ /* 0x0001e80008000405 */
[----:B------:R3:W-:Y:S04]  /*6d360*/  STS.U16 [R0+UR5+0xd8c0], R13 ;  /* 0x00d8c00d00007988 */ /* 0x0007e80008000405 */
[----:B-1----:R-:W2:Y:S04]  /*6d370*/  LDL.LU R8, [R1+0x401c] ;  /* 0x00401c0001087983 */ /* 0x002ea80000300800 */
[----:B0-----:R-:W2:Y:S04]  /*6d380*/  LDL.LU R9, [R1+0x4018] ;  /* 0x0040180001097983 */ /* 0x001ea80000300800 */
[----:B---3--:R-:W3:Y:S04]  /*6d390*/  LDL.LU R10, [R1+0x4014] ;  /* 0x00401400010a7983 */ /* 0x008ee80000300800 */
[----:B----4-:R-:W4:Y:S04]  /*6d3a0*/  LDL.LU R11, [R1+0x4010] ;  /* 0x00401000010b7983 */ /* 0x010f280000300800 */
[----:B------:R-:W2:Y:S04]  /*6d3b0*/  LDL.LU R12, [R1+0x400c] ;  /* 0x00400c00010c7983 */ /* 0x000ea80000300800 */
[----:B------:R-:W2:Y:S04]  /*6d3c0*/  LDL.LU R13, [R1+0x4008] ;  /* 0x00400800010d7983 */ /* 0x000ea80000300800 */
[----:B------:R0:W-:Y:S04]  /*6d3d0*/  STS.U16 [R0+UR5+0xdc40], R14 ;  /* 0x00dc400e00007988 */ /* 0x0001e80008000405 */
[----:B------:R1:W-:Y:S04]  /*6d3e0*/  STS.U16 [R0+UR5+0xdc00], R15 ;  /* 0x00dc000f00007988 */ /* 0x0003e80008000405 */
[----:B------:R1:W-:Y:S04]  /*6d3f0*/  STS.U16 [R0+UR5+0xdcc0], R40 ;  /* 0x00dcc02800007988 */ /* 0x0003e80008000405 */
[----:B0-----:R-:W3:Y:S04]  /*6d400*/  LDL.LU R14, [R1+0x4004] ;  /* 0x00400400010e7983 */ /* 0x001ee80000300800 */
[----:B-1----:R-:W4:Y:S04]  /*6d410*/  LDL.LU R15, [R1+0x4000] ;  /* 0x00400000010f7983 */ /* 0x002f280000300800 */
[----:B------:R-:W4:Y:S04]  /*6d420*/  LDL.LU R40, [R1+0x3ffc] ;  /* 0x003ffc0001287983 */ /* 0x000f280000300800 */
[----:B------:R0:W-:Y:S04]  /*6d430*/  STS.U16 [R0+UR5+0xdc80], R44 ;  /* 0x00dc802c00007988 */ /* 0x0001e80008000405 */
[----:B------:R1:W-:Y:S04]  /*6d440*/  STS.U16 [R0+UR5+0xe000], R46 ;  /* 0x00e0002e00007988 */ /* 0x0003e80008000405 */
[----:B0-----:R-:W4:Y:S04]  /*6d450*/  LDL.LU R44, [R1+0x3ff8] ;  /* 0x003ff800012c7983 */ /* 0x001f280000300800 */
[----:B-1----:R-:W4:Y:S04]  /*6d460*/  LDL.LU R46, [R1+0x3ff4] ;  /* 0x003ff400012e7983 */ /* 0x002f280000300800 */
        /* <DEDUP_REMOVED lines=38> */
[----:B--2---:R-:W-:Y:S04]  /*6d6d0*/  STS.U16 [R0+UR5+0xf880], R13 ;  /* 0x00f8800d00007988 */ /* 0x004fe80008000405 */
[----:B---3--:R-:W-:Y:S04]  /*6d6e0*/  STS.U16 [R0+UR5+0xf840], R14 ;  /* 0x00f8400e00007988 */ /* 0x008fe80008000405 */
[----:B----4-:R-:W-:Y:S04]  /*6d6f0*/  STS.U16 [R0+UR5+0xf800], R15 ;  /* 0x00f8000f00007988 */ /* 0x010fe80008000405 */
[----:B------:R-:W-:Y:S04]  /*6d700*/  STS.U16 [R0+UR5+0xf480], R40 ;  /* 0x00f4802800007988 */ /* 0x000fe80008000405 */
[----:B------:R-:W-:Y:S04]  /*6d710*/  STS.U16 [R0+UR5+0xf400], R44 ;  /* 0x00f4002c00007988 */ /* 0x000fe80008000405 */
[----:B------:R0:W-:Y:S04]  /*6d720*/  STS.U16 [R0+UR5+0xf440], R46 ;  /* 0x00f4402e00007988 */ /* 0x0001e80008000405 */
[----:B0-----:R-:W2:Y:S04]  /*6d730*/  LDL.LU R46, [R1+0x1678] ;  /* 0x00167800012e7983 */ /* 0x001ea80000300800 */
[----:B------:R-:W3:Y:S04]  /*6d740*/  LDL.LU R44, [R1+0x167c] ;  /* 0x00167c00012c7983 */ /* 0x000ee80000300800 */
[----:B------:R-:W4:Y:S04]  /*6d750*/  LDL.LU R40, [R1+0x16a0] ;  /* 0x0016a00001287983 */ /* 0x000f280000300800 */
[----:B------:R-:W2:Y:S04]  /*6d760*/  LDL.LU R15, [R1+0x16a4] ;  /* 0x0016a400010f7983 */ /* 0x000ea80000300800 */
[----:B------:R-:W2:Y:S04]  /*6d770*/  LDL.LU R14, [R1+0x16a8] ;  /* 0x0016a800010e7983 */ /* 0x000ea80000300800 */
[----:B------:R-:W2:Y:S04]  /*6d780*/  LDL.LU R13, [R1+0x16ac] ;  /* 0x0016ac00010d7983 */ /* 0x000ea80000300800 */
[----:B------:R0:W-:Y:S02]  /*6d790*/  STS.U16 [R0+UR5+0xf8c0], R12 ;  /* 0x00f8c00c00007988 */ /* 0x0001e40008000405 */
[----:B0-----:R-:W0:Y:S02]  /*6d7a0*/  S2R R12, SR_TID.X ;  /* 0x00000000000c7919 */ /* 0x001e240000002100 */
[----:B------:R-:W-:Y:S04]  /*6d7b0*/  STS.U16 [R0+UR5+0xfc40], R11 ;  /* 0x00fc400b00007988 */ /* 0x000fe80008000405 */
[----:B------:R-:W-:Y:S04]  /*6d7c0*/  STS.U16 [R0+UR5+0xfc00], R10 ;  /* 0x00fc000a00007988 */ /* 0x000fe80008000405 */
[----:B------:R-:W-:Y:S04]  /*6d7d0*/  STS.U16 [R0+UR5+0xfcc0], R9 ;  /* 0x00fcc00900007988 */ /* 0x000fe80008000405 */
[----:B------:R-:W-:Y:S04]  /*6d7e0*/  STS.U16 [R0+UR5+0xfc80], R8 ;  /* 0x00fc800800007988 */ /* 0x000fe80008000405 */
[----:B------:R1:W-:Y:S04]  /*6d7f0*/  STS.U16 [R0+UR5+0xf4c0], R42 ;  /* 0x00f4c02a00007988 */ /* 0x0003e80008000405 */
[----:B-1----:R-:W3:Y:S04]  /*6d800*/  LDL.LU R42, [R1+0x1558] ;  /* 0x00155800012a7983 */ /* 0x002ee80000300800 */
[----:B------:R-:W3:Y:S04]  /*6d810*/  LDL.LU R8, [R1+0x1554] ;  /* 0x0015540001087983 */ /* 0x000ee80000300800 */
[----:B------:R-:W3:Y:S04]  /*6d820*/  LDL.LU R9, [R1+0x1550] ;  /* 0x0015500001097983 */ /* 0x000ee80000300800 */
[----:B------:R-:W3:Y:S04]  /*6d830*/  LDL.LU R10, [R1+0x151c] ;  /* 0x00151c00010a7983 */ /* 0x000ee80000300800 */
[----:B------:R-:W3:Y:S01]  /*6d840*/  LDL.LU R11, [R1+0x1518] ;  /* 0x00151800010b7983 */ /* 0x000ee20000300800 */
[----:B0-----:R-:W-:-:S05]  /*6d850*/  LOP3.LUT R12, R12, 0x1f, RZ, 0xc0, !PT ;  /* 0x0000001f0c0c7812 */ /* 0x001fca00078ec0ff */
[----:B------:R-:W-:Y:S02]  /*6d860*/  IMAD.SHL.U32 R0, R12, 0x2, RZ ;  /* 0x000000020c007824 */ /* 0x000fe400078e00ff */
[----:B------:R-:W3:Y:S03]  /*6d870*/  LDL.LU R12, [R1+0x1514] ;  /* 0x00151400010c7983 */ /* 0x000ee60000300800 */
[----:B------:R-:W-:-:S05]  /*6d880*/  LOP3.LUT R0, R0, 0x10, RZ, 0x3c, !PT ;  /* 0x0000001000007812 */ /* 0x000fca00078e3cff */
[----:B--2---:R0:W-:Y:S04]  /*6d890*/  STS.U16 [R0+UR5+0x100], R13 ;  /* 0x0001000d00007988 */ /* 0x0041e80008000405 */
[----:B------:R1:W-:Y:S04]  /*6d8a0*/  STS.U16 [R0+UR5+0x140], R14 ;  /* 0x0001400e00007988 */ /* 0x0003e80008000405 */
[----:B------:R2:W-:Y:S04]  /*6d8b0*/  STS.U16 [R0+UR5+0x180], R15 ;  /* 0x0001800f00007988 */ /* 0x0005e80008000405 */
[----:B----4-:R4:W-:Y:S04]  /*6d8c0*/  STS.U16 [R0+UR5+0x1c0], R40 ;  /* 0x0001c02800007988 */ /* 0x0109e80008000405 */
[----:B---3--:R3:W-:Y:S04]  /*6d8d0*/  STS.U16 [R0+UR5+0x540], R44 ;  /* 0x0005402c00007988 */ /* 0x0087e80008000405 */
[----:B------:R2:W-:Y:S04]  /*6d8e0*/  STS.U16 [R0+UR5+0x500], R46 ;  /* 0x0005002e00007988 */ /* 0x0005e80008000405 */
[----:B0-----:R-:W3:Y:S04]  /*6d8f0*/  LDL.LU R13, [R1+0x1510] ;  /* 0x00151000010d7983 */ /* 0x001ee80000300800 */
[----:B-1----:R-:W3:Y:S04]  /*6d900*/  LDL.LU R14, [R1+0x14dc] ;  /* 0x0014dc00010e7983 */ /* 0x002ee80000300800 */
[----:B--2---:R-:W2:Y:S04]  /*6d910*/  LDL.LU R15, [R1+0x14d8] ;  /* 0x0014d800010f7983 */ /* 0x004ea80000300800 */
[----:B----4-:R-:W4:Y:S04]  /*6d920*/  LDL.LU R40, [R1+0x14d4] ;  /* 0x0014d40001287983 */ /* 0x010f280000300800 */
[----:B---3--:R-:W3:Y:S04]  /*6d930*/  LDL.LU R44, [R1+0x14d0] ;  /* 0x0014d000012c7983 */ /* 0x008ee80000300800 */
        /* <DEDUP_REMOVED lines=38> */
[----:B0-----:R-:W3:Y:S04]  /*6dba0*/  LDL.LU R60, [R1+0x1390] ;  /* 0x00139000013c7983 */ /* 0x001ee80000300800 */
[----:B------:R0:W-:Y:S04]  /*6dbb0*/  STS.U16 [R0+UR5+0x1940], R42 ;  /* 0x0019402a00007988 */ /* 0x0001e80008000405 */
        /* <DEDUP_REMOVED lines=10> */
[----:B------:R-:W3:Y:S04]  /*6dc60*/  LDL.LU R12, [R1+0x1318] ;  /* 0x00131800010c7983 */ /* 0x000ee80000300800 */
[----:B------:R0:W-:Y:S04]  /*6dc70*/  STS.U16 [R0+UR5+0x1d80], R13 ;  /* 0x001d800d00007988 */ /* 0x0001e80008000405 */
[----:B------:R1:W-:Y:S04]  /*6dc80*/  STS.U16 [R0+UR5+0x2100], R14 ;  /* 0x0021000e00007988 */ /* 0x0003e80008000405 */
[----:B--2---:R2:W-:Y:S04]  /*6dc90*/  STS.U16 [R0+UR5+0x2140], R15 ;  /* 0x0021400f00007988 */ /* 0x0045e80008000405 */
        /* <DEDUP_REMOVED lines=303> */
[----:B--2---:R-:W-:Y:S04]  /*6ef90*/  STS.U16 [R0+UR5+0xbd40], R15 ;  /* 0x00bd400f00007988 */ /* 0x004fe80008000405 */
[----:B----4-:R-:W-:Y:S04]  /*6efa0*/  STS.U16 [R0+UR5+0xbd00], R40 ;  /* 0x00bd002800007988 */ /* 0x010fe80008000405 */
[----:B---3--:R-:W-:Y:S04]  /*6efb0*/  STS.U16 [R0+UR5+0xbdc0], R44 ;  /* 0x00bdc02c00007988 */ /* 0x008fe80008000405 */
[----:B------:R-:W-:Y:S04]  /*6efc0*/  STS.U16 [R0+UR5+0xbd80], R46 ;  /* 0x00bd802e00007988 */ /* 0x000fe80008000405 */
[----:B------:R-:W-:Y:S04]  /*6efd0*/  STS.U16 [R0+UR5+0xc100], R28 ;  /* 0x00c1001c00007988 */ /* 0x000fe80008000405 */
[----:B------:R-:W-:Y:S04]  /*6efe0*/  STS.U16 [R0+UR5+0xc140], R29 ;  /* 0x00c1401d00007988 */ /* 0x000fe80008000405 */
[----:B------:R0:W-:Y:S04]  /*6eff0*/  STS.U16 [R0+UR5+0xc180], R34 ;  /* 0x00c1802200007988 */ /* 0x0001e80008000405 */
[----:B------:R1:W-:Y:S04]  /*6f000*/  STS.U16 [R0+UR5+0xc1c0], R36 ;  /* 0x00c1c02400007988 */ /* 0x0003e80008000405 */
[----:B------:R2:W-:Y:S04]  /*6f010*/  STS.U16 [R0+UR5+0xc540], R38 ;  /* 0x00c5402600007988 */ /* 0x0005e80008000405 */
[----:B------:R3:W-:Y:S04]  /*6f020*/  STS.U16 [R0+UR5+0xc500], R4 ;  /* 0x00c5000400007988 */ /* 0x0007e80008000405 */
[----:B0-----:R-:W4:Y:S04]  /*6f030*/  LDL.LU R34, [R1+0x208] ;  /* 0x0002080001227983 */ /* 0x001f280000300800 */
[----:B-1----:R-:W4:Y:S04]  /*6f040*/  LDL.LU R36, [R1+0x1d4] ;  /* 0x0001d40001247983 */ /* 0x002f280000300800 */
[----:B--2---:R-:W2:Y:S04]  /*6f050*/  LDL.LU R38, [R1+0x1d0] ;  /* 0x0001d00001267983 */ /* 0x004ea80000300800 */
[----:B------:R0:W-:Y:S04]  /*6f060*/  STS.U16 [R0+UR5+0xc5c0], R5 ;  /* 0x00c5c00500007988 */ /* 0x0001e80008000405 */
[----:B------:R1:W-:Y:S04]  /*6f070*/  STS.U16 [R0+UR5+0xc580], R6 ;  /* 0x00c5800600007988 */ /* 0x0003e80008000405 */
[----:B------:R0:W-:Y:S04]  /*6f080*/  STS.U16 [R0+UR5+0xc900], R7 ;  /* 0x00c9000700007988 */ /* 0x0001e80008000405 */
[----:B---3--:R-:W3:Y:S04]  /*6f090*/  LDL.LU R4, [R1+0x1cc] ;  /* 0x0001cc0001047983 */ /* 0x008ee80000300800 */
[----:B------:R0:W-:Y:S04]  /*6f0a0*/  STS.U16 [R0+UR5+0xc940], R48 ;  /* 0x00c9403000007988 */ /* 0x0001e80008000405 */
[----:B------:R1:W-:Y:S04]  /*6f0b0*/  STS.U16 [R0+UR5+0xc980], R50 ;  /* 0x00c9803200007988 */ /* 0x0003e80008000405 */
[----:B------:R1:W-:Y:S04]  /*6f0c0*/  STS.U16 [R0+UR5+0xc9c0], R52 ;  /* 0x00c9c03400007988 */ /* 0x0003e80008000405 */
[----:B0-----:R-:W3:Y:S04]  /*6f0d0*/  LDL.LU R5, [R1+0x1c8] ;  /* 0x0001c80001057983 */ /* 0x001ee80000300800 */
[----:B-1----:R-:W3:Y:S04]  /*6f0e0*/  LDL.LU R6, [R1+0x194] ;  /* 0x0001940001067983 */ /* 0x002ee80000300800 */
[----:B------:R-:W3:Y:S04]  /*6f0f0*/  LDL.LU R7, [R1+0x190] ;  /* 0x0001900001077983 */ /* 0x000ee80000300800 */
[----:B------:R-:W3:Y:S04]  /*6f100*/  LDL.LU R48, [R1+0x18c] ;  /* 0x00018c0001307983 */ /* 0x000ee80000300800 */
[----:B------:R0:W-:Y:S04]  /*6f110*/  STS.U16 [R0+UR5+0xcd40], R54 ;  /* 0x00cd403600007988 */ /* 0x0001e80008000405 */
[----:B------:R1:W-:Y:S04]  /*6f120*/  STS.U16 [R0+UR5+0xcd00], R56 ;  /* 0x00cd003800007988 */ /* 0x0003e80008000405 */
[----:B------:R-:W-:Y:S04]  /*6f130*/  STS.U16 [R0+UR5+0xcdc0], R58 ;  /* 0x00cdc03a00007988 */ /* 0x000fe80008000405 */
[----:B------:R-:W3:Y:S04]  /*6f140*/  LDL.LU R50, [R1+0x188] ;  /* 0x0001880001327983 */ /* 0x000ee80000300800 */
[----:B------:R-:W3:Y:S04]  /*6f150*/  LDL.LU R52, [R1+0x154] ;  /* 0x0001540001347983 */ /* 0x000ee80000300800 */
[----:B------:R-:W-:Y:S04]  /*6f160*/  STS.U16 [R0+UR5+0xcd80], R61 ;  /* 0x00cd803d00007988 */ /* 0x000fe80008000405 */
[----:B------:R-:W-:Y:S04]  /*6f170*/  STS.U16 [R0+UR5+0xd100], R3 ;  /* 0x00d1000300007988 */ /* 0x000fe80008000405 */
[----:B------:R1:W-:Y:S04]  /*6f180*/  STS.U16 [R0+UR5+0xd140], R2 ;  /* 0x00d1400200007988 */ /* 0x0003e80008000405 */
[----:B0-----:R-:W3:Y:S04]  /*6f190*/  LDL.LU R54, [R1+0x150] ;  /* 0x0001500001367983 */ /* 0x001ee80000300800 */
[----:B-1----:R-:W3:Y:S04]  /*6f1a0*/  LDL.LU R56, [R1+0x14c] ;  /* 0x00014c0001387983 */ /* 0x002ee80000300800 */
[----:B------:R0:W-:Y:S04]  /*6f1b0*/  STS.U16 [R0+UR5+0xd180], R60 ;  /* 0x00d1803c00007988 */ /* 0x0001e80008000405 */
        /* <DEDUP_REMOVED lines=19> */
[----:B----4-:R0:W-:Y:S04]  /*6f2f0*/  STS.U16 [R0+UR5+0xd1c0], R34 ;  /* 0x00d1c02200007988 */ /* 0x0101e80008000405 */
[----:B------:R1:W-:Y:S04]  /*6f300*/  STS.U16 [R0+UR5+0xd540], R36 ;  /* 0x00d5402400007988 */ /* 0x0003e80008000405 */
[----:B--2---:R2:W-:Y:S04]  /*6f310*/  STS.U16 [R0+UR5+0xd500], R38 ;  /* 0x00d5002600007988 */ /* 0x0045e80008000405 */
[----:B---3--:R3:W-:Y:S04]  /*6f320*/  STS.U16 [R0+UR5+0xd5c0], R4 ;  /* 0x00d5c00400007988 */ /* 0x0087e80008000405 */
        /* <DEDUP_REMOVED lines=8> */
[----:B0-----:R-:W2:Y:S04]  /*6f3b0*/  LDL.LU R5, [R1+0x3fe0] ;  /* 0x003fe00001057983 */ /* 0x001ea80000300800 */
[----:B-1----:R-:W2:Y:S04]  /*6f3c0*/  LDL.LU R6, [R1+0x3fdc] ;  /* 0x003fdc0001067983 */ /* 0x002ea80000300800 */
[----:B------:R-:W2:Y:S04]  /*6f3d0*/  LDL.LU R7, [R1+0x3fd8] ;  /* 0x003fd80001077983 */ /* 0x000ea80000300800 */
[----:B------:R0:W-:Y:S04]  /*6f3e0*/  STS.U16 [R0+UR5+0xd9c0], R50 ;  /* 0x00d9c03200007988 */ /* 0x0001e80008000405 */
[----:B------:R-:W2:Y:S04]  /*6f3f0*/  LDL.LU R48, [R1+0x3fd4] ;  /* 0x003fd40001307983 */ /* 0x000ea80000300800 */
[----:B------:R1:W-:Y:S04]  /*6f400*/  STS.U16 [R0+UR5+0xdd40], R52 ;  /* 0x00dd403400007988 */ /* 0x0003e80008000405 */
[----:B------:R1:W-:Y:S04]  /*6f410*/  STS.U16 [R0+UR5+0xdd00], R54 ;  /* 0x00dd003600007988 */ /* 0x0003e80008000405 */
[----:B------:R1:W-:Y:S04]  /*6f420*/  STS.U16 [R0+UR5+0xddc0], R56 ;  /* 0x00ddc03800007988 */ /* 0x0003e80008000405 */
[----:B0-----:R-:W2:Y:S04]  /*6f430*/  LDL.LU R50, [R1+0x3fd0] ;  /* 0x003fd00001327983 */ /* 0x001ea80000300800 */
[----:B-1----:R-:W2:Y:S04]  /*6f440*/  LDL.LU R52, [R1+0x3fcc] ;  /* 0x003fcc0001347983 */ /* 0x002ea80000300800 */
[----:B------:R-:W2:Y:S04]  /*6f450*/  LDL.LU R54, [R1+0x3fc8] ;  /* 0x003fc80001367983 */ /* 0x000ea80000300800 */
[----:B------:R0:W-:Y:S04]  /*6f460*/  STS.U16 [R0+UR5+0xdd80], R2 ;  /* 0x00dd800200007988 */ /* 0x0001e80008000405 */
[----:B------:R-:W2:Y:S04]  /*6f470*/  LDL.LU R56, [R1+0x3fc4] ;  /* 0x003fc40001387983 */ /* 0x000ea80000300800 */
[----:B------:R1:W-:Y:S04]  /*6f480*/  STS.U16 [R0+UR5+0xe100], R60 ;  /* 0x00e1003c00007988 */ /* 0x0003e80008000405 */
[----:B0-----:R-:W2:Y:S04]  /*6f490*/  LDL.LU R2, [R1+0x3fc0] ;  /* 0x003fc00001027983 */ /* 0x001ea80000300800 */
[----:B-1----:R-:W2:Y:S04]  /*6f4a0*/  LDL.LU R60, [R1+0x3fbc] ;  /* 0x003fbc00013c7983 */ /* 0x002ea80000300800 */
        /* <DEDUP_REMOVED lines=34> */
[----:B--2---:R0:W-:Y:S04]  /*6f6d0*/  STS.U16 [R0+UR5+0xf180], R60 ;  /* 0x00f1803c00007988 */ /* 0x0041e80008000405 */
[----:B------:R1:W-:Y:S04]  /*6f6e0*/  STS.U16 [R0+UR5+0xf1c0], R2 ;  /* 0x00f1c00200007988 */ /* 0x0003e80008000405 */
[----:B------:R2:W-:Y:S04]  /*6f6f0*/  STS.U16 [R0+UR5+0xf540], R38 ;  /* 0x00f5402600007988 */ /* 0x0005e80008000405 */
[----:B----4-:R4:W-:Y:S04]  /*6f700*/  STS.U16 [R0+UR5+0xf500], R36 ;  /* 0x00f5002400007988 */ /* 0x0109e80008000405 */
[----:B------:R1:W-:Y:S04]  /*6f710*/  STS.U16 [R0+UR5+0xf5c0], R34 ;  /* 0x00f5c02200007988 */ /* 0x0003e80008000405 */
[----:B------:R2:W-:Y:S04]  /*6f720*/  STS.U16 [R0+UR5+0xf580], R32 ;  /* 0x00f5802000007988 */ /* 0x0005e80008000405 */
[----:B0-----:R-:W3:Y:S04]  /*6f730*/  LDL.LU R60, [R1+0x1588] ;  /* 0x00158800013c7983 */ /* 0x001ee80000300800 */
[----:B-1----:R-:W3:Y:S04]  /*6f740*/  LDL.LU R2, [R1+0x1584] ;  /* 0x0015840001027983 */ /* 0x002ee80000300800 */
[----:B--2---:R-:W2:Y:S04]  /*6f750*/  LDL.LU R38, [R1+0x1690] ;  /* 0x0016900001267983 */ /* 0x004ea80000300800 */
[----:B----4-:R-:W4:Y:S04]  /*6f760*/  LDL.LU R36, [R1+0x1694] ;  /* 0x0016940001247983 */ /* 0x010f280000300800 */
[----:B------:R-:W2:Y:S04]  /*6f770*/  LDL.LU R34, [R1+0x1698] ;  /* 0x0016980001227983 */ /* 0x000ea80000300800 */
[----:B------:R-:W2:Y:S04]  /*6f780*/  LDL.LU R32, [R1+0x169c] ;  /* 0x00169c0001207983 */ /* 0x000ea80000300800 */
[----:B------:R0:W-:Y:S02]  /*6f790*/  STS.U16 [R0+UR5+0xf900], R23 ;  /* 0x00f9001700007988 */ /* 0x0001e40008000405 */
[----:B0-----:R-:W0:Y:S02]  /*6f7a0*/  S2R R0, SR_TID.X ;  /* 0x0000000000007919 */ /* 0x001e240000002100 */
[----:B0-----:R-:W-:-:S05]  /*6f7b0*/  LOP3.LUT R0, R0, 0x1f, RZ, 0xc0, !PT ;  /* 0x0000001f00007812 */ /* 0x001fca00078ec0ff */
[----:B------:R-:W-:-:S05]  /*6f7c0*/  IMAD.SHL.U32 R0, R0, 0x2, RZ ;  /* 0x0000000200007824 */ /* 0x000fca00078e00ff */
[----:B------:R-:W-:-:S05]  /*6f7d0*/  LOP3.LUT R23, R0, 0x10, RZ, 0x3c, !PT ;  /* 0x0000001000177812 */ /* 0x000fca00078e3cff */
[----:B------:R-:W-:Y:S04]  /*6f7e0*/  STS.U16 [R23+UR5+0xf940], R24 ;  /* 0x00f9401817007988 */ /* 0x000fe80008000405 */
[----:B------:R0:W-:Y:S04]  /*6f7f0*/  STS.U16 [R23+UR5+0xf980], R25 ;  /* 0x00f9801917007988 */ /* 0x0001e80008000405 */
[----:B------:R-:W-:Y:S04]  /*6f800*/  STS.U16 [R23+UR5+0xf9c0], R26 ;  /* 0x00f9c01a17007988 */ /* 0x000fe80008000405 */
[----:B------:R-:W-:Y:S04]  /*6f810*/  STS.U16 [R23+UR5+0xfd40], R45 ;  /* 0x00fd402d17007988 */ /* 0x000fe80008000405 */
[----:B------:R-:W-:Y:S04]  /*6f820*/  STS.U16 [R23+UR5+0xfd00], R47 ;  /* 0x00fd002f17007988 */ /* 0x000fe80008000405 */
[----:B------:R-:W-:Y:S04]  /*6f830*/  STS.U16 [R23+UR5+0xfdc0], R49 ;  /* 0x00fdc03117007988 */ /* 0x000fe80008000405 */
[----:B------:R1:W-:Y:S01]  /*6f840*/  STS.U16 [R23+UR5+0xfd80], R51 ;  /* 0x00fd803317007988 */ /* 0x0003e20008000405 */
[----:B0-----:R-:W-:-:S03]  /*6f850*/  LOP3.LUT R25, R0, 0x20, RZ, 0x3c, !PT ;  /* 0x0000002000197812 */ /* 0x001fc600078e3cff */
[----:B-1----:R-:W3:Y:S04]  /*6f860*/  LDL.LU R51, [R1+0x1580] ;  /* 0x0015800001337983 */ /* 0x002ee80000300800 */
[----:B------:R-:W3:Y:S04]  /*6f870*/  LDL.LU R49, [R1+0x154c] ;  /* 0x00154c0001317983 */ /* 0x000ee80000300800 */
[----:B------:R-:W3:Y:S04]  /*6f880*/  LDL.LU R47, [R1+0x1548] ;  /* 0x00154800012f7983 */ /* 0x000ee80000300800 */
[----:B------:R-:W3:Y:S04]  /*6f890*/  LDL.LU R0, [R1+0x1544] ;  /* 0x0015440001007983 */ /* 0x000ee80000300800 */
[----:B------:R-:W3:Y:S04]  /*6f8a0*/  LDL.LU R45, [R1+0x1540] ;  /* 0x00154000012d7983 */ /* 0x000ee80000300800 */
[----:B------:R-:W3:Y:S04]  /*6f8b0*/  LDL.LU R26, [R1+0x150c] ;  /* 0x00150c00011a7983 */ /* 0x000ee80000300800 */
[----:B------:R-:W3:Y:S04]  /*6f8c0*/  LDL.LU R24, [R1+0x1508] ;  /* 0x0015080001187983 */ /* 0x000ee80000300800 */
[----:B------:R-:W3:Y:S04]  /*6f8d0*/  LDL.LU R23, [R1+0x1504] ;  /* 0x0015040001177983 */ /* 0x000ee80000300800 */
[----:B--2---:R0:W-:Y:S04]  /*6f8e0*/  STS.U16 [R25+UR5+0x200], R32 ;  /* 0x0002002019007988 */ /* 0x0041e80008000405 */
[----:B------:R1:W-:Y:S04]  /*6f8f0*/  STS.U16 [R25+UR5+0x240], R34 ;  /* 0x0002402219007988 */ /* 0x0003e80008000405 */
[----:B----4-:R2:W-:Y:S04]  /*6f900*/  STS.U16 [R25+UR5+0x280], R36 ;  /* 0x0002802419007988 */ /* 0x0105e80008000405 */
[----:B------:R4:W-:Y:S04]  /*6f910*/  STS.U16 [R25+UR5+0x2c0], R38 ;  /* 0x0002c02619007988 */ /* 0x0009e80008000405 */
        /* <DEDUP_REMOVED lines=35> */
[----:B0-----:R-:W3:Y:S04]  /*6fb50*/  LDL.LU R58, [R1+0x13c8] ;  /* 0x0013c800013a7983 */ /* 0x001ee80000300800 */
[----:B-1----:R-:W3:Y:S04]  /*6fb60*/  LDL.LU R61, [R1+0x13c4] ;  /* 0x0013c400013d7983 */ /* 0x002ee80000300800 */
[----:B------:R-:W3:Y:S04]  /*6fb70*/  LDL.LU R3, [R1+0x13c0] ;  /* 0x0013c00001037983 */ /* 0x000ee80000300800 */
[----:B------:R0:W-:Y:S04]  /*6fb80*/  STS.U16 [R25+UR5+0x1600], R60 ;  /* 0x0016003c19007988 */ /* 0x0001e80008000405 */
[----:B------:R1:W-:Y:S04]  /*6fb90*/  STS.U16 [R25+UR5+0x16c0], R2 ;  /* 0x0016c00219007988 */ /* 0x0003e80008000405 */
[----:B0-----:R-:W3:Y:S04]  /*6fba0*/  LDL.LU R60, [R1+0x138c] ;  /* 0x00138c00013c7983 */ /* 0x001ee80000300800 */
[----:B-1----:R-:W3:Y:S04]  /*6fbb0*/  LDL.LU R2, [R1+0x1388] ;  /* 0x0013880001027983 */ /* 0x002ee80000300800 */
        /* <DEDUP_REMOVED lines=14> */
[----:B0-----:R-:W3:Y:S04]  /*6fca0*/  LDL.LU R24, [R1+0x130c] ;  /* 0x00130c0001187983 */ /* 0x001ee80000300800 */
[----:B-1----:R-:W3:Y:S04]  /*6fcb0*/  LDL.LU R23, [R1+0x1308] ;  /* 0x0013080001177983 */ /* 0x002ee80000300800 */
        /* <DEDUP_REMOVED lines=323> */
[----:B0-----:R-:W3:Y:S04]  /*710f0*/  LDL.LU R58, [R1+0x200] ;  /* 0x00020000013a7983 */ /* 0x001ee80000300800 */
[----:B-1----:R-:W4:Y:S04]  /*71100*/  LDL.LU R61, [R1+0x1fc] ;  /* 0x0001fc00013d7983 */ /* 0x002f280000300800 */
[----:B--2---:R-:W2:Y:S04]  /*71110*/  LDL.LU R3, [R1+0x1f8] ;  /* 0x0001f80001037983 */ /* 0x004ea80000300800 */
        /* <DEDUP_REMOVED lines=30> */
[----:B---3--:R0:W-:Y:S04]  /*71300*/  STS.U16 [R25+UR5+0xd240], R58 ;  /* 0x00d2403a19007988 */ /* 0x0081e80008000405 */
[----:B----4-:R1:W-:Y:S04]  /*71310*/  STS.U16 [R25+UR5+0xd280], R61 ;  /* 0x00d2803d19007988 */ /* 0x0103e80008000405 */
[----:B--2---:R2:W-:Y:S04]  /*71320*/  STS.U16 [R25+UR5+0xd2c0], R3 ;  /* 0x00d2c00319007988 */ /* 0x0045e80008000405 */
[----:B0-----:R-:W3:Y:S04]  /*71330*/  LDL.LU R58, [R1+0x3fb8] ;  /* 0x003fb800013a7983 */ /* 0x001ee80000300800 */
[----:B-1----:R-:W4:Y:S04]  /*71340*/  LDL.LU R61, [R1+0x3fb4] ;  /* 0x003fb400013d7983 */ /* 0x002f280000300800 */
[----:B--2---:R-:W2:Y:S04]  /*71350*/  LDL.LU R3, [R1+0x3fb0] ;  /* 0x003fb00001037983 */ /* 0x004ea80000300800 */
[----:B------:R0:W-:Y:S04]  /*71360*/  STS.U16 [R25+UR5+0xd640], R60 ;  /* 0x00d6403c19007988 */ /* 0x0001e80008000405 */
[----:B------:R1:W-:Y:S04]  /*71370*/  STS.U16 [R25+UR5+0xd600], R2 ;  /* 0x00d6000219007988 */ /* 0x0003e80008000405 */
        /* <DEDUP_REMOVED lines=25> */
[----:B0-----:R-:W3:Y:S04]  /*71510*/  LDL.LU R60, [R1+0x3fac] ;  /* 0x003fac00013c7983 */ /* 0x001ee80000300800 */
[----:B------:R-:W-:Y:S04]  /*71520*/  STS.U16 [R25+UR5+0xee80], R29 ;  /* 0x00ee801d19007988 */ /* 0x000fe80008000405 */
[----:B-1----:R-:W3:Y:S01]  /*71530*/  LDL.LU R2, [R1+0x3fa8] ;  /* 0x003fa80001027983 */ /* 0x002ee20000300800 */
[----:B------:R-:W0:Y:S03]  /*71540*/  S2R R0, SR_TID.X ;  /* 0x0000000000007919 */ /* 0x000e260000002100 */
[----:B--2---:R1:W-:Y:S04]  /*71550*/  STS.U16 [R25+UR5+0xf200], R3 ;  /* 0x00f2000319007988 */ /* 0x0043e80008000405 */
[----:B----4-:R2:W-:Y:S04]  /*71560*/  STS.U16 [R25+UR5+0xf240], R61 ;  /* 0x00f2403d19007988 */ /* 0x0105e80008000405 */
[----:B-1----:R-:W4:Y:S04]  /*71570*/  LDL.LU R3, [R1+0x3fa4] ;  /* 0x003fa40001037983 */ /* 0x002f280000300800 */
[----:B--2---:R-:W2:Y:S04]  /*71580*/  LDL.LU R61, [R1+0x3fa0] ;  /* 0x003fa000013d7983 */ /* 0x004ea80000300800 */
[----:B------:R-:W2:Y:S04]  /*71590*/  LDL.LU R24, [R1+0x168c] ;  /* 0x00168c0001187983 */ /* 0x000ea80000300800 */
        /* <DEDUP_REMOVED lines=18> */
[----:B---3--:R-:W-:Y:S04]  /*716c0*/  STS.U16 [R25+UR5+0xf280], R58 ;  /* 0x00f2803a19007988 */ /* 0x008fe80008000405 */
[----:B------:R-:W-:Y:S01]  /*716d0*/  STS.U16 [R25+UR5+0xf2c0], R56 ;  /* 0x00f2c03819007988 */ /* 0x000fe20008000405 */
[----:B0-----:R-:W-:-:S03]  /*716e0*/  LOP3.LUT R0, R0, 0x1f, RZ, 0xc0, !PT ;  /* 0x0000001f00007812 */ /* 0x001fc600078ec0ff */
[----:B------:R-:W-:Y:S04]  /*716f0*/  STS.U16 [R25+UR5+0xf640], R30 ;  /* 0x00f6401e19007988 */ /* 0x000fe80008000405 */
[----:B------:R-:W-:Y:S04]  /*71700*/  STS.U16 [R25+UR5+0xf600], R16 ;  /* 0x00f6001019007988 */ /* 0x000fe80008000405 */
[----:B------:R-:W-:Y:S04]  /*71710*/  STS.U16 [R25+UR5+0xf6c0], R17 ;  /* 0x00f6c01119007988 */ /* 0x000fe80008000405 */
[----:B------:R0:W-:Y:S01]  /*71720*/  STS.U16 [R25+UR5+0xf680], R18 ;  /* 0x00f6801219007988 */ /* 0x0001e20008000405 */
[----:B------:R-:W-:-:S03]  /*71730*/  IMAD.SHL.U32 R0, R0, 0x2, RZ ;  /* 0x0000000200007824 */ /* 0x000fc600078e00ff */
[----:B------:R-:W-:Y:S04]  /*71740*/  STS.U16 [R25+UR5+0xfa00], R27 ;  /* 0x00fa001b19007988 */ /* 0x000fe80008000405 */
[----:B------:R-:W-:Y:S04]  /*71750*/  STS.U16 [R25+UR5+0xfa40], R31 ;  /* 0x00fa401f19007988 */ /* 0x000fe80008000405 */
[----:B------:R-:W-:Y:S04]  /*71760*/  STS.U16 [R25+UR5+0xfa80], R33 ;  /* 0x00fa802119007988 */ /* 0x000fe80008000405 */
[----:B0-----:R-:W3:Y:S04]  /*71770*/  LDL.LU R18, [R1+0x15ac] ;  /* 0x0015ac0001127983 */ /* 0x001ee80000300800 */
[----:B------:R-:W3:Y:S04]  /*71780*/  LDL.LU R17, [R1+0x157c] ;  /* 0x00157c0001117983 */ /* 0x000ee80000300800 */
[----:B------:R-:W3:Y:S04]  /*71790*/  LDL.LU R16, [R1+0x1578] ;  /* 0x0015780001107983 */ /* 0x000ee80000300800 */
[----:B------:R-:W3:Y:S04]  /*717a0*/  LDL.LU R30, [R1+0x1574] ;  /* 0x00157400011e7983 */ /* 0x000ee80000300800 */
[----:B------:R-:W3:Y:S04]  /*717b0*/  LDL.LU R56, [R1+0x156c] ;  /* 0x00156c0001387983 */ /* 0x000ee80000300800 */
[----:B------:R-:W3:Y:S04]  /*717c0*/  LDL.LU R58, [R1+0x153c] ;  /* 0x00153c00013a7983 */ /* 0x000ee80000300800 */
[----:B------:R-:W-:Y:S01]  /*717d0*/  STS.U16 [R25+UR5+0xfac0], R35 ;  /* 0x00fac02319007988 */ /* 0x000fe20008000405 */
[----:B------:R-:W-:-:S03]  /*717e0*/  LOP3.LUT R29, R0, 0x30, RZ, 0x3c, !PT ;  /* 0x00000030001d7812 */ /* 0x000fc600078e3cff */
[----:B------:R-:W3:Y:S04]  /*717f0*/  LDL.LU R51, [R1+0x1538] ;  /* 0x0015380001337983 */ /* 0x000ee80000300800 */
[----:B------:R-:W-:Y:S04]  /*71800*/  STS.U16 [R25+UR5+0xfe40], R53 ;  /* 0x00fe403519007988 */ /* 0x000fe80008000405 */
[----:B------:R-:W3:Y:S04]  /*71810*/  LDL.LU R49, [R1+0x1534] ;  /* 0x0015340001317983 */ /* 0x000ee80000300800 */
[----:B------:R-:W-:Y:S04]  /*71820*/  STS.U16 [R25+UR5+0xfe00], R55 ;  /* 0x00fe003719007988 */ /* 0x000fe80008000405 */
[----:B------:R-:W3:Y:S04]  /*71830*/  LDL.LU R47, [R1+0x152c] ;  /* 0x00152c00012f7983 */ /* 0x000ee80000300800 */
[----:B------:R-:W-:Y:S04]  /*71840*/  STS.U16 [R25+UR5+0xfec0], R57 ;  /* 0x00fec03919007988 */ /* 0x000fe80008000405 */
[----:B------:R-:W3:Y:S04]  /*71850*/  LDL.LU R45, [R1+0x14fc] ;  /* 0x0014fc00012d7983 */ /* 0x000ee80000300800 */
[----:B------:R0:W-:Y:S04]  /*71860*/  STS.U16 [R25+UR5+0xfe80], R59 ;  /* 0x00fe803b19007988 */ /* 0x0001e80008000405 */
[----:B------:R-:W3:Y:S04]  /*71870*/  LDL.LU R26, [R1+0x14f8] ;  /* 0x0014f800011a7983 */ /* 0x000ee80000300800 */
[----:B0-----:R-:W3:Y:S04]  /*71880*/  LDL.LU R25, [R1+0x14f4] ;  /* 0x0014f40001197983 */ /* 0x001ee80000300800 */
[----:B--2---:R0:W-:Y:S04]  /*71890*/  STS.U16 [R29+UR5+0x300], R24 ;  /* 0x000300181d007988 */ /* 0x0041e80008000405 */
[----:B----4-:R1:W-:Y:S04]  /*718a0*/  STS.U16 [R29+UR5+0x340], R23 ;  /* 0x000340171d007988 */ /* 0x0103e80008000405 */
[----:B------:R2:W-:Y:S04]  /*718b0*/  STS.U16 [R29+UR5+0x380], R32 ;  /* 0x000380201d007988 */ /* 0x0005e80008000405 */
[----:B------:R4:W-:Y:S04]  /*718c0*/  STS.U16 [R29+UR5+0x3c0], R34 ;  /* 0x0003c0221d007988 */ /* 0x0009e80008000405 */
[----:B------:R1:W-:Y:S04]  /*718d0*/  STS.U16 [R29+UR5+0x740], R36 ;  /* 0x000740241d007988 */ /* 0x0003e80008000405 */
[----:B------:R2:W-:Y:S04]  /*718e0*/  STS.U16 [R29+UR5+0x700], R38 ;  /* 0x000700261d007988 */ /* 0x0005e80008000405 */
[----:B0-----:R-:W3:Y:S04]  /*718f0*/  LDL.LU R24, [R1+0x14ec] ;  /* 0x0014ec0001187983 */ /* 0x001ee80000300800 */
[----:B-1----:R-:W3:Y:S04]  /*71900*/  LDL.LU R23, [R1+0x14bc] ;  /* 0x0014bc0001177983 */ /* 0x002ee80000300800 */
[----:B--2---:R-:W2:Y:S04]  /*71910*/  LDL.LU R32, [R1+0x14b8] ;  /* 0x0014b80001207983 */ /* 0x004ea80000300800 */
[----:B----4-:R-:W4:Y:S04]  /*71920*/  LDL.LU R34, [R1+0x14b4] ;  /* 0x0014b40001227983 */ /* 0x010f280000300800 */
        /* <DEDUP_REMOVED lines=28> */
[----:B---3--:R0:W-:Y:S04]  /*71af0*/  STS.U16 [R29+UR5+0x13c0], R18 ;  /* 0x0013c0121d007988 */ /* 0x0081e80008000405 */
[----:B------:R1:W-:Y:S04]  /*71b00*/  STS.U16 [R29+UR5+0x1740], R17 ;  /* 0x001740111d007988 */ /* 0x0003e80008000405 */
[----:B------:R3:W-:Y:S04]  /*71b10*/  STS.U16 [R29+UR5+0x1700], R16 ;  /* 0x001700101d007988 */ /* 0x0007e80008000405 */
[----:B------:R0:W-:Y:S04]  /*71b20*/  STS.U16 [R29+UR5+0x17c0], R30 ;  /* 0x0017c01e1d007988 */ /* 0x0001e80008000405 */
[----:B------:R1:W-:Y:S04]  /*71b30*/  STS.U16 [R29+UR5+0x1780], R56 ;  /* 0x001780381d007988 */ /* 0x0003e80008000405 */
[----:B------:R3:W-:Y:S04]  /*71b40*/  STS.U16 [R29+UR5+0x1b00], R58 ;  /* 0x001b003a1d007988 */ /* 0x0007e80008000405 */
[----:B0-----:R-:W4:Y:S04]  /*71b50*/  LDL.LU R18, [R1+0x13b4] ;  /* 0x0013b40001127983 */ /* 0x001f280000300800 */
[----:B-1----:R-:W4:Y:S04]  /*71b60*/  LDL.LU R17, [R1+0x13ac] ;  /* 0x0013ac0001117983 */ /* 0x002f280000300800 */
[----:B---3--:R-:W3:Y:S04]  /*71b70*/  LDL.LU R16, [R1+0x137c] ;  /* 0x00137c0001107983 */ /* 0x008ee80000300800 */
        /* <DEDUP_REMOVED lines=55> */
[----:B---3--:R3:W-:Y:S04]  /*71ef0*/  STS.U16 [R29+UR5+0x3740], R16 ;  /* 0x003740101d007988 */ /* 0x0087e80008000405 */
        /* <DEDUP_REMOVED lines=354> */
[----:B0-----:R-:W0:Y:S03]  /*73520*/  LDC R60, c[0x0][0x3ac] ;  /* 0x0000eb00ff3c7b82 */ /* 0x001e260000000800 */
[----:B------:R-:W-:Y:S04]  /*73530*/  STS.U16 [R29+UR5+0xfb40], R39 ;  /* 0x00fb40271d007988 */ /* 0x000fe80008000405 */
[----:B------:R-:W-:Y:S04]  /*73540*/  STS.U16 [R29+UR5+0xfb80], R41 ;  /* 0x00fb80291d007988 */ /* 0x000fe80008000405 */
[----:B------:R-:W-:Y:S04]  /*73550*/  STS.U16 [R29+UR5+0xfbc0], R43 ;  /* 0x00fbc02b1d007988 */ /* 0x000fe80008000405 */
[----:B------:R-:W-:Y:S04]  /*73560*/  STS.U16 [R29+UR5+0xff40], R7 ;  /* 0x00ff40071d007988 */ /* 0x000fe80008000405 */
[----:B------:R-:W-:Y:S04]  /*73570*/  STS.U16 [R29+UR5+0xff00], R6 ;  /* 0x00ff00061d007988 */ /* 0x000fe80008000405 */
[----:B------:R-:W-:Y:S04]  /*73580*/  STS.U16 [R29+UR5+0xffc0], R5 ;  /* 0x00ffc0051d007988 */ /* 0x000fe80008000405 */
[----:B------:R1:W-:Y:S01]  /*73590*/  STS.U16 [R29+UR5+0xff80], R4 ;  /* 0x00ff80041d007988 */ /* 0x0003e20008000405 */
[----:B0-----:R-:W-:-:S04]  /*735a0*/  IMAD.SHL.U32 R60, R60, 0x80, RZ ;  /* 0x000000803c3c7824 */ /* 0x001fc800078e00ff */
[----:B------:R-:W-:Y:S01]  /*735b0*/  IMAD.SHL.U32 R60, R60, 0x2, RZ ;  /* 0x000000023c3c7824 */ /* 0x000fe200078e00ff */
[----:B------:R-:W0:Y:S01]  /*735c0*/  S2R R46, SR_TID.X ;  /* 0x00000000002e7919 */ /* 0x000e220000002100 */
[----:B------:R-:W-:Y:S06]  /*735d0*/  BAR.SYNC.DEFER_BLOCKING 0x0 ;  /* 0x0000000000007b1d */ /* 0x000fec0000010000 */
[----:B----4-:R-:W-:Y:S04]  /*735e0*/  STL [R1+0x401c], R3 ;  /* 0x00401c0301007387 */ /* 0x010fe80000100800 */
[----:B--2---:R-:W-:Y:S04]  /*735f0*/  STL [R1+0x4018], R2 ;  /* 0x0040180201007387 */ /* 0x004fe80000100800 */
[----:B---3--:R-:W2:Y:S01]  /*73600*/  LDSM.16.M88.4 R4, [R61+UR5] ;  /* 0x000000053d04783b */ /* 0x008ea20008000200 */
[C---:B0-----:R-:W-:Y:S01]  /*73610*/  LOP3.LUT R28, R46.reuse, 0x7, RZ, 0xc0, !PT ;  /* 0x000000072e1c7812 */ /* 0x041fe200078ec0ff */
[----:B------:R-:W-:-:S02]  /*73620*/  IMAD.SHL.U32 R8, R46, 0x2, RZ ;  /* 0x000000022e087824 */ /* 0x000fc400078e00ff */
[----:B------:R-:W0:Y:S01]  /*73630*/  LDSM.16.M88.4 R12, [R61+UR5+0x800] ;  /* 0x000800053d0c783b */ /* 0x000e220008000200 */
[----:B-1----:R-:W-:Y:S02]  /*73640*/  IMAD.SHL.U32 R29, R46, 0x40, RZ ;  /* 0x000000402e1d7824 */ /* 0x002fe400078e00ff */
[----:B------:R-:W-:Y:S01]  /*73650*/  IMAD R28, R28, 0x90, RZ ;  /* 0x000000901c1c7824 */ /* 0x000fe200078e02ff */
[----:B------:R-:W-:Y:S04]  /*73660*/  LDSM.16.M88.4 R16, [R61+UR5+0x2000] ;  /* 0x002000053d10783b */ /* 0x000fe80008000200 */
[----:B------:R-:W-:Y:S01]  /*73670*/  LOP3.LUT R8, R28, 0x10, R8, 0x78, !PT ;  /* 0x000000101c087812 */ /* 0x000fe200078e7808 */
[----:B------:R-:W-:Y:S03]  /*73680*/  LDSM.16.M88.4 R20, [R61+UR5+0x5800] ;  /* 0x005800053d14783b */ /* 0x000fe60008000200 */
[----:B------:R-:W-:Y:S01]  /*73690*/  LOP3.LUT R8, R8, 0x400, R29, 0xf8, !PT ;  /* 0x0000040008087812 */ /* 0x000fe200078ef81d */
[----:B------:R-:W-:Y:S04]  /*736a0*/  LDSM.16.M88.4 R56, [R61+UR5+0xa000] ;  /* 0x00a000053d38783b */ /* 0x000fe80008000200 */
[----:B------:R-:W-:Y:S04]  /*736b0*/  LDSM.16.MT88.4 R40, [R8+UR5+0x10000] ;  /* 0x010000050828783b */ /* 0x000fe80008004200 */
[----:B------:R-:W1:Y:S04]  /*736c0*/  LDSM.16.M88.4 R8, [R61+UR5+0x1000] ;  /* 0x001000053d08783b */ /* 0x000e680008000200 */
[----:B------:R-:W-:Y:S04]  /*736d0*/  LDSM.16.M88.4 R52, [R61+UR5+0xa800] ;  /* 0x00a800053d34783b */ /* 0x000fe80008000200 */
[----:B------:R-:W-:Y:S04]  /*736e0*/  LDSM.16.M88.4 R48, [R61+UR5+0xb000] ;  /* 0x00b000053d30783b */ /* 0x000fe80008000200 */
[----:B------:R-:W-:Y:S04]  /*736f0*/  LDSM.16.M88.4 R36, [R61+UR5+0xb800] ;  /* 0x00b800053d24783b */ /* 0x000fe80008000200 */
[----:B--2---:R2:W-:Y:S04]  /*73700*/  STL.64 [R1+0x130], R4 ;  /* 0x0001300401007387 */ /* 0x0045e80000100a00 */
[----:B------:R-:W-:Y:S04]  /*73710*/  STL.64 [R1+0x138], R6 ;  /* 0x0001380601007387 */ /* 0x000fe80000100a00 */
[----:B0-----:R-:W-:Y:S04]  /*73720*/  STL.64 [R1+0x120], R12 ;  /* 0x0001200c01007387 */ /* 0x001fe80000100a00 */
[----:B------:R-:W-:Y:S04]  /*73730*/  STL.64 [R1+0x128], R14 ;  /* 0x0001280e01007387 */ /* 0x000fe80000100a00 */
[----:B------:R-:W-:Y:S04]  /*73740*/  LDSM.16.M88.4 R12, [R61+UR5+0x2800] ;  /* 0x002800053d0c783b */ /* 0x000fe80008000200 */
[----:B------:R-:W-:Y:S04]  /*73750*/  LDSM.16.M88.4 R32, [R61+UR5+0xc000] ;  /* 0x00c000053d20783b */ /* 0x000fe80008000200 */
[----:B-1----:R-:W-:Y:S01]  /*73760*/  STL.64 [R1+0x110], R8 ;  /* 0x0001100801007387 */ /* 0x002fe20000100a00 */
[----:B--2---:R-:W-:-:S02]  /*73770*/  IMAD.MOV.U32 R5, RZ, RZ, R9 ;  /* 0x000000ffff057224 */ /* 0x004fc400078e0009 */
[----:B------:R-:W-:Y:S01]  /*73780*/  IMAD.MOV.U32 R4, RZ, RZ, R8 ;  /* 0x000000ffff047224 */ /* 0x000fe200078e0008 */
[----:B------:R-:W-:Y:S04]  /*73790*/  STL.64 [R1+0x118], R10 ;  /* 0x0001180a01007387 */ /* 0x000fe80000100a00 */
[----:B------:R-:W0:Y:S04]  /*737a0*/  LDSM.16.M88.4 R8, [R61+UR5+0x1800] ;  /* 0x001800053d08783b */ /* 0x000e280008000200 */
[----:B------:R-:W-:Y:S01]  /*737b0*/  LDSM.16.M88.4 R28, [R61+UR5+0xc800] ;  /* 0x00c800053d1c783b */ /* 0x000fe20008000200 */
[----:B------:R-:W1:Y:S03]  /*737c0*/  S2R R44, SR_TID.X ;  /* 0x00000000002c7919 */ /* 0x000e660000002100 */
[----:B------:R-:W-:Y:S04]  /*737d0*/  LDSM.16.M88.4 R24, [R61+UR5+0xd000] ;  /* 0x00d000053d18783b */ /* 0x000fe80008000200 */
[----:B0-----:R-:W-:Y:S04]  /*737e0*/  STL.64 [R1+0x100], R8 ;  /* 0x0001000801007387 */ /* 0x001fe80000100a00 */
[----:B------:R-:W-:Y:S04]  /*737f0*/  STL.64 [R1+0x108], R10 ;  /* 0x0001080a01007387 */ /* 0x000fe80000100a00 */
[----:B------:R-:W0:Y:S04]  /*73800*/  LDSM.16.M88.4 R8, [R61+UR5+0x3000] ;  /* 0x003000053d08783b */ /* 0x000e280008000200 */
[----:B------:R-:W-:Y:S04]  /*73810*/  STL.64 [R1+0xf0], R16 ;  /* 0x0000f01001007387 */ /* 0x000fe80000100a00 */
[----:B------:R-:W-:Y:S04]  /*73820*/  STL.64 [R1+0xf8], R18 ;  /* 0x0000f81201007387 */ /* 0x000fe80000100a00 */
[----:B------:R-:W-:Y:S04]  /*73830*/  STL.64 [R1+0xe0], R12 ;  /* 0x0000e00c01007387 */ /* 0x000fe80000100a00 */
[----:B------:R-:W-:Y:S04]  /*73840*/  STL.64 [R1+0xe8], R14 ;  /* 0x0000e80e01007387 */ /* 0x000fe80000100a00 */
[----:B------:R-:W-:Y:S04]  /*73850*/  LDSM.16.M88.4 R12, [R61+UR5+0x4000] ;  /* 0x004000053d0c783b */ /* 0x000fe80008000200 */
[----:B------:R-:W-:Y:S04]  /*73860*/  LDSM.16.M88.4 R16, [R61+UR5+0x6000] ;  /* 0x006000053d10783b */ /* 0x000fe80008000200 */
[----:B0-----:R-:W-:Y:S01]  /*73870*/  STL.64 [R1+0xd0], R8 ;  /* 0x0000d00801007387 */ /* 0x001fe20000100a00 */
[----:B------:R-:W-:-:S02]  /*73880*/  IMAD.MOV.U32 R2, RZ, RZ, R8 ;  /* 0x000000ffff027224 */ /* 0x000fc400078e0008 */
[----:B------:R-:W-:Y:S01]  /*73890*/  IMAD.MOV.U32 R0, RZ, RZ, R9 ;  /* 0x000000ffff007224 */ /* 0x000fe200078e0009 */
[----:B------:R-:W-:Y:S04]  /*738a0*/  STL.64 [R1+0xd8], R10 ;  /* 0x0000d80a01007387 */ /* 0x000fe80000100a00 */
[----:B------:R-:W0:Y:S04]  /*738b0*/  LDSM.16.M88.4 R8, [R61+UR5+0x3800] ;  /* 0x003800053d08783b */ /* 0x000e280008000200 */
[----:B0-----:R-:W-:Y:S01]  /*738c0*/  STL.64 [R1+0xc0], R8 ;  /* 0x0000c00801007387 */ /* 0x001fe20000100a00 */
[----:B------:R-:W-:-:S02]  /*738d0*/  IMAD.MOV.U32 R60, RZ, RZ, R8 ;  /* 0x000000ffff3c7224 */ /* 0x000fc400078e0008 */
[----:B------:R-:W-:Y:S01]  /*738e0*/  IMAD.MOV.U32 R3, RZ, RZ, R9 ;  /* 0x000000ffff037224 */ /* 0x000fe200078e0009 */
[----:B------:R0:W-:Y:S04]  /*738f0*/  STL.64 [R1+0xc8], R10 ;  /* 0x0000c80a01007387 */ /* 0x0001e80000100a00 */
[----:B------:R-:W-:Y:S04]  /*73900*/  STL.64 [R1+0xb0], R12 ;  /* 0x0000b00c01007387 */ /* 0x000fe80000100a00 */
[----:B------:R-:W-:Y:S01]  /*73910*/  STL.64 [R1+0xb8], R14 ;  /* 0x0000b80e01007387 */ /* 0x000fe20000100a00 */
[----:B0-----:R-:W-:-:S02]  /*73920*/  IMAD.MOV.U32 R11, RZ, RZ, R13 ;  /* 0x000000ffff0b7224 */ /* 0x001fc400078e000d */
[----:B------:R-:W-:Y:S02]  /*73930*/  IMAD.MOV.U32 R10, RZ, RZ, R12 ;  /* 0x000000ffff0a7224 */ /* 0x000fe400078e000c */
[----:B------:R-:W0:Y:S04]  /*73940*/  LDSM.16.M88.4 R12, [R61+UR5+0x4800] ;  /* 0x004800053d0c783b */ /* 0x000e280008000200 */
[----:B0-----:R-:W-:Y:S01]  /*73950*/  STL.64 [R1+0xa0], R12 ;  /* 0x0000a00c01007387 */ /* 0x001fe20000100a00 */
[----:B------:R-:W-:Y:S01]  /*73960*/  MOV R9, R13 ;  /* 0x0000000d00097202 */ /* 0x000fe20000000f00 */
[----:B------:R-:W-:Y:S02]  /*73970*/  IMAD.MOV.U32 R8, RZ, RZ, R12 ;  /* 0x000000ffff087224 */ /* 0x000fe400078e000c */
[----:B------:R-:W-:Y:S04]  /*73980*/  STL.64 [R1+0xa8], R14 ;  /* 0x0000a80e01007387 */ /* 0x000fe80000100a00 */
[----:B------:R-:W0:Y:S04]  /*73990*/  LDSM.16.M88.4 R12, [R61+UR5+0x5000] ;  /* 0x005000053d0c783b */ /* 0x000e280008000200 */
[----:B0-----:R-:W-:Y:S01]  /*739a0*/  STL.64 [R1+0x90], R12 ;  /* 0x0000900c01007387 */ /* 0x001fe20000100a00 */
[----:B------:R-:W-:-:S02]  /*739b0*/  IMAD.MOV.U32 R7, RZ, RZ, R13 ;  /* 0x000000ffff077224 */ /* 0x000fc400078e000d */
[----:B------:R-:W-:Y:S01]  /*739c0*/  IMAD.MOV.U32 R6, RZ, RZ, R12 ;  /* 0x000000ffff067224 */ /* 0x000fe200078e000c */
[----:B------:R-:W-:Y:S04]  /*739d0*/  STL.64 [R1+0x98], R14 ;  /* 0x0000980e01007387 */ /* 0x000fe80000100a00 */
[----:B------:R-:W0:Y:S04]  /*739e0*/  LDSM.16.M88.4 R12, [R61+UR5+0x6800] ;  /* 0x006800053d0c783b */ /* 0x000e280008000200 */
[----:B------:R-:W-:Y:S04]  /*739f0*/  STL.64 [R1+0x80], R20 ;  /* 0x0000801401007387 */ /* 0x000fe80000100a00 */
[----:B------:R-:W-:Y:S04]  /*73a00*/  STL.64 [R1+0x88], R22 ;  /* 0x0000881601007387 */ /* 0x000fe80000100a00 */
[----:B------:R-:W2:Y:S04]  /*73a10*/  LDSM.16.M88.4 R20, [R61+UR5+0x7000] ;  /* 0x007000053d14783b */ /* 0x000ea80008000200 */
[----:B------:R-:W-:Y:S04]  /*73a20*/  STL.64 [R1+0x70], R16 ;  /* 0x0000701001007387 */ /* 0x000fe80000100a00 */
[----:B------:R-:W-:Y:S04]  /*73a30*/  STL.64 [R1+0x78], R18 ;  /* 0x0000781201007387 */ /* 0x000fe80000100a00 */
[----:B------:R-:W3:Y:S04]  /*73a40*/  LDSM.16.M88.4 R16, [R61+UR5+0x7800] ;  /* 0x007800053d10783b */ /* 0x000ee80008000200 */
[----:B0-----:R-:W-:Y:S04]  /*73a50*/  STL.64 [R1+0x60], R12 ;  /* 0x0000600c01007387 */ /* 0x001fe80000100a00 */
[----:B------:R-:W-:Y:S04]  /*73a60*/  STL.64 [R1+0x68], R14 ;  /* 0x0000680e01007387 */ /* 0x000fe80000100a00 */
[----:B------:R-:W0:Y:S04]  /*73a70*/  LDSM.16.M88.4 R12, [R61+UR5+0x8000] ;  /* 0x008000053d0c783b */ /* 0x000e280008000200 */
[----:B--2---:R-:W-:Y:S04]  /*73a80*/  STL.64 [R1+0x50], R20 ;  /* 0x0000501401007387 */ /* 0x004fe80000100a00 */
[----:B------:R-:W-:Y:S04]  /*73a90*/  STL.64 [R1+0x58], R22 ;  /* 0x0000581601007387 */ /* 0x000fe80000100a00 */
[----:B------:R-:W2:Y:S04]  /*73aa0*/  LDSM.16.M88.4 R20, [R61+UR5+0x8800] ;  /* 0x008800053d14783b */ /* 0x000ea80008000200 */
[----:B---3--:R-:W-:Y:S04]  /*73ab0*/  STL.64 [R1+0x40], R16 ;  /* 0x0000401001007387 */ /* 0x008fe80000100a00 */
        /* <DEDUP_REMOVED lines=10> */
[----:B------:R3:W-:Y:S04]  /*73b60*/  STL [R1+0x6d64], R58 ;  /* 0x006d643a01007387 */ /* 0x0007e80000100800 */
[----:B------:R-:W4:Y:S01]  /*73b70*/  LDSM.16.M88.4 R16, [R61+UR5+0xe000] ;  /* 0x00e000053d10783b */ /* 0x000f220008000200 */
[C---:B-1----:R-:W-:Y:S01]  /*73b80*/  LOP3.LUT R45, R44.reuse, 0x7, RZ, 0xc0, !PT ;  /* 0x000000072c2d7812 */ /* 0x042fe200078ec0ff */
[----:B------:R-:W-:-:S02]  /*73b90*/  IMAD.SHL.U32 R46, R44, 0x40, RZ ;  /* 0x000000402c2e7824 */ /* 0x000fc400078e00ff */
[----:B---3--:R-:W-:Y:S01]  /*73ba0*/  IMAD.MOV.U32 R58, RZ, RZ, R11 ;  /* 0x000000ffff3a7224 */ /* 0x008fe200078e000b */
[----:B0-----:R-:W-:Y:S04]  /*73bb0*/  STL.64 [R1], R12 ;  /* 0x0000000c01007387 */ /* 0x001fe80000100a00 */
[----:B------:R-:W-:Y:S04]  /*73bc0*/  STL.64 [R1+0x8], R14 ;  /* 0x0000080e01007387 */ /* 0x000fe80000100a00 */
[----:B------:R0:W-:Y:S04]  /*73bd0*/  STL [R1+0x6d60], R59 ;  /* 0x006d603b01007387 */ /* 0x0001e80000100800 */
[----:B------:R1:W-:Y:S04]  /*73be0*/  STL.64 [R1+0x7238], R56 ;  /* 0x0072383801007387 */ /* 0x0003e80000100a00 */
[----:B------:R3:W-:Y:S01]  /*73bf0*/  STL [R1+0x6d6c], R54 ;  /* 0x006d6c3601007387 */ /* 0x0007e20000100800 */
[----:B0-----:R-:W-:-:S03]  /*73c00*/  IMAD.MOV.U32 R59, RZ, RZ, R10 ;  /* 0x000000ffff3b7224 */ /* 0x001fc600078e000a */
[----:B------:R0:W-:Y:S04]  /*73c10*/  STL [R1+0x6d68], R55 ;  /* 0x006d683701007387 */ /* 0x0001e80000100800 */
[----:B------:R2:W-:Y:S01]  /*73c20*/  STL.64 [R1+0x7240], R52 ;  /* 0x0072403401007387 */ /* 0x0005e20000100a00 */
[----:B-1----:R-:W-:Y:S02]  /*73c30*/  IMAD.MOV.U32 R57, RZ, RZ, R9 ;  /* 0x000000ffff397224 */ /* 0x002fe400078e0009 */
[----:B------:R-:W-:Y:S01]  /*73c40*/  IMAD.MOV.U32 R56, RZ, RZ, R8 ;  /* 0x000000ffff387224 */ /* 0x000fe200078e0008 */
[----:B------:R-:W-:Y:S01]  /*73c50*/  STL [R1+0x6e5c], R50 ;  /* 0x006e5c3201007387 */ /* 0x000fe20000100800 */
[----:B---3--:R-:W-:Y:S02]  /*73c60*/  IMAD.MOV.U32 R54, RZ, RZ, R7 ;  /* 0x000000ffff367224 */ /* 0x008fe400078e0007 */
[----:B0-----:R-:W-:Y:S01]  /*73c70*/  IMAD.MOV.U32 R55, RZ, RZ, R6 ;  /* 0x000000ffff377224 */ /* 0x001fe200078e0006 */
[----:B------:R-:W-:Y:S04]  /*73c80*/  STL [R1+0x6e58], R51 ;  /* 0x006e583301007387 */ /* 0x000fe80000100800 */
[----:B------:R-:W-:Y:S01]  /*73c90*/  STL [R1+0x6d44], R38 ;  /* 0x006d442601007387 */ /* 0x000fe20000100800 */
[----:B--2---:R-:W-:-:S02]  /*73ca0*/  IMAD.MOV.U32 R53, RZ, RZ, R5 ;  /* 0x000000ffff357224 */ /* 0x004fc400078e0005 */
[----:B------:R-:W-:Y:S01]  /*73cb0*/  IMAD.MOV.U32 R52, RZ, RZ, R4 ;  /* 0x000000ffff347224 */ /* 0x000fe200078e0004 */
[----:B------:R-:W-:Y:S04]  /*73cc0*/  STL [R1+0x6d40], R39 ;  /* 0x006d402701007387 */ /* 0x000fe80000100800 */
[----:B------:R-:W-:Y:S04]  /*73cd0*/  STL [R1+0x6d94], R34 ;  /* 0x006d942201007387 */ /* 0x000fe80000100800 */
[----:B------:R-:W-:Y:S04]  /*73ce0*/  STL [R1+0x6d90], R35 ;  /* 0x006d902301007387 */ /* 0x000fe80000100800 */
[----:B------:R0:W-:Y:S04]  /*73cf0*/  STL.64 [R1+0x7230], R32 ;  /* 0x0072302001007387 */ /* 0x0001e80000100a00 */
[----:B------:R-:W1:Y:S01]  /*73d00*/  LDSM.16.M88.4 R12, [R61+UR5+0xe800] ;  /* 0x00e800053d0c783b */ /* 0x000e620008000200 */
[----:B------:R-:W-:-:S03]  /*73d10*/  IMAD R45, R45, 0x90, RZ ;  /* 0x000000902d2d7824 */ /* 0x000fc600078e02ff */
[----:B------:R-:W2:Y:S04]  /*73d20*/  LDSM.16.M88.4 R8, [R61+UR5+0xf000] ;  /* 0x00f000053d08783b */ /* 0x000ea80008000200 */
[----:B0-----:R-:W3:Y:S04]  /*73d30*/  LDL.64 R32, [R1+0x130] ;  /* 0x0001300001207983 */ /* 0x001ee80000100a00 */
[----:B------:R-:W-:Y:S04]  /*73d40*/  STL [R1+0x6d9c], R30 ;  /* 0x006d9c1e01007387 */ /* 0x000fe80000100800 */
[----:B------:R-:W-:Y:S04]  /*73d50*/  STL [R1+0x6d98], R31 ;  /* 0x006d981f01007387 */ /* 0x000fe80000100800 */
[----:B------:R0:W-:Y:S01]  /*73d60*/  STL.64 [R1+0x7248], R28 ;  /* 0x0072481c01007387 */ /* 0x0001e20000100a00 */
[----:B------:R-:W-:-:S03]  /*73d70*/  IMAD.SHL.U32 R44, R44, 0x2, RZ ;  /* 0x000000022c2c7824 */ /* 0x000fc600078e00ff */
[----:B------:R-:W1:Y:S04]  /*73d80*/  LDSM.16.M88.4 R4, [R61+UR5+0xf800] ;  /* 0x00f800053d04783b */ /* 0x000e680008000200 */
[----:B0-----:R-:W3:Y:S04]  /*73d90*/  LDL.LU.64 R28, [R1+0x930] ;  /* 0x00093000011c7983 */ /* 0x001ee80000300a00 */
[----:B------:R-:W3:Y:S01]  /*73da0*/  LDL.LU.64 R30, [R1+0x938] ;  /* 0x00093800011e7983 */ /* 0x000ee20000300a00 */
[----:B------:R-:W-:-:S03]  /*73db0*/  LOP3.LUT R44, R45, 0x10, R44, 0x78, !PT ;  /* 0x000000102d2c7812 */ /* 0x000fc600078e782c */
[----:B------:R-:W-:Y:S01]  /*73dc0*/  STL [R1+0x6db4], R26 ;  /* 0x006db41a01007387 */ /* 0x000fe20000100800 */
[----:B------:R-:W-:-:S03]  /*73dd0*/  LOP3.LUT R44, R44, 0x400, R46, 0xf8, !PT ;  /* 0x000004002c2c7812 */ /* 0x000fc600078ef82e */
[----:B------:R-:W-:Y:S01]  /*73de0*/  STL [R1+0x6db0], R27 ;  /* 0x006db01b01007387 */ /* 0x000fe20000100800 */
[----:B------:R-:W-:-:S03]  /*73df0*/  LOP3.LUT R44, R44, 0x20, RZ, 0x3c, !PT ;  /* 0x000000202c2c7812 */ /* 0x000fc600078e3cff */
[----:B------:R-:W-:Y:S04]  /*73e00*/  STL.64 [R1+0x7250], R24 ;  /* 0x0072501801007387 */ /* 0x000fe80000100a00 */
[----:B------:R-:W0:Y:S04]  /*73e10*/  LDSM.16.MT88.4 R44, [R44+UR5+0x10000] ;  /* 0x010000052c2c783b */ /* 0x000e280008004200 */
[----:B------:R-:W-:Y:S04]  /*73e20*/  STL [R1+0x721c], R20 ;  /* 0x00721c1401007387 */ /* 0x000fe80000100800 */
[----:B------:R-:W-:Y:S04]  /*73e30*/  STL [R1+0x7218], R21 ;  /* 0x0072181501007387 */ /* 0x000fe80000100800 */
[----:B------:R-:W-:Y:S04]  /*73e40*/  STL [R1+0x7008], R22 ;  /* 0x0070081601007387 */ /* 0x000fe80000100800 */
[----:B------:R-:W-:Y:S04]  /*73e50*/  STL [R1+0x7004], R23 ;  /* 0x0070041701007387 */ /* 0x000fe80000100800 */
[----:B----4-:R4:W-:Y:S04]  /*73e60*/  STL [R1+0x7224], R16 ;  /* 0x0072241001007387 */ /* 0x0109e80000100800 */
[----:B------:R1:W-:Y:S04]  /*73e70*/  STL [R1+0x7220], R17 ;  /* 0x0072201101007387 */ /* 0x0003e80000100800 */
[----:B------:R-:W-:Y:S01]  /*73e80*/  STL [R1+0x6dbc], R18 ;  /* 0x006dbc1201007387 */ /* 0x000fe20000100800 */
[----:B----4-:R-:W-:-:S03]  /*73e90*/  IMAD.MOV.U32 R16, RZ, RZ, R52 ;  /* 0x000000ffff107224 */ /* 0x010fc600078e0034 */
[----:B------:R-:W-:Y:S01]  /*73ea0*/  STL [R1+0x6db8], R19 ;  /* 0x006db81301007387 */ /* 0x000fe20000100800 */
[----:B-1----:R-:W-:-:S03]  /*73eb0*/  IMAD.MOV.U32 R17, RZ, RZ, R53 ;  /* 0x000000ffff117224 */ /* 0x002fc600078e0035 */
[----:B------:R-:W-:Y:S04]  /*73ec0*/  STL [R1+0x722c], R12 ;  /* 0x00722c0c01007387 */ /* 0x000fe80000100800 */
[----:B------:R-:W-:Y:S04]  /*73ed0*/  STL [R1+0x7228], R13 ;  /* 0x0072280d01007387 */ /* 0x000fe80000100800 */
[----:B------:R-:W-:Y:S04]  /*73ee0*/  STL [R1+0x6e64], R14 ;  /* 0x006e640e01007387 */ /* 0x000fe80000100800 */
[----:B------:R-:W-:Y:S04]  /*73ef0*/  STL [R1+0x6e60], R15 ;  /* 0x006e600f01007387 */ /* 0x000fe80000100800 */
[----:B--2---:R-:W-:Y:S04]  /*73f00*/  STL [R1+0x7214], R8 ;  /* 0x0072140801007387 */ /* 0x004fe80000100800 */
[----:B------:R-:W-:Y:S04]  /*73f10*/  STL [R1+0x7210], R9 ;  /* 0x0072100901007387 */ /* 0x000fe80000100800 */
[----:B------:R-:W-:Y:S04]  /*73f20*/  STL [R1+0x6ff0], R10 ;  /* 0x006ff00a01007387 */ /* 0x000fe80000100800 */
[----:B------:R-:W-:Y:S04]  /*73f30*/  STL [R1+0x6fec], R11 ;  /* 0x006fec0b01007387 */ /* 0x000fe80000100800 */
[----:B------:R-:W-:Y:S04]  /*73f40*/  STL [R1+0x6dcc], R6 ;  /* 0x006dcc0601007387 */ /* 0x000fe80000100800 */
[----:B------:R-:W-:Y:S04]  /*73f50*/  STL [R1+0x6dc8], R7 ;  /* 0x006dc80701007387 */ /* 0x000fe80000100800 */
[----:B------:R-:W-:Y:S04]  /*73f60*/  STL.64 [R1+0x7258], R4 ;  /* 0x0072580401007387 */ /* 0x000fe80000100a00 */
[----:B------:R-:W-:Y:S04]  /*73f70*/  STL [R1+0x5bc0], R61 ;  /* 0x005bc03d01007387 */ /* 0x000fe80000100800 */
[----:B------:R-:W2:Y:S04]  /*73f80*/  LDL.64 R24, [R1+0x100] ;  /* 0x0001000001187983 */ /* 0x000ea80000100a00 */
[----:B------:R-:W4:Y:S04]  /*73f90*/  LDL.64 R52, [R1+0xf0] ;  /* 0x0000f00001347983 */ /* 0x000f280000100a00 */
[----:B0-----:R-:W-:Y:S04]  /*73fa0*/  STL.64 [R1+0x7208], R46 ;  /* 0x0072082e01007387 */ /* 0x001fe80000100a00 */
[----:B------:R0:W-:Y:S04]  /*73fb0*/  STL.64 [R1+0x7200], R44 ;  /* 0x0072002c01007387 */ /* 0x0001e80000100a00 */
[----:B0-----:R-:W2:Y:S04]  /*73fc0*/  LDL.64 R44, [R1+0x120] ;  /* 0x00012000012c7983 */ /* 0x001ea80000100a00 */
[----:B------:R-:W2:Y:S04]  /*73fd0*/  LDL.LU.64 R20, [R1+0x920] ;  /* 0x0009200001147983 */ /* 0x000ea80000300a00 */
[----:B------:R-:W2:Y:S01]  /*73fe0*/  LDL.LU.64 R22, [R1+0x928] ;  /* 0x0009280001167983 */ /* 0x000ea20000300a00 */
[----:B---3--:R-:W-:-:S02]  /*73ff0*/  IMAD.MOV.U32 R39, RZ, RZ, R32 ;  /* 0x000000ffff277224 */ /* 0x008fc400078e0020 */
[----:B------:R-:W-:Y:S01]  /*74000*/  IMAD.MOV.U32 R38, RZ, RZ, R33 ;  /* 0x000000ffff267224 */ /* 0x000fe200078e0021 */
[----:B------:R-:W-:Y:S01]  /*74010*/  HMMA.16816.F32 R4, R40, R32, R28 ;  /* 0x000000202804723c */ /* 0x000fe2000000181c */
[----:B------:R-:W-:Y:S02]  /*74020*/  IMAD.MOV.U32 R28, RZ, RZ, R55 ;  /* 0x000000ffff1c7224 */ /* 0x000fe400078e0037 */
[----:B------:R-:W-:-:S05]  /*74030*/  IMAD.MOV.U32 R29, RZ, RZ, R54 ;  /* 0x000000ffff1d7224 */ /* 0x000fca00078e0036 */
[----:B------:R0:W-:Y:S11]  /*74040*/  STL.64 [R1+0x7290], R28 ;  /* 0x0072901c01007387 */ /* 0x0001f60000100a00 */
[----:B------:R-:W-:Y:S01]  /*74050*/  MOV R14, R4 ;  /* 0x00000004000e7202 */ /* 0x000fe20000000f00 */
[----:B------:R-:W-:-:S02]  /*74060*/  IMAD.MOV.U32 R15, RZ, RZ, R5 ;  /* 0x000000ffff0f7224 */ /* 0x000fc400078e0005 */
[----:B------:R-:W-:Y:S02]  /*74070*/  IMAD.MOV.U32 R4, RZ, RZ, R56 ;  /* 0x000000ffff047224 */ /* 0x000fe400078e0038 */
[----:B------:R-:W-:Y:S02]  /*74080*/  IMAD.MOV.U32 R5, RZ, RZ, R57 ;  /* 0x000000ffff057224 */ /* 0x000fe400078e0039 */
[----:B0-----:R-:W-:Y:S02]  /*74090*/  IMAD.MOV.U32 R28, RZ, RZ, R59 ;  /* 0x000000ffff1c7224 */ /* 0x001fe400078e003b */
[----:B------:R-:W-:Y:S01]  /*740a0*/  IMAD.MOV.U32 R29, RZ, RZ, R58 ;  /* 0x000000ffff1d7224 */ /* 0x000fe200078e003a */
[----:B------:R-:W-:Y:S01]  /*740b0*/  STL.64 [R1+0x7298], R4 ;  /* 0x0072980401007387 */ /* 0x000fe20000100a00 */
[----:B------:R-:W-:Y:S02]  /*740c0*/  IMAD.MOV.U32 R50, RZ, RZ, R6 ;  /* 0x000000ffff327224 */ /* 0x000fe400078e0006 */
[----:B------:R-:W-:Y:S01]  /*740d0*/  IMAD.MOV.U32 R51, RZ, RZ, R7 ;  /* 0x000000ffff337224 */ /* 0x000fe200078e0007 */
[----:B------:R0:W-:Y:S04]  /*740e0*/  STL.64 [R1+0x72a0], R28 ;  /* 0x0072a01c01007387 */ /* 0x0001e80000100a00 */
[----:B0-----:R-:W3:Y:S04]  /*740f0*/  LDL.LU.64 R28, [R1+0x910] ;  /* 0x00091000011c7983 */ /* 0x001ee80000300a00 */
[----:B------:R-:W3:Y:S04]  /*74100*/  LDL.LU.64 R30, [R1+0x918] ;  /* 0x00091800011e7983 */ /* 0x000ee80000300a00 */
[----:B------:R-:W4:Y:S04]  /*74110*/  LDL.LU.64 R8, [R1+0x900] ;  /* 0x0009000001087983 */ /* 0x000f280000300a00 */
[----:B------:R-:W4:Y:S04]  /*74120*/  LDL.LU.64 R10, [R1+0x908] ;  /* 0x00090800010a7983 */ /* 0x000f280000300a00 */
[----:B------:R-:W4:Y:S04]  /*74130*/  LDL.LU.64 R4, [R1+0x8f0] ;  /* 0x0008f00001047983 */ /* 0x000f280000300a00 */
[----:B------:R-:W4:Y:S01]  /*74140*/  LDL.LU.64 R6, [R1+0x8f8] ;  /* 0x0008f80001067983 */ /* 0x000f220000300a00 */
[----:B------:R-:W-:-:S02]  /*74150*/  IMAD.MOV.U32 R32, RZ, RZ, R60 ;  /* 0x000000ffff207224 */ /* 0x000fc400078e003c */
[----:B------:R-:W-:-:S05]  /*74160*/  IMAD.MOV.U32 R33, RZ, RZ, R3 ;  /* 0x000000ffff217224 */ /* 0x000fca00078e0003 */
[----:B------:R0:W-:Y:S04]  /*74170*/  STL.64 [R1+0x72a8], R32 ;  /* 0x0072a82001007387 */ /* 0x0001e80000100a00 */
[----:B------:R-:W4:Y:S04]  /*74180*/  LDL.64 R56, [R1+0x80] ;  /* 0x0000800001387983 */ /* 0x000f280000100a00 */
[----:B0-----:R-:W4:Y:S04]  /*74190*/  LDL.64 R32, [R1+0xe0] ;  /* 0x0000e00001207983 */ /* 0x001f280000100a00 */
[----:B------:R-:W-:Y:S04]  /*741a0*/  STL.64 [R1+0x7278], R50 ;  /* 0x0072783201007387 */ /* 0x000fe80000100a00 */
[----:B------:R-:W-:Y:S04]  /*741b0*/  STL.64 [R1+0x7270], R48 ;  /* 0x0072703001007387 */ /* 0x000fe80000100a00 */
[----:B------:R-:W-:Y:S04]  /*741c0*/  STL.64 [R1+0x7268], R38 ;  /* 0x0072682601007387 */ /* 0x000fe80000100a00 */
[----:B------:R-:W-:Y:S04]  /*741d0*/  STL.64 [R1+0x7260], R36 ;  /* 0x0072602401007387 */ /* 0x000fe80000100a00 */
[----:B------:R-:W-:Y:S04]  /*741e0*/  STL [R1+0x7000], R15 ;  /* 0x0070000f01007387 */ /* 0x000fe80000100800 */
[----:B------:R2:W-:Y:S02]  /*741f0*/  STL [R1+0x6ffc], R14 ;  /* 0x006ffc0e01007387 */ /* 0x0005e40000100800 */
[----:B--2---:R-:W-:Y:S01]  /*74200*/  HMMA.16816.F32 R12, R40, R44, R20 ;  /* 0x0000002c280c723c */ /* 0x004fe20000001814 */
[----:B------:R-:W-:-:S02]  /*74210*/  IMAD.MOV.U32 R20, RZ, RZ, R44 ;  /* 0x000000ffff147224 */ /* 0x000fc400078e002c */
[----:B------:R-:W-:-:S15]  /*74220*/  IMAD.MOV.U32 R21, RZ, RZ, R45 ;  /* 0x000000ffff157224 */ /* 0x000fde00078e002d */
[----:B------:R-:W-:Y:S01]  /*74230*/  NOP ;  /* 0x0000000000007918 */ /* 0x000fe20000000000 */
[----:B------:R-:W-:Y:S04]  /*74240*/  STL.64 [R1+0x920], R12 ;  /* 0x0009200c01007387 */ /* 0x000fe80000100a00 */
[----:B------:R-:W-:Y:S04]  /*74250*/  STL.64 [R1+0x928], R14 ;  /* 0x0009280e01007387 */ /* 0x000fe80000100a00 */
[----:B------:R-:W2:Y:S04]  /*74260*/  LDL.64 R48, [R1+0x70] ;  /* 0x0000700001307983 */ /* 0x000ea80000100a00 */
[----:B------:R-:W-:Y:S01]  /*74270*/  STL.64 [R1+0x7280], R20 ;  /* 0x0072801401007387 */ /* 0x000fe20000100a00 */
[C---:B---3--:R-:W-:Y:S08]  /*74280*/  HMMA.16816.F32 R16, R40.reuse, R16, R28 ;  /* 0x000000102810723c */ /* 0x048ff0000000181c */
[C---:B----4-:R-:W-:Y:S08]  /*74290*/  HMMA.16816.F32 R8, R40.reuse, R24, R8 ;  /* 0x000000182808723c */ /* 0x050ff00000001808 */
[----:B------:R-:W-:Y:S03]  /*742a0*/  HMMA.16816.F32 R4, R40, R52, R4 ;  /* 0x000000342804723c */ /* 0x000fe60000001804 */
[----:B------:R-:W-:Y:S04]  /*742b0*/  STL.64 [R1+0x910], R16 ;  /* 0x0009101001007387 */ /* 0x000fe80000100a00 */
[----:B------:R-:W-:Y:S04]  /*742c0*/  STL.64 [R1+0x918], R18 ;  /* 0x0009181201007387 */ /* 0x000fe80000100a00 */
[----:B------:R0:W-:Y:S04]  /*742d0*/  STL.64 [R1+0x900], R8 ;  /* 0x0009000801007387 */ /* 0x0001e80000100a00 */
[----:B------:R1:W-:Y:S04]  /*742e0*/  STL.64 [R1+0x908], R10 ;  /* 0x0009080a01007387 */ /* 0x0003e80000100a00 */
[----:B------:R3:W-:Y:S04]  /*742f0*/  STL.64 [R1+0x8f0], R4 ;  /* 0x0008f00401007387 */ /* 0x0007e80000100a00 */
[----:B------:R4:W-:Y:S04]  /*74300*/  STL.64 [R1+0x8f8], R6 ;  /* 0x0008f80601007387 */ /* 0x0009e80000100a00 */
[----:B0-----:R-:W2:Y:S04]  /*74310*/  LDL.LU.64 R8, [R1+0x8e0] ;  /* 0x0008e00001087983 */ /* 0x001ea80000300a00 */
[----:B-1----:R-:W2:Y:S04]  /*74320*/  LDL.LU.64 R10, [R1+0x8e8] ;  /* 0x0008e800010a7983 */ /* 0x002ea80000300a00 */
[----:B------:R-:W2:Y:S04]  /*74330*/  LDL.LU.64 R28, [R1+0x8d0] ;  /* 0x0008d000011c7983 */ /* 0x000ea80000300a00 */
[----:B------:R-:W2:Y:S04]  /*74340*/  LDL.LU.64 R30, [R1+0x8d8] ;  /* 0x0008d800011e7983 */ /* 0x000ea80000300a00 */
[----:B------:R-:W2:Y:S04]  /*74350*/  LDL.LU.64 R20, [R1+0x8c0] ;  /* 0x0008c00001147983 */ /* 0x000ea80000300a00 */
[----:B------:R-:W2:Y:S04]  /*74360*/  LDL.LU.64 R22, [R1+0x8c8] ;  /* 0x0008c80001167983 */ /* 0x000ea80000300a00 */
[----:B---3--:R-:W3:Y:S01]  /*74370*/  LDL.LU.64 R4, [R1+0x8b0] ;  /* 0x0008b00001047983 */ /* 0x008ee20000300a00 */
[----:B------:R-:W-:-:S03]  /*74380*/  IMAD.MOV.U32 R16, RZ, RZ, R52 ;  /* 0x000000ffff107224 */ /* 0x000fc600078e0034 */
[----:B----4-:R-:W3:Y:S01]  /*74390*/  LDL.LU.64 R6, [R1+0x8b8] ;  /* 0x0008b80001067983 */ /* 0x010ee20000300a00 */
[----:B------:R-:W-:-:S03]  /*743a0*/  IMAD.MOV.U32 R17, RZ, RZ, R53 ;  /* 0x000000ffff117224 */ /* 0x000fc600078e0035 */
[----:B------:R-:W4:Y:S01]  /*743b0*/  LDL.LU.64 R44, [R1+0x8a0] ;  /* 0x0008a000012c7983 */ /* 0x000f220000300a00 */
[----:B------:R-:W-:-:S03]  /*743c0*/  IMAD.MOV.U32 R12, RZ, RZ, R24 ;  /* 0x000000ffff0c7224 */ /* 0x000fc600078e0018 */
[----:B------:R-:W4:Y:S01]  /*743d0*/  LDL.LU.64 R46, [R1+0x8a8] ;  /* 0x0008a800012e7983 */ /* 0x000f220000300a00 */
[----:B------:R-:W-:-:S03]  /*743e0*/  IMAD.MOV.U32 R13, RZ, RZ, R25 ;  /* 0x000000ffff0d7224 */ /* 0x000fc600078e0019 */
[----:B------:R-:W3:Y:S04]  /*743f0*/  LDL.LU.64 R36, [R1+0x890] ;  /* 0x0008900001247983 */ /* 0x000ee80000300a00 */
[----:B------:R-:W3:Y:S04]  /*74400*/  LDL.LU.64 R38, [R1+0x898] ;  /* 0x0008980001267983 */ /* 0x000ee80000300a00 */
[----:B------:R-:W3:Y:S04]  /*74410*/  LDL.LU.64 R24, [R1+0x880] ;  /* 0x0008800001187983 */ /* 0x000ee80000300a00 */
[----:B------:R-:W3:Y:S04]  /*74420*/  LDL.LU.64 R26, [R1+0x888] ;  /* 0x00088800011a7983 */ /* 0x000ee80000300a00 */
[----:B------:R-:W3:Y:S04]  /*74430*/  LDL.64 R52, [R1+0x60] ;  /* 0x0000600001347983 */ /* 0x000ee80000100a00 */
[----:B------:R0:W-:Y:S02]  /*74440*/  STL.64 [R1+0x7288], R16 ;  /* 0x0072881001007387 */ /* 0x0001e40000100a00 */
[----:B0-----:R-:W-:Y:S01]  /*74450*/  MOV R16, R2 ;  /* 0x0000000200107202 */ /* 0x001fe20000000f00 */
[----:B------:R-:W-:Y:S01]  /*74460*/  IMAD.MOV.U32 R17, RZ, RZ, R0 ;  /* 0x000000ffff117224 */ /* 0x000fe200078e0000 */
[C---:B--2---:R-:W-:Y:S08]  /*74470*/  HMMA.16816.F32 R8, R40.reuse, R32, R8 ;  /* 0x000000202808723c */ /* 0x044ff00000001808 */
[----:B------:R-:W-:Y:S11]  /*74480*/  HMMA.16816.F32 R16, R40, R16, R28 ;  /* 0x000000102810723c */ /* 0x000ff6000000181c */
[----:B------:R0:W-:Y:S04]  /*74490*/  STL.64 [R1+0x8e0], R8 ;  /* 0x0008e00801007387 */ /* 0x0001e80000100a00 */
[----:B------:R-:W-:Y:S01]  /*744a0*/  STL.64 [R1+0x8e8], R10 ;  /* 0x0008e80a01007387 */ /* 0x000fe20000100a00 */
[----:B0-----:R-:W-:-:S02]  /*744b0*/  IMAD.MOV.U32 R8, RZ, RZ, R32 ;  /* 0x000000ffff087224 */ /* 0x001fc400078e0020 */
[----:B------:R-:W-:Y:S02]  /*744c0*/  IMAD.MOV.U32 R9, RZ, RZ, R33 ;  /* 0x000000ffff097224 */ /* 0x000fe400078e0021 */
[----:B------:R-:W2:Y:S04]  /*744d0*/  LDL.LU.64 R32, [R1+0x72a8] ;  /* 0x0072a80001207983 */ /* 0x000ea80000300a00 */
[----:B------:R-:W3:Y:S04]  /*744e0*/  LDL.LU.64 R28, [R1+0x72a0] ;  /* 0x0072a000011c7983 */ /* 0x000ee80000300a00 */
[----:B------:R0:W-:Y:S04]  /*744f0*/  STL.64 [R1+0x8d0], R16 ;  /* 0x0008d01001007387 */ /* 0x0001e80000100a00 */
[----:B------:R1:W-:Y:S04]  /*74500*/  STL.64 [R1+0x8d8], R18 ;  /* 0x0008d81201007387 */ /* 0x0003e80000100a00 */
[----:B0-----:R-:W4:Y:S04]  /*74510*/  LDL.LU.64 R16, [R1+0x870] ;  /* 0x0008700001107983 */ /* 0x001f280000300a00 */
[----:B-1----:R-:W4:Y:S01]  /*74520*/  LDL.LU.64 R18, [R1+0x878] ;  /* 0x0008780001127983 */ /* 0x002f220000300a00 */
[C---:B--2---:R-:W-:Y:S08]  /*74530*/  HMMA.16816.F32 R20, R40.reuse, R32, R20 ;  /* 0x000000202814723c */ /* 0x044ff00000001814 */
[C---:B---3--:R-:W-:Y:S11]  /*74540*/  HMMA.16816.F32 R28, R40.reuse, R28, R4 ;  /* 0x0000001c281c723c */ /* 0x048ff60000001804 */
[----:B------:R0:W-:Y:S04]  /*74550*/  STL.64 [R1+0x8c0], R20 ;  /* 0x0008c01401007387 */ /* 0x0001e80000100a00 */
[----:B------:R-:W-:Y:S04]  /*74560*/  STL.64 [R1+0x8c8], R22 ;  /* 0x0008c81601007387 */ /* 0x000fe80000100a00 */
[----:B------:R-:W2:Y:S04]  /*74570*/  LDL.64 R32, [R1+0x40] ;  /* 0x0000400001207983 */ /* 0x000ea80000100a00 */
[----:B0-----:R-:W3:Y:S04]  /*74580*/  LDL.64 R20, [R1+0x50] ;  /* 0x0000500001147983 */ /* 0x001ee80000100a00 */
[----:B------:R-:W2:Y:S04]  /*74590*/  LDL.LU.64 R4, [R1+0x7298] ;  /* 0x0072980001047983 */ /* 0x000ea80000300a00 */
[----:B------:R0:W-:Y:S04]  /*745a0*/  STL.64 [R1+0x8b0], R28 ;  /* 0x0008b01c01007387 */ /* 0x0001e80000100a00 */
[----:B------:R-:W-:Y:S04]  /*745b0*/  STL.64 [R1+0x8b8], R30 ;  /* 0x0008b81e01007387 */ /* 0x000fe80000100a00 */
[----:B0-----:R-:W3:Y:S01]  /*745c0*/  LDL.LU.64 R28, [R1+0x7290] ;  /* 0x00729000011c7983 */ /* 0x001ee20000300a00 */
[C---:B------:R-:W-:Y:S08]  /*745d0*/  HMMA.16816.F32 R24, R40.reuse, R56, R24 ;  /* 0x000000382818723c */ /* 0x040ff00000001818 */
[----:B----4-:R-:W-:Y:S01]  /*745e0*/  HMMA.16816.F32 R16, R40, R48, R16 ;  /* 0x000000302810723c */ /* 0x010fe20000001810 */
[----:B------:R-:W-:-:S02]  /*745f0*/  IMAD.MOV.U32 R0, RZ, RZ, R57 ;  /* 0x000000ffff007224 */ /* 0x000fc400078e0039 */
[----:B------:R-:W-:Y:S02]  /*74600*/  IMAD.MOV.U32 R2, RZ, RZ, R56 ;  /* 0x000000ffff027224 */ /* 0x000fe400078e0038 */
[----:B------:R-:W-:Y:S02]  /*74610*/  IMAD.MOV.U32 R11, RZ, RZ, R48 ;  /* 0x000000ffff0b7224 */ /* 0x000fe400078e0030 */
[----:B------:R-:W-:Y:S01]  /*74620*/  IMAD.MOV.U32 R10, RZ, RZ, R49 ;  /* 0x000000ffff0a7224 */ /* 0x000fe200078e0031 */
[C---:B--2---:R-:W-:Y:S01]  /*74630*/  HMMA.16816.F32 R44, R40.reuse, R4, R44 ;  /* 0x00000004282c723c */ /* 0x044fe2000000182c */
[----:B------:R-:W2:Y:S07]  /*74640*/  LDL.64 R4, [R1+0x30] ;  /* 0x0000300001047983 */ /* 0x000eae0000100a00 */
[----:B---3--:R-:W-:Y:S11]  /*74650*/  HMMA.16816.F32 R36, R40, R28, R36 ;  /* 0x0000001c2824723c */ /* 0x008ff60000001824 */
[----:B------:R0:W-:Y:S04]  /*74660*/  STL.64 [R1+0x8a0], R44 ;  /* 0x0008a02c01007387 */ /* 0x0001e80000100a00 */
[----:B------:R-:W-:Y:S04]  /*74670*/  STL.64 [R1+0x8a8], R46 ;  /* 0x0008a82e01007387 */ /* 0x000fe80000100a00 */
[----:B------:R-:W3:Y:S04]  /*74680*/  LDL.64 R28, [R1+0x10] ;  /* 0x00001000011c7983 */ /* 0x000ee80000100a00 */
[----:B0-----:R-:W4:Y:S04]  /*74690*/  LDL.64 R44, [R1+0x20] ;  /* 0x00002000012c7983 */ /* 0x001f280000100a00 */
[----:B------:R-:W-:Y:S04]  /*746a0*/  STL.64 [R1+0x890], R36 ;  /* 0x0008902401007387 */ /* 0x000fe80000100a00 */
[----:B------:R-:W-:Y:S04]  /*746b0*/  STL.64 [R1+0x898], R38 ;  /* 0x0008982601007387 */ /* 0x000fe80000100a00 */
[----:B------:R0:W-:Y:S04]  /*746c0*/  STL.64 [R1+0x880], R24 ;  /* 0x0008801801007387 */ /* 0x0001e80000100a00 */
[----:B------:R1:W-:Y:S04]  /*746d0*/  STL.64 [R1+0x888], R26 ;  /* 0x0008881a01007387 */ /* 0x0003e80000100a00 */
[----:B0-----:R-:W2:Y:S04]  /*746e0*/  LDL.LU.64 R24, [R1+0x860] ;  /* 0x0008600001187983 */ /* 0x001ea80000300a00 */
[----:B-1----:R-:W2:Y:S04]  /*746f0*/  LDL.LU.64 R26, [R1+0x868] ;  /* 0x00086800011a7983 */ /* 0x002ea80000300a00 */
[----:B------:R-:W3:Y:S04]  /*74700*/  LDL.64 R56, [R1] ;  /* 0x0000000001387983 */ /* 0x000ee80000100a00 */
[----:B------:R-:W-:Y:S04]  /*74710*/  STL [R1+0x71cc], R0 ;  /* 0x0071cc0001007387 */ /* 0x000fe80000100800 */
[----:B------:R-:W-:Y:S04]  /*74720*/  STL [R1+0x71c8], R2 ;  /* 0x0071c80201007387 */ /* 0x000fe80000100800 */
[----:B------:R0:W-:Y:S04]  /*74730*/  STL.64 [R1+0x870], R16 ;  /* 0x0008701001007387 */ /* 0x0001e80000100a00 */
[----:B------:R1:W-:Y:S04]  /*74740*/  STL.64 [R1+0x878], R18 ;  /* 0x0008781201007387 */ /* 0x0003e80000100a00 */
[----:B0-----:R-:W3:Y:S04]  /*74750*/  LDL.LU.64 R16, [R1+0x850] ;  /* 0x0008500001107983 */ /* 0x001ee80000300a00 */
[----:B-1----:R-:W3:Y:S04]  /*74760*/  LDL.LU.64 R18, [R1+0x858] ;  /* 0x0008580001127983 */ /* 0x002ee80000300a00 */
[----:B------:R-:W4:Y:S04]  /*74770*/  LDL.LU.64 R48, [R1+0x840] ;  /* 0x0008400001307983 */ /* 0x000f280000300a00 */
[----:B------:R-:W4:Y:S04]  /*74780*/  LDL.LU.64 R50, [R1+0x848] ;  /* 0x0008480001327983 */ /* 0x000f280000300a00 */
[----:B------:R-:W4:Y:S04]  /*74790*/  LDL.LU.64 R36, [R1+0x830] ;  /* 0x0008300001247983 */ /* 0x000f280000300a00 */
[----:B------:R-:W4:Y:S04]  /*747a0*/  LDL.LU.64 R38, [R1+0x838] ;  /* 0x0008380001267983 */ /* 0x000f280000300a00 */
[----:B------:R-:W-:Y:S04]  /*747b0*/  STL [R1+0x71d4], R10 ;  /* 0x0071d40a01007387 */ /* 0x000fe80000100800 */
[----:B------:R-:W-:Y:S01]  /*747c0*/  STL [R1+0x71d0], R11 ;  /* 0x0071d00b01007387 */ /* 0x000fe20000100800 */
[----:B------:R-:W-:-:S02]  /*747d0*/  IMAD.MOV.U32 R14, RZ, RZ, R52 ;  /* 0x000000ffff0e7224 */ /* 0x000fc400078e0034 */
[----:B------:R-:W-:Y:S02]  /*747e0*/  IMAD.MOV.U32 R3, RZ, RZ, R53 ;  /* 0x000000ffff037224 */ /* 0x000fe400078e0035 */
[----:B------:R-:W-:Y:S02]  /*747f0*/  IMAD.MOV.U32 R60, RZ, RZ, R20 ;  /* 0x000000ffff3c7224 */ /* 0x000fe400078e0014 */
[----:B------:R-:W-:Y:S02]  /*74800*/  IMAD.MOV.U32 R23, RZ, RZ, R21 ;  /* 0x000000ffff177224 */ /* 0x000fe400078e0015 */
[----:B------:R-:W-:Y:S02]  /*74810*/  IMAD.MOV.U32 R2, RZ, RZ, R32 ;  /* 0x000000ffff027224 */ /* 0x000fe400078e0020 */
[----:B------:R-:W-:Y:S01]  /*74820*/  IMAD.MOV.U32 R61, RZ, RZ, R33 ;  /* 0x000000ffff3d7224 */ /* 0x000fe200078e0021 */
[----:B--2---:R-:W-:-:S15]  /*74830*/  HMMA.16816.F32 R24, R40, R52, R24 ;  /* 0x000000342818723c */ /* 0x004fde0000001818 */
[----:B------:R-:W-:-:S04]  /*74840*/  NOP ;  /* 0x0000000000007918 */ /* 0x000fc80000000000 */
[----:B------:R0:W-:Y:S04]  /*74850*/  STL.64 [R1+0x860], R24 ;  /* 0x0008601801007387 */ /* 0x0001e80000100a00 */
[----:B------:R1:W-:Y:S04]  /*74860*/  STL.64 [R1+0x868], R26 ;  /* 0x0008681a01007387 */ /* 0x0003e80000100a00 */
[----:B0-----:R-:W2:Y:S01]  /*74870*/  LDL.LU.64 R24, [R1+0x820] ;  /* 0x0008200001187983 */ /* 0x001ea20000300a00 */
[C---:B---3--:R-:W-:Y:S03]  /*74880*/  HMMA.16816.F32 R16, R40.reuse, R20, R16 ;  /* 0x000000142810723c */ /* 0x048fe60000001810 */
[----:B-1----:R-:W2:Y:S04]  /*74890*/  LDL.LU.64 R26, [R1+0x828] ;  /* 0x00082800011a7983 */ /* 0x002ea80000300a00 */
[----:B------:R-:W3:Y:S01]  /*748a0*/  LDL.LU.64 R52, [R1+0x810] ;  /* 0x0008100001347983 */ /* 0x000ee20000300a00 */
[C---:B----4-:R-:W-:Y:S03]  /*748b0*/  HMMA.16816.F32 R48, R40.reuse, R32, R48 ;  /* 0x000000202830723c */ /* 0x050fe60000001830 */
[----:B------:R-:W3:Y:S04]  /*748c0*/  LDL.LU.64 R54, [R1+0x818] ;  /* 0x0008180001367983 */ /* 0x000ee80000300a00 */
[----:B------:R-:W-:Y:S04]  /*748d0*/  STL [R1+0x71d8], R14 ;  /* 0x0071d80e01007387 */ /* 0x000fe80000100800 */
[----:B------:R0:W-:Y:S04]  /*748e0*/  STL.64 [R1+0x850], R16 ;  /* 0x0008501001007387 */ /* 0x0001e80000100a00 */
[----:B------:R-:W-:Y:S04]  /*748f0*/  STL.64 [R1+0x858], R18 ;  /* 0x0008581201007387 */ /* 0x000fe80000100a00 */
[----:B0-----:R-:W4:Y:S04]  /*74900*/  LDL.LU.64 R16, [R1+0x7288] ;  /* 0x0072880001107983 */ /* 0x001f280000300a00 */
[----:B------:R-:W4:Y:S04]  /*74910*/  LDL.LU.64 R20, [R1+0x7280] ;  /* 0x0072800001147983 */ /* 0x000f280000300a00 */
[----:B------:R-:W-:Y:S04]  /*74920*/  STL.64 [R1+0x840], R48 ;  /* 0x0008403001007387 */ /* 0x000fe80000100a00 */
[----:B------:R0:W-:Y:S04]  /*74930*/  STL.64 [R1+0x848], R50 ;  /* 0x0008483201007387 */ /* 0x0001e80000100a00 */
[----:B0-----:R-:W4:Y:S04]  /*74940*/  LDL.LU.64 R50, [R1+0x7278] ;  /* 0x0072780001327983 */ /* 0x001f280000300a00 */
[----:B------:R-:W4:Y:S04]  /*74950*/  LDL.LU.64 R48, [R1+0x7270] ;  /* 0x0072700001307983 */ /* 0x000f280000300a00 */
[----:B------:R-:W4:Y:S04]  /*74960*/  LDL.LU.64 R32, [R1+0x800] ;  /* 0x0008000001207983 */ /* 0x000f280000300a00 */
[----:B------:R-:W4:Y:S01]  /*74970*/  LDL.LU.64 R34, [R1+0x808] ;  /* 0x0008080001227983 */ /* 0x000f220000300a00 */
[----:B------:R-:W-:Y:S01]  /*74980*/  HMMA.16816.F32 R36, R40, R4, R36 ;  /* 0x000000042824723c */ /* 0x000fe20000001824 */
[----:B------:R-:W-:-:S02]  /*74990*/  IMAD.MOV.U32 R11, RZ, RZ, R4 ;  /* 0x000000ffff0b7224 */ /* 0x000fc400078e0004 */
[----:B------:R-:W-:Y:S02]  /*749a0*/  IMAD.MOV.U32 R0, RZ, RZ, R5 ;  /* 0x000000ffff007224 */ /* 0x000fe400078e0005 */
[----:B------:R-:W-:Y:S02]  /*749b0*/  IMAD.MOV.U32 R22, RZ, RZ, R44 ;  /* 0x000000ffff167224 */ /* 0x000fe400078e002c */
[----:B------:R-:W-:Y:S01]  /*749c0*/  IMAD.MOV.U32 R15, RZ, RZ, R45 ;  /* 0x000000ffff0f7224 */ /* 0x000fe200078e002d */
[----:B------:R-:W-:Y:S01]  /*749d0*/  MOV R14, R28 ;  /* 0x0000001c000e7202 */ /* 0x000fe20000000f00 */
[----:B------:R-:W-:-:S10]  /*749e0*/  IMAD.MOV.U32 R10, RZ, RZ, R29 ;  /* 0x000000ffff0a7224 */ /* 0x000fd400078e001d */
[----:B------:R-:W-:Y:S04]  /*749f0*/  STL.64 [R1+0x830], R36 ;  /* 0x0008302401007387 */ /* 0x000fe80000100a00 */
[----:B------:R0:W-:Y:S04]  /*74a00*/  STL.64 [R1+0x838], R38 ;  /* 0x0008382601007387 */ /* 0x0001e80000100a00 */
[----:B0-----:R-:W4:Y:S04]  /*74a10*/  LDL.LU.64 R38, [R1+0x7268] ;  /* 0x0072680001267983 */ /* 0x001f280000300a00 */
[----:B------:R-:W4:Y:S04]  /*74a20*/  LDL.LU.64 R36, [R1+0x7260] ;  /* 0x0072600001247983 */ /* 0x000f280000300a00 */
[----:B------:R-:W4:Y:S01]  /*74a30*/  LDL.LU.64 R4, [R1+0x7258] ;  /* 0x0072580001047983 */ /* 0x000f220000300a00 */
[C---:B--2---:R-:W-:Y:S08]  /*74a40*/  HMMA.16816.F32 R24, R40.reuse, R44, R24 ;  /* 0x0000002c2818723c */ /* 0x044ff00000001818 */
[----:B---3--:R-:W-:Y:S11]  /*74a50*/  HMMA.16816.F32 R52, R40, R28, R52 ;  /* 0x0000001c2834723c */ /* 0x008ff60000001834 */
[----:B------:R0:W-:Y:S04]  /*74a60*/  STL.64 [R1+0x820], R24 ;  /* 0x0008201801007387 */ /* 0x0001e80000100a00 */
[----:B------:R-:W-:Y:S04]  /*74a70*/  STL.64 [R1+0x828], R26 ;  /* 0x0008281a01007387 */ /* 0x000fe80000100a00 */
[----:B------:R-:W-:Y:S01]  /*74a80*/  IMAD.MOV.U32 R7, RZ, RZ, R54 ;  /* 0x000000ffff077224 */ /* 0x000fe200078e0036 */
[----:B0-----:R-:W2:Y:S01]  /*74a90*/  LDL.LU.64 R24, [R1+0x7250] ;  /* 0x0072500001187983 */ /* 0x001ea20000300a00 */
[----:B------:R-:W-:-:S03]  /*74aa0*/  IMAD.MOV.U32 R6, RZ, RZ, R53 ;  /* 0x000000ffff067224 */ /* 0x000fc600078e0035 */
[----:B------:R-:W3:Y:S04]  /*74ab0*/  LDL.LU.64 R44, [R1+0x7f0] ;  /* 0x0007f000012c7983 */ /* 0x000ee80000300a00 */
[----:B------:R-:W3:Y:S04]  /*74ac0*/  LDL.LU.64 R46, [R1+0x7f8] ;  /* 0x0007f800012e7983 */ /* 0x000ee80000300a00 */
[----:B------:R-:W2:Y:S04]  /*74ad0*/  LDL.LU.64 R28, [R1+0x7248] ;  /* 0x00724800011c7983 */ /* 0x000ea80000300a00 */
[----:B------:R0:W-:Y:S04]  /*74ae0*/  STL [R1+0x810], R52 ;  /* 0x0008103401007387 */ /* 0x0001e80000100800 */
[----:B------:R-:W-:Y:S04]  /*74af0*/  STL [R1+0x81c], R55 ;  /* 0x00081c3701007387 */ /* 0x000fe80000100800 */
[----:B0-----:R-:W2:Y:S04]  /*74b00*/  LDL.LU.64 R52, [R1+0x7240] ;  /* 0x0072400001347983 */ /* 0x001ea80000300a00 */
[----:B------:R0:W-:Y:S01]  /*74b10*/  STL [R1+0x6fe0], R7 ;  /* 0x006fe00701007387 */ /* 0x0001e20000100800 */
[----:B----4-:R-:W-:Y:S03]  /*74b20*/  HMMA.16816.F32 R32, R40, R56, R32 ;  /* 0x000000382820723c */ /* 0x010fe60000001820 */
[----:B------:R1:W-:Y:S01]  /*74b30*/  STL [R1+0x6fdc], R6 ;  /* 0x006fdc0601007387 */ /* 0x0003e20000100800 */
[----:B0-----:R-:W-:-:S02]  /*74b40*/  IMAD.MOV.U32 R7, RZ, RZ, R56 ;  /* 0x000000ffff077224 */ /* 0x001fc400078e0038 */
[----:B-1----:R-:W-:Y:S02]  /*74b50*/  IMAD.MOV.U32 R6, RZ, RZ, R57 ;  /* 0x000000ffff067224 */ /* 0x002fe400078e0039 */
[----:B------:R-:W3:Y:S11]  /*74b60*/  LDL.LU.64 R56, [R1+0x7238] ;  /* 0x0072380001387983 */ /* 0x000ef60000300a00 */
[----:B------:R-:W-:-:S02]  /*74b70*/  IMAD.MOV.U32 R55, RZ, RZ, R33 ;  /* 0x000000ffff377224 */ /* 0x000fc400078e0021 */
[----:B------:R-:W-:Y:S02]  /*74b80*/  IMAD.MOV.U32 R54, RZ, RZ, R32 ;  /* 0x000000ffff367224 */ /* 0x000fe400078e0020 */
[----:B------:R-:W-:Y:S01]  /*74b90*/  IMAD.MOV.U32 R58, RZ, RZ, R34 ;  /* 0x000000ffff3a7224 */ /* 0x000fe200078e0022 */
[----:B------:R-:W4:Y:S01]  /*74ba0*/  LDL.LU.64 R32, [R1+0x7230] ;  /* 0x0072300001207983 */ /* 0x000f220000300a00 */
[----:B------:R-:W-:-:S03]  /*74bb0*/  IMAD.MOV.U32 R59, RZ, RZ, R35 ;  /* 0x000000ffff3b7224 */ /* 0x000fc600078e0023 */
[----:B------:R-:W-:Y:S04]  /*74bc0*/  STL [R1+0x6dc4], R55 ;  /* 0x006dc43701007387 */ /* 0x000fe80000100800 */
[----:B------:R-:W-:Y:S01]  /*74bd0*/  STL [R1+0x6dc0], R54 ;  /* 0x006dc03601007387 */ /* 0x000fe20000100800 */
[----:B---3--:R-:W-:-:S15]  /*74be0*/  HMMA.16816.F32 R44, R40, R56, R44 ;  /* 0x00000038282c723c */ /* 0x008fde000000182c */
[----:B------:R-:W-:-:S04]  /*74bf0*/  NOP ;  /* 0x0000000000007918 */ /* 0x000fc80000000000 */
[----:B------:R-:W-:Y:S02]  /*74c00*/  IMAD.MOV.U32 R18, RZ, RZ, R44 ;  /* 0x000000ffff127224 */ /* 0x000fe400078e002c */
[----:B------:R-:W-:Y:S02]  /*74c10*/  IMAD.MOV.U32 R19, RZ, RZ, R45 ;  /* 0x000000ffff137224 */ /* 0x000fe400078e002d */
[----:B------:R-:W-:Y:S01]  /*74c20*/  IMAD.MOV.U32 R26, RZ, RZ, R46 ;  /* 0x000000ffff1a7224 */ /* 0x000fe200078e002e */
[----:B------:R-:W3:Y:S01]  /*74c30*/  LDL.LU.64 R44, [R1+0x7d0] ;  /* 0x0007d000012c7983 */ /* 0x000ee20000300a00 */
[----:B------:R-:W-:-:S03]  /*74c40*/  IMAD.MOV.U32 R27, RZ, RZ, R47 ;  /* 0x000000ffff1b7224 */ /* 0x000fc600078e002f */
[----:B------:R-:W3:Y:S04]  /*74c50*/  LDL.LU.64 R46, [R1+0x7d8] ;  /* 0x0007d800012e7983 */ /* 0x000ee80000300a00 */
[----:B------:R-:W-:Y:S04]  /*74c60*/  STL.64 [R1+0x7120], R58 ;  /* 0x0071203a01007387 */ /* 0x000fe80000100a00 */
[----:B------:R0:W-:Y:S04]  /*74c70*/  STL.64 [R1+0x7118], R56 ;  /* 0x0071183801007387 */ /* 0x0001e80000100a00 */
[----:B0-----:R-:W2:Y:S04]  /*74c80*/  LDL.LU.64 R56, [R1+0x7e0] ;  /* 0x0007e00001387983 */ /* 0x001ea80000300a00 */
[----:B------:R-:W2:Y:S04]  /*74c90*/  LDL.LU.64 R58, [R1+0x7e8] ;  /* 0x0007e800013a7983 */ /* 0x000ea80000300a00 */
[----:B------:R-:W-:Y:S04]  /*74ca0*/  STL [R1+0x7010], R19 ;  /* 0x0070101301007387 */ /* 0x000fe80000100800 */
[----:B------:R-:W-:Y:S01]  /*74cb0*/  STL [R1+0x700c], R18 ;  /* 0x00700c1201007387 */ /* 0x000fe20000100800 */
[C---:B---3--:R-:W-:Y:S08]  /*74cc0*/  HMMA.16816.F32 R44, R40.reuse, R48, R44 ;  /* 0x00000030282c723c */ /* 0x048ff0000000182c */
[----:B--2---:R-:W-:Y:S11]  /*74cd0*/  HMMA.16816.F32 R56, R40, R52, R56 ;  /* 0x000000342838723c */ /* 0x004ff60000001838 */
[----:B------:R-:W-:Y:S01]  /*74ce0*/  IMAD.MOV.U32 R30, RZ, RZ, R44 ;  /* 0x000000ffff1e7224 */ /* 0x000fe200078e002c */
[----:B------:R-:W-:Y:S01]  /*74cf0*/  MOV R34, R46 ;  /* 0x0000002e00227202 */ /* 0x000fe20000000f00 */
[----:B------:R-:W-:-:S02]  /*74d00*/  IMAD.MOV.U32 R31, RZ, RZ, R45 ;  /* 0x000000ffff1f7224 */ /* 0x000fc400078e002d */
[----:B------:R-:W-:-:S04]  /*74d10*/  IMAD.MOV.U32 R35, RZ, RZ, R47 ;  /* 0x000000ffff237224 */ /* 0x000fc800078e002f */
[----:B------:R-:W-:Y:S02]  /*74d20*/  IMAD.MOV.U32 R55, RZ, RZ, R58 ;  /* 0x000000ffff377224 */ /* 0x000fe400078e003a */
[----:B------:R-:W-:Y:S01]  /*74d30*/  IMAD.MOV.U32 R54, RZ, RZ, R59 ;  /* 0x000000ffff367224 */ /* 0x000fe200078e003b */
[----:B------:R0:W-:Y:S04]  /*74d40*/  STL.64 [R1+0x7e0], R56 ;  /* 0x0007e03801007387 */ /* 0x0001e80000100a00 */
[----:B0-----:R-:W2:Y:S04]  /*74d50*/  LDL.LU.64 R56, [R1+0x7a0] ;  /* 0x0007a00001387983 */ /* 0x001ea80000300a00 */
[----:B------:R-:W2:Y:S04]  /*74d60*/  LDL.LU.64 R58, [R1+0x7a8] ;  /* 0x0007a800013a7983 */ /* 0x000ea80000300a00 */
[----:B------:R-:W-:Y:S04]  /*74d70*/  STL.64 [R1+0x7110], R54 ;  /* 0x0071103601007387 */ /* 0x000fe80000100a00 */
[----:B------:R0:W-:Y:S04]  /*74d80*/  STL.64 [R1+0x7108], R52 ;  /* 0x0071083401007387 */ /* 0x0001e80000100a00 */
[----:B0-----:R-:W3:Y:S04]  /*74d90*/  LDL.LU.64 R52, [R1+0x7b0] ;  /* 0x0007b00001347983 */ /* 0x001ee80000300a00 */
[----:B------:R-:W3:Y:S04]  /*74da0*/  LDL.LU.64 R54, [R1+0x7b8] ;  /* 0x0007b80001367983 */ /* 0x000ee80000300a00 */
[----:B------:R-:W2:Y:S04]  /*74db0*/  LDL.LU.64 R44, [R1+0x790] ;  /* 0x00079000012c7983 */ /* 0x000ea80000300a00 */
[----:B------:R-:W2:Y:S04]  /*74dc0*/  LDL.LU.64 R46, [R1+0x798] ;  /* 0x00079800012e7983 */ /* 0x000ea80000300a00 */
[----:B------:R-:W-:Y:S04]  /*74dd0*/  STL.64 [R1+0x7130], R50 ;  /* 0x0071303201007387 */ /* 0x000fe80000100a00 */
[----:B------:R0:W-:Y:S04]  /*74de0*/  STL.64 [R1+0x7128], R48 ;  /* 0x0071283001007387 */ /* 0x0001e80000100a00 */
[----:B0-----:R-:W2:Y:S04]  /*74df0*/  LDL.LU.64 R48, [R1+0x7c0] ;  /* 0x0007c00001307983 */ /* 0x001ea80000300a00 */
[----:B------:R-:W2:Y:S02]  /*74e00*/  LDL.LU.64 R50, [R1+0x7c8] ;  /* 0x0007c80001327983 */ /* 0x000ea40000300a00 */
[----:B--2---:R-:W-:-:S15]  /*74e10*/  HMMA.16816.F32 R48, R40, R36, R48 ;  /* 0x000000242830723c */ /* 0x004fde0000001830 */
[----:B------:R-:W-:-:S04]  /*74e20*/  NOP ;  /* 0x0000000000007918 */ /* 0x000fc80000000000 */
[----:B------:R-:W-:Y:S04]  /*74e30*/  STL.64 [R1+0x7c0], R48 ;  /* 0x0007c03001007387 */ /* 0x000fe80000100a00 */
[----:B------:R3:W-:Y:S04]  /*74e40*/  STL.64 [R1+0x7c8], R50 ;  /* 0x0007c83201007387 */ /* 0x0007e80000100a00 */
[----:B------:R-:W-:Y:S04]  /*74e50*/  STL.64 [R1+0x7100], R34 ;  /* 0x0071002201007387 */ /* 0x000fe80000100a00 */
[----:B----4-:R0:W-:Y:S01]  /*74e60*/  STL.64 [R1+0x70f8], R32 ;  /* 0x0070f82001007387 */ /* 0x0101e20000100a00 */
[C---:B---3--:R-:W-:Y:S08]  /*74e70*/  HMMA.16816.F32 R48, R40.reuse, R32, R52 ;  /* 0x000000202830723c */ /* 0x048ff00000001834 */
[----:B0-----:R-:W-:Y:S11]  /*74e80*/  HMMA.16816.F32 R32, R40, R28, R56 ;  /* 0x0000001c2820723c */ /* 0x001ff60000001838 */
[----:B------:R0:W-:Y:S04]  /*74e90*/  STL.64 [R1+0x7b0], R48 ;  /* 0x0007b03001007387 */ /* 0x0001e80000100a00 */
[----:B------:R-:W-:Y:S01]  /*74ea0*/  STL.64 [R1+0x7b8], R50 ;  /* 0x0007b83201007387 */ /* 0x000fe20000100a00 */
[----:B0-----:R-:W-:-:S02]  /*74eb0*/  IMAD.MOV.U32 R48, RZ, RZ, R12 ;  /* 0x000000ffff307224 */ /* 0x001fc400078e000c */
[----:B------:R-:W-:Y:S01]  /*74ec0*/  IMAD.MOV.U32 R49, RZ, RZ, R13 ;  /* 0x000000ffff317224 */ /* 0x000fe200078e000d */
[----:B------:R-:W2:Y:S04]  /*74ed0*/  LDL.LU R12, [R1+0x722c] ;  /* 0x00722c00010c7983 */ /* 0x000ea80000300800 */
[----:B------:R-:W-:Y:S04]  /*74ee0*/  STL.64 [R1+0x7a0], R32 ;  /* 0x0007a02001007387 */ /* 0x000fe80000100a00 */
[----:B------:R-:W-:Y:S04]  /*74ef0*/  STL.64 [R1+0x7a8], R34 ;  /* 0x0007a82201007387 */ /* 0x000fe80000100a00 */
[----:B------:R-:W2:Y:S04]  /*74f00*/  LDL.LU R13, [R1+0x7228] ;  /* 0x00722800010d7983 */ /* 0x000ea80000300800 */
[----:B------:R0:W-:Y:S04]  /*74f10*/  STL.64 [R1+0x71e0], R48 ;  /* 0x0071e03001007387 */ /* 0x0001e80000100a00 */
[----:B------:R-:W-:Y:S04]  /*74f20*/  STL.64 [R1+0x7140], R30 ;  /* 0x0071401e01007387 */ /* 0x000fe80000100a00 */
[----:B------:R1:W-:Y:S04]  /*74f30*/  STL.64 [R1+0x7138], R28 ;  /* 0x0071381c01007387 */ /* 0x0003e80000100a00 */
[----:B0-----:R-:W3:Y:S04]  /*74f40*/  LDL.LU.64 R48, [R1+0x780] ;  /* 0x0007800001307983 */ /* 0x001ee80000300a00 */
[----:B------:R-:W3:Y:S01]  /*74f50*/  LDL.LU.64 R50, [R1+0x788] ;  /* 0x0007880001327983 */ /* 0x000ee20000300a00 */
[----:B-1----:R-:W-:Y:S01]  /*74f60*/  HMMA.16816.F32 R28, R40, R24, R44 ;  /* 0x00000018281c723c */ /* 0x002fe2000000182c */
[----:B------:R-:W-:-:S02]  /*74f70*/  IMAD.MOV.U32 R52, RZ, RZ, R16 ;  /* 0x000000ffff347224 */ /* 0x000fc400078e0010 */
[----:B------:R-:W-:-:S15]  /*74f80*/  IMAD.MOV.U32 R53, RZ, RZ, R17 ;  /* 0x000000ffff357224 */ /* 0x000fde00078e0011 */
[----:B------:R-:W-:Y:S01]  /*74f90*/  NOP ;  /* 0x0000000000007918 */ /* 0x000fe20000000000 */
[----:B------:R0:W-:Y:S04]  /*74fa0*/  STL.64 [R1+0x790], R28 ;  /* 0x0007901c01007387 */ /* 0x0001e80000100a00 */
[----:B------:R1:W-:Y:S04]  /*74fb0*/  STL.64 [R1+0x798], R30 ;  /* 0x0007981e01007387 */ /* 0x0003e80000100a00 */
[----:B------:R-:W4:Y:S04]  /*74fc0*/  LDL.LU.64 R44, [R1+0x770] ;  /* 0x00077000012c7983 */ /* 0x000f280000300a00 */
[----:B------:R-:W4:Y:S04]  /*74fd0*/  LDL.LU.64 R46, [R1+0x778] ;  /* 0x00077800012e7983 */ /* 0x000f280000300a00 */
[----:B------:R-:W2:Y:S04]  /*74fe0*/  LDL.LU.64 R32, [R1+0x760] ;  /* 0x0007600001207983 */ /* 0x000ea80000300a00 */
[----:B------:R-:W2:Y:S04]  /*74ff0*/  LDL.LU.64 R34, [R1+0x768] ;  /* 0x0007680001227983 */ /* 0x000ea80000300a00 */
[----:B------:R-:W4:Y:S04]  /*75000*/  LDL.LU R16, [R1+0x7224] ;  /* 0x0072240001107983 */ /* 0x000f280000300800 */
[----:B------:R-:W4:Y:S04]  /*75010*/  LDL.LU R17, [R1+0x7220] ;  /* 0x0072200001117983 */ /* 0x000f280000300800 */
[----:B0-----:R-:W2:Y:S04]  /*75020*/  LDL.LU.64 R28, [R1+0x750] ;  /* 0x00075000011c7983 */ /* 0x001ea80000300a00 */
[----:B-1----:R-:W2:Y:S04]  /*75030*/  LDL.LU.64 R30, [R1+0x758] ;  /* 0x00075800011e7983 */ /* 0x002ea80000300a00 */
[----:B------:R0:W-:Y:S02]  /*75040*/  STL.64 [R1+0x71e8], R52 ;  /* 0x0071e83401007387 */ /* 0x0001e40000100a00 */
[----:B0-----:R-:W-:-:S02]  /*75050*/  IMAD.MOV.U32 R52, RZ, RZ, R20 ;  /* 0x000000ffff347224 */ /* 0x001fc400078e0014 */
[----:B------:R-:W3:Y:S01]  /*75060*/  LDL.LU R20, [R1+0x721c] ;  /* 0x00721c0001147983 */ /* 0x000ee20000300800 */
[----:B------:R-:W-:-:S03]  /*75070*/  IMAD.MOV.U32 R53, RZ, RZ, R21 ;  /* 0x000000ffff357224 */ /* 0x000fc600078e0015 */
[----:B------:R-:W3:Y:S01]  /*75080*/  LDL.LU R21, [R1+0x7218] ;  /* 0x0072180001157983 */ /* 0x000ee20000300800 */
[----:B------:R-:W-:Y:S02]  /*75090*/  IMAD.MOV.U32 R56, RZ, RZ, R8 ;  /* 0x000000ffff387224 */ /* 0x000fe400078e0008 */
[----:B------:R-:W-:Y:S01]  /*750a0*/  IMAD.MOV.U32 R57, RZ, RZ, R9 ;  /* 0x000000ffff397224 */ /* 0x000fe200078e0009 */
[----:B------:R3:W-:Y:S04]  /*750b0*/  STL.64 [R1+0x71f8], R52 ;  /* 0x0071f83401007387 */ /* 0x0007e80000100a00 */
[----:B------:R-:W2:Y:S04]  /*750c0*/  LDL.LU R8, [R1+0x7214] ;  /* 0x0072140001087983 */ /* 0x000ea80000300800 */
[----:B------:R-:W2:Y:S04]  /*750d0*/  LDL.LU R9, [R1+0x7210] ;  /* 0x0072100001097983 */ /* 0x000ea80000300800 */
[----:B------:R-:W-:Y:S04]  /*750e0*/  STL.64 [R1+0x71f0], R56 ;  /* 0x0071f03801007387 */ /* 0x000fe80000100a00 */
[----:B------:R-:W-:Y:S04]  /*750f0*/  STL.64 [R1+0x7150], R26 ;  /* 0x0071501a01007387 */ /* 0x000fe80000100a00 */
[----:B------:R0:W-:Y:S01]  /*75100*/  STL.64 [R1+0x7148], R24 ;  /* 0x0071481801007387 */ /* 0x0001e20000100a00 */
[C---:B---3--:R-:W-:Y:S08]  /*75110*/  HMMA.16816.F32 R52, R40.reuse, R20, R48 ;  /* 0x000000142834723c */ /* 0x048ff00000001830 */
[C---:B----4-:R-:W-:Y:S11]  /*75120*/  HMMA.16816.F32 R48, R40.reuse, R16, R44 ;  /* 0x000000102830723c */ /* 0x050ff6000000182c */
[----:B------:R1:W-:Y:S04]  /*75130*/  STL.64 [R1+0x780], R52 ;  /* 0x0007803401007387 */ /* 0x0003e80000100a00 */
[----:B------:R3:W-:Y:S04]  /*75140*/  STL.64 [R1+0x788], R54 ;  /* 0x0007883601007387 */ /* 0x0007e80000100a00 */
[----:B------:R-:W4:Y:S04]  /*75150*/  LDL.LU.64 R44, [R1+0xa30] ;  /* 0x000a3000012c7983 */ /* 0x000f280000300a00 */
[----:B------:R0:W-:Y:S04]  /*75160*/  STL.64 [R1+0x770], R48 ;  /* 0x0007703001007387 */ /* 0x0001e80000100a00 */
[----:B------:R0:W-:Y:S04]  /*75170*/  STL.64 [R1+0x778], R50 ;  /* 0x0007783201007387 */ /* 0x0001e80000100a00 */
[----:B------:R-:W4:Y:S01]  /*75180*/  LDL.LU.64 R46, [R1+0xa38] ;  /* 0x000a3800012e7983 */ /* 0x000f220000300a00 */
[C---:B--2---:R-:W-:Y:S08]  /*75190*/  HMMA.16816.F32 R32, R40.reuse, R12, R32 ;  /* 0x0000000c2820723c */ /* 0x044ff00000001820 */
[----:B------:R-:W-:Y:S01]  /*751a0*/  HMMA.16816.F32 R28, R40, R8, R28 ;  /* 0x00000008281c723c */ /* 0x000fe2000000181c */
[----:B0-----:R-:W-:-:S10]  /*751b0*/  IMAD.MOV.U32 R24, RZ, RZ, R39 ;  /* 0x000000ffff187224 */ /* 0x001fd400078e0027 */
[----:B------:R0:W-:Y:S04]  /*751c0*/  STL.64 [R1+0x760], R32 ;  /* 0x0007602001007387 */ /* 0x0001e80000100a00 */
[----:B------:R2:W-:Y:S04]  /*751d0*/  STL.64 [R1+0x768], R34 ;  /* 0x0007682201007387 */ /* 0x0005e80000100a00 */
[----:B------:R-:W-:Y:S04]  /*751e0*/  STL.64 [R1+0x70e8], R12 ;  /* 0x0070e80c01007387 */ /* 0x000fe80000100a00 */
[----:B------:R0:W-:Y:S04]  /*751f0*/  STL.64 [R1+0x750], R28 ;  /* 0x0007501c01007387 */ /* 0x0001e80000100a00 */
[----:B-1----:R-:W4:Y:S04]  /*75200*/  LDL.LU.64 R52, [R1+0xcb0] ;  /* 0x000cb00001347983 */ /* 0x002f280000300a00 */
[----:B---3--:R-:W3:Y:S04]  /*75210*/  LDL.LU.64 R54, [R1+0xcb8] ;  /* 0x000cb80001367983 */ /* 0x008ee80000300a00 */
[----:B------:R-:W3:Y:S01]  /*75220*/  LDL.LU.64 R56, [R1+0xc90] ;  /* 0x000c900001387983 */ /* 0x000ee20000300a00 */
[----:B------:R-:W-:-:S03]  /*75230*/  IMAD.MOV.U32 R25, RZ, RZ, R38 ;  /* 0x000000ffff197224 */ /* 0x000fc600078e0026 */
[----:B------:R-:W3:Y:S01]  /*75240*/  LDL.LU.64 R58, [R1+0xc98] ;  /* 0x000c9800013a7983 */ /* 0x000ee20000300a00 */
[----:B------:R-:W-:-:S03]  /*75250*/  IMAD.MOV.U32 R39, RZ, RZ, R31 ;  /* 0x000000ffff277224 */ /* 0x000fc600078e001f */
[----:B------:R-:W3:Y:S01]  /*75260*/  LDL.LU.64 R48, [R1+0xc80] ;  /* 0x000c800001307983 */ /* 0x000ee20000300a00 */
[----:B------:R-:W-:-:S03]  /*75270*/  IMAD.MOV.U32 R38, RZ, RZ, R30 ;  /* 0x000000ffff267224 */ /* 0x000fc600078e001e */
[----:B------:R-:W3:Y:S04]  /*75280*/  LDL.LU.64 R50, [R1+0xc88] ;  /* 0x000c880001327983 */ /* 0x000ee80000300a00 */
[----:B0-----:R-:W3:Y:S04]  /*75290*/  LDL.LU.64 R32, [R1+0xc60] ;  /* 0x000c600001207983 */ /* 0x001ee80000300a00 */
[----:B--2---:R-:W2:Y:S04]  /*752a0*/  LDL.LU.64 R34, [R1+0xc68] ;  /* 0x000c680001227983 */ /* 0x004ea80000300a00 */
[----:B------:R-:W2:Y:S04]  /*752b0*/  LDL.LU.64 R28, [R1+0xc40] ;  /* 0x000c4000011c7983 */ /* 0x000ea80000300a00 */
[----:B------:R-:W2:Y:S04]  /*752c0*/  LDL.LU.64 R30, [R1+0xc48] ;  /* 0x000c4800011e7983 */ /* 0x000ea80000300a00 */
[----:B------:R-:W-:Y:S04]  /*752d0*/  STL.64 [R1+0x70f0], R8 ;  /* 0x0070f00801007387 */ /* 0x000fe80000100a00 */
[----:B------:R-:W-:Y:S04]  /*752e0*/  STL [R1+0x6d4c], R39 ;  /* 0x006d4c2701007387 */ /* 0x000fe80000100800 */
[----:B------:R-:W-:Y:S01]  /*752f0*/  STL [R1+0x6d48], R38 ;  /* 0x006d482601007387 */ /* 0x000fe20000100800 */
[----:B----4-:R-:W-:Y:S03]  /*75300*/  HMMA.16816.F32 R40, R40, R4, R44 ;  /* 0x000000042828723c */ /* 0x010fe6000000182c */
[----:B------:R-:W3:Y:S04]  /*75310*/  LDL.LU.64 R46, [R1+0x7208] ;  /* 0x00720800012e7983 */ /* 0x000ee80000300a00 */
[----:B------:R-:W3:-:S12]  /*75320*/  LDL.LU.64 R44, [R1+0x7200] ;  /* 0x00720000012c7983 */ /* 0x000ed80000300a00 */
[----:B------:R0:W-:Y:S04]  /*75330*/  STL.64 [R1+0x3d0], R40 ;  /* 0x0003d02801007387 */ /* 0x0001e80000100a00 */
[----:B------:R-:W-:Y:S04]  /*75340*/  STL.64 [R1+0x3d8], R42 ;  /* 0x0003d82a01007387 */ /* 0x000fe80000100a00 */
[----:B0-----:R-:W4:Y:S04]  /*75350*/  LDL R40, [R1+0x110] ;  /* 0x0001100001287983 */ /* 0x001f280000100800 */
[----:B------:R-:W4:Y:S01]  /*75360*/  LDL R41, [R1+0x114] ;  /* 0x0001140001297983 */ /* 0x000f220000100800 */
[----:B---3--:R-:W-:Y:S03]  /*75370*/  HMMA.16816.F32 R24, R44, R24, R52 ;  /* 0x000000182c18723c */ /* 0x008fe60000001834 */
[----:B------:R-:W3:-:S15]  /*75380*/  LDL.LU.64 R52, [R1+0x71f8] ;  /* 0x0071f80001347983 */ /* 0x000ede0000300a00 */
[----:B------:R-:W-:Y:S01]  /*75390*/  NOP ;  /* 0x0000000000007918 */ /* 0x000fe20000000000 */
[----:B------:R0:W-:Y:S04]  /*753a0*/  STL.64 [R1+0x3c0], R24 ;  /* 0x0003c01801007387 */ /* 0x0001e80000100a00 */
[----:B------:R1:W-:Y:S04]  /*753b0*/  STL.64 [R1+0x3c8], R26 ;  /* 0x0003c81a01007387 */ /* 0x0003e80000100a00 */
[----:B0-----:R-:W2:Y:S04]  /*753c0*/  LDL.LU.64 R24, [R1+0xc30] ;  /* 0x000c300001187983 */ /* 0x001ea80000300a00 */
[----:B-1----:R-:W2:Y:S01]  /*753d0*/  LDL.LU.64 R26, [R1+0xc38] ;  /* 0x000c3800011a7983 */ /* 0x002ea20000300a00 */
[C---:B----4-:R-:W-:Y:S08]  /*753e0*/  HMMA.16816.F32 R40, R44.reuse, R40, R48 ;  /* 0x000000282c28723c */ /* 0x050ff00000001830 */
[----:B---3--:R-:W-:Y:S01]  /*753f0*/  HMMA.16816.F32 R52, R44, R52, R56 ;  /* 0x000000342c34723c */ /* 0x008fe20000001838 */
[----:B------:R-:W2:-:S15]  /*75400*/  LDL.LU.64 R56, [R1+0x71f0] ;  /* 0x0071f00001387983 */ /* 0x000e9e0000300a00 */
[----:B------:R-:W-:-:S03]  /*75410*/  NOP ;  /* 0x0000000000007918 */ /* 0x000fc60000000000 */
[----:B------:R0:W-:Y:S04]  /*75420*/  STL.64 [R1+0x3b0], R52 ;  /* 0x0003b03401007387 */ /* 0x0001e80000100a00 */
[----:B------:R-:W-:Y:S04]  /*75430*/  STL.64 [R1+0x3b8], R54 ;  /* 0x0003b83601007387 */ /* 0x000fe80000100a00 */
[----:B0-----:R-:W3:Y:S04]  /*75440*/  LDL.LU.64 R52, [R1+0x71e8] ;  /* 0x0071e80001347983 */ /* 0x001ee80000300a00 */
[----:B------:R-:W4:Y:S01]  /*75450*/  LDL.LU.64 R48, [R1+0x71e0] ;  /* 0x0071e00001307983 */ /* 0x000f220000300a00 */
[----:B------:R-:W-:-:S02]  /*75460*/  IMAD.MOV.U32 R39, RZ, RZ, R42 ;  /* 0x000000ffff277224 */ /* 0x000fc400078e002a */
[----:B------:R-:W-:Y:S01]  /*75470*/  IMAD.MOV.U32 R38, RZ, RZ, R43 ;  /* 0x000000ffff267224 */ /* 0x000fe200078e002b */
[----:B------:R0:W-:Y:S01]  /*75480*/  STL.64 [R1+0x3a0], R40 ;  /* 0x0003a02801007387 */ /* 0x0001e20000100a00 */
[----:B------:R-:W-:Y:S02]  /*75490*/  IMAD.MOV.U32 R8, RZ, RZ, R7 ;  /* 0x000000ffff087224 */ /* 0x000fe400078e0007 */
[----:B------:R-:W-:Y:S01]  /*754a0*/  IMAD.MOV.U32 R9, RZ, RZ, R6 ;  /* 0x000000ffff097224 */ /* 0x000fe200078e0006 */
[----:B------:R-:W-:Y:S04]  /*754b0*/  STL.64 [R1+0x7160], R38 ;  /* 0x0071602601007387 */ /* 0x000fe80000100a00 */
[----:B------:R-:W-:Y:S04]  /*754c0*/  STL.64 [R1+0x7158], R36 ;  /* 0x0071582401007387 */ /* 0x000fe80000100a00 */
[----:B0-----:R-:W3:Y:S01]  /*754d0*/  LDL R40, [R1+0xd0] ;  /* 0x0000d00001287983 */ /* 0x001ee20000100800 */
[----:B------:R-:W-:-:S02]  /*754e0*/  IMAD.MOV.U32 R12, RZ, RZ, R11 ;  /* 0x000000ffff0c7224 */ /* 0x000fc400078e000b */
[----:B------:R-:W-:Y:S01]  /*754f0*/  IMAD.MOV.U32 R13, RZ, RZ, R0 ;  /* 0x000000ffff0d7224 */ /* 0x000fe200078e0000 */
[C---:B--2---:R-:W-:Y:S08]  /*75500*/  HMMA.16816.F32 R24, R44.reuse, R56, R24 ;  /* 0x000000382c18723c */ /* 0x044ff00000001818 */
[C---:B----4-:R-:W-:Y:S08]  /*75510*/  HMMA.16816.F32 R32, R44.reuse, R48, R32 ;  /* 0x000000302c20723c */ /* 0x050ff00000001820 */
[----:B---3--:R-:W-:Y:S01]  /*75520*/  HMMA.16816.F32 R28, R44, R52, R28 ;  /* 0x000000342c1c723c */ /* 0x008fe2000000181c */
[----:B------:R-:W-:Y:S01]  /*75530*/  MOV R48, R14 ;  /* 0x0000000e00307202 */ /* 0x000fe20000000f00 */
[----:B------:R-:W-:-:S09]  /*75540*/  IMAD.MOV.U32 R49, RZ, RZ, R10 ;  /* 0x000000ffff317224 */ /* 0x000fd200078e000a */
[----:B------:R0:W-:Y:S04]  /*75550*/  STL.64 [R1+0x390], R32 ;  /* 0x0003902001007387 */ /* 0x0001e80000100a00 */
[----:B------:R-:W-:Y:S04]  /*75560*/  STL.64 [R1+0x398], R34 ;  /* 0x0003982201007387 */ /* 0x000fe80000100a00 */
[----:B------:R-:W2:Y:S04]  /*75570*/  LDL R41, [R1+0xd4] ;  /* 0x0000d40001297983 */ /* 0x000ea80000100800 */
[----:B------:R-:W-:Y:S04]  /*75580*/  STL.64 [R1+0x7168], R8 ;  /* 0x0071680801007387 */ /* 0x000fe80000100a00 */
[----:B------:R-:W3:Y:S04]  /*75590*/  LDL.LU R14, [R1+0x71d8] ;  /* 0x0071d800010e7983 */ /* 0x000ee80000300800 */
[----:B------:R-:W-:Y:S04]  /*755a0*/  STL.64 [R1+0x380], R28 ;  /* 0x0003801c01007387 */ /* 0x000fe80000100a00 */
[----:B------:R-:W-:Y:S04]  /*755b0*/  STL.64 [R1+0x388], R30 ;  /* 0x0003881e01007387 */ /* 0x000fe80000100a00 */
[----:B------:R-:W4:Y:S04]  /*755c0*/  LDL.LU R10, [R1+0x71d4] ;  /* 0x0071d400010a7983 */ /* 0x000f280000300800 */
[----:B------:R-:W-:Y:S04]  /*755d0*/  STL.64 [R1+0x7170], R48 ;  /* 0x0071703001007387 */ /* 0x000fe80000100a00 */
[----:B------:R-:W2:Y:S04]  /*755e0*/  LDL.LU R11, [R1+0x71d0] ;  /* 0x0071d000010b7983 */ /* 0x000ea80000300800 */
[----:B------:R1:W-:Y:S01]  /*755f0*/  STL.64 [R1+0x370], R24 ;  /* 0x0003701801007387 */ /* 0x0003e20000100a00 */
[----:B0-----:R-:W-:-:S03]  /*75600*/  IMAD.MOV.U32 R32, RZ, RZ, R2 ;  /* 0x000000ffff207224 */ /* 0x001fc600078e0002 */
[----:B------:R-:W-:Y:S01]  /*75610*/  STL.64 [R1+0x378], R26 ;  /* 0x0003781a01007387 */ /* 0x000fe20000100a00 */
[----:B------:R-:W-:-:S03]  /*75620*/  IMAD.MOV.U32 R33, RZ, RZ, R61 ;  /* 0x000000ffff217224 */ /* 0x000fc600078e003d */
[----:B------:R-:W2:Y:S04]  /*75630*/  LDL.LU R0, [R1+0x71cc] ;  /* 0x0071cc0001007983 */ /* 0x000ea80000300800 */
[----:B------:R-:W2:Y:S01]  /*75640*/  LDL.64 R36, [R1+0xc0] ;  /* 0x0000c00001247983 */ /* 0x000ea20000100a00 */
[----:B-1----:R-:W-:-:S03]  /*75650*/  IMAD.MOV.U32 R24, RZ, RZ, R22 ;  /* 0x000000ffff187224 */ /* 0x002fc600078e0016 */
[----:B------:R-:W2:Y:S01]  /*75660*/  LDL.64 R28, [R1+0xb0] ;  /* 0x0000b000011c7983 */ /* 0x000ea20000100a00 */
[----:B------:R-:W-:-:S03]  /*75670*/  IMAD.MOV.U32 R25, RZ, RZ, R15 ;  /* 0x000000ffff197224 */ /* 0x000fc600078e000f */
[----:B------:R-:W2:Y:S04]  /*75680*/  LDL.64 R52, [R1+0xa0] ;  /* 0x0000a00001347983 */ /* 0x000ea80000100a00 */
[----:B------:R0:W-:Y:S04]  /*75690*/  STL.64 [R1+0x7178], R12 ;  /* 0x0071780c01007387 */ /* 0x0001e80000100a00 */
[----:B------:R-:W2:Y:S04]  /*756a0*/  LDL.LU R2, [R1+0x71c8] ;  /* 0x0071c80001027983 */ /* 0x000ea80000300800 */
[----:B------:R-:W2:Y:S01]  /*756b0*/  LDL.64 R56, [R1+0x90] ;  /* 0x0000900001387983 */ /* 0x000ea20000100a00 */
[----:B0-----:R-:W-:-:S02]  /*756c0*/  IMAD.MOV.U32 R12, RZ, RZ, R60 ;  /* 0x000000ffff0c7224 */ /* 0x001fc400078e003c */
[----:B------:R-:W-:Y:S01]  /*756d0*/  IMAD.MOV.U32 R13, RZ, RZ, R23 ;  /* 0x000000ffff0d7224 */ /* 0x000fe200078e0017 */
[----:B------:R-:W-:Y:S04]  /*756e0*/  STL.64 [R1+0x7180], R32 ;  /* 0x0071802001007387 */ /* 0x000fe80000100a00 */
[----:B------:R-:W-:Y:S04]  /*756f0*/  STL.64 [R1+0x7188], R12 ;  /* 0x0071880c01007387 */ /* 0x000fe80000100a00 */
[----:B------:R0:W-:Y:S04]  /*75700*/  STL.64 [R1+0x7190], R24 ;  /* 0x0071901801007387 */ /* 0x0001e80000100a00 */
[----:B0-----:R-:W2:Y:S04]  /*75710*/  LDL.LU.64 R24, [R1+0xc10] ;  /* 0x000c100001187983 */ /* 0x001ea80000300a00 */
[----:B------:R-:W2:Y:S01]  /*75720*/  LDL.LU.64 R26, [R1+0xc18] ;  /* 0x000c1800011a7983 */ /* 0x000ea20000300a00 */
[----:B------:R-:W-:-:S03]  /*75730*/  IMAD.MOV.U32 R13, RZ, RZ, R3 ;  /* 0x000000ffff0d7224 */ /* 0x000fc600078e0003 */
[----:B------:R-:W4:Y:S04]  /*75740*/  LDL.LU.64 R48, [R1+0x740] ;  /* 0x0007400001307983 */ /* 0x000f280000300a00 */
[----:B------:R-:W4:Y:S04]  /*75750*/  LDL.LU.64 R50, [R1+0x748] ;  /* 0x0007480001327983 */ /* 0x000f280000300a00 */
[----:B------:R-:W4:Y:S04]  /*75760*/  LDL.LU.64 R32, [R1+0x730] ;  /* 0x0007300001207983 */ /* 0x000f280000300a00 */
[----:B------:R-:W4:Y:S01]  /*75770*/  LDL.LU.64 R34, [R1+0x738] ;  /* 0x0007380001227983 */ /* 0x000f220000300a00 */
[----:B---3--:R-:W-:-:S05]  /*75780*/  IMAD.MOV.U32 R12, RZ, RZ, R14 ;  /* 0x000000ffff0c7224 */ /* 0x008fca00078e000e */
[----:B------:R2:W-:Y:S02]  /*75790*/  STL.64 [R1+0x7198], R12 ;  /* 0x0071980c01007387 */ /* 0x0005e40000100a00 */
[----:B--2---:R-:W-:Y:S02]  /*757a0*/  HMMA.16816.F32 R12, R44, R40, R24 ;  /* 0x000000282c0c723c */ /* 0x004fe40000001818 */
[----:B------:R-:W2:-:S15]  /*757b0*/  LDL.LU.64 R24, [R1+0x720] ;  /* 0x0007200001187983 */ /* 0x000e9e0000300a00 */
[----:B------:R-:W-:Y:S02]  /*757c0*/  NOP ;  /* 0x0000000000007918 */ /* 0x000fe40000000000 */
[----:B------:R0:W-:Y:S04]  /*757d0*/  STL.64 [R1+0x360], R12 ;  /* 0x0003600c01007387 */ /* 0x0001e80000100a00 */
[----:B------:R-:W-:Y:S04]  /*757e0*/  STL.64 [R1+0x368], R14 ;  /* 0x0003680e01007387 */ /* 0x000fe80000100a00 */
[----:B------:R-:W2:Y:S01]  /*757f0*/  LDL.LU.64 R26, [R1+0x728] ;  /* 0x00072800011a7983 */ /* 0x000ea20000300a00 */
[----:B0-----:R-:W-:-:S03]  /*75800*/  IMAD.MOV.U32 R12, RZ, RZ, R11 ;  /* 0x000000ffff0c7224 */ /* 0x001fc600078e000b */
[----:B------:R-:W3:Y:S01]  /*75810*/  LDL.LU.64 R8, [R1+0x710] ;  /* 0x0007100001087983 */ /* 0x000ee20000300a00 */
[----:B----4-:R-:W-:-:S03]  /*75820*/  IMAD.MOV.U32 R13, RZ, RZ, R10 ;  /* 0x000000ffff0d7224 */ /* 0x010fc600078e000a */
[----:B------:R-:W3:Y:S01]  /*75830*/  LDL.LU.64 R10, [R1+0x718] ;  /* 0x00071800010a7983 */ /* 0x000ee20000300a00 */
[----:B------:R-:W0:Y:S02]  /*75840*/  S2R R3, SR_TID.X ;  /* 0x0000000000037919 */ /* 0x000e240000002100 */
[C---:B0-----:R-:W-:Y:S01]  /*75850*/  LOP3.LUT R22, R3.reuse, 0x7, RZ, 0xc0, !PT ;  /* 0x0000000703167812 */ /* 0x041fe200078ec0ff */
[C---:B------:R-:W-:Y:S02]  /*75860*/  IMAD.SHL.U32 R60, R3.reuse, 0x40, RZ ;  /* 0x00000040033c7824 */ /* 0x040fe400078e00ff */
[----:B------:R-:W-:Y:S02]  /*75870*/  IMAD.SHL.U32 R3, R3, 0x2, RZ ;  /* 0x0000000203037824 */ /* 0x000fe400078e00ff */
[----:B------:R-:W-:-:S05]  /*75880*/  IMAD R22, R22, 0x90, RZ ;  /* 0x0000009016167824 */ /* 0x000fca00078e02ff */
[----:B------:R-:W-:-:S04]  /*75890*/  LOP3.LUT R3, R22, 0x10, R3, 0x78, !PT ;  /* 0x0000001016037812 */ /* 0x000fc800078e7803 */
[----:B------:R-:W-:-:S04]  /*758a0*/  LOP3.LUT R3, R3, 0x400, R60, 0xf8, !PT ;  /* 0x0000040003037812 */ /* 0x000fc800078ef83c */
[----:B------:R-:W-:-:S05]  /*758b0*/  LOP3.LUT R3, R3, 0x40, RZ, 0x3c, !PT ;  /* 0x0000004003037812 */ /* 0x000fca00078e3cff */
[----:B------:R-:W0:Y:S04]  /*758c0*/  LDSM.16.MT88.4 R40, [R3+UR5+0x10000] ;  /* 0x010000050328783b */ /* 0x000e280008004200 */
[----:B------:R-:W-:Y:S01]  /*758d0*/  STL.64 [R1+0x71b0], R12 ;  /* 0x0071b00c01007387 */ /* 0x000fe20000100a00 */
[C---:B------:R-:W-:Y:S01]  /*758e0*/  HMMA.16816.F32 R32, R44.reuse, R28, R32 ;  /* 0x0000001c2c20723c */ /* 0x040fe20000001820 */
[----:B------:R-:W-:Y:S02]  /*758f0*/  IMAD.MOV.U32 R6, RZ, RZ, R28 ;  /* 0x000000ffff067224 */ /* 0x000fe400078e001c */
[----:B------:R-:W-:Y:S01]  /*75900*/  IMAD.MOV.U32 R7, RZ, RZ, R53 ;  /* 0x000000ffff077224 */ /* 0x000fe200078e0035 */
[----:B0-----:R-:W-:Y:S04]  /*75910*/  STL.64 [R1+0x71a8], R42 ;  /* 0x0071a82a01007387 */ /* 0x001fe80000100a00 */
[----:B------:R0:W-:Y:S02]  /*75920*/  STL.64 [R1+0x71a0], R40 ;  /* 0x0071a02801007387 */ /* 0x0001e40000100a00 */
[----:B0-----:R-:W-:-:S15]  /*75930*/  HMMA.16816.F32 R40, R44, R36, R48 ;  /* 0x000000242c28723c */ /* 0x001fde0000001830 */
[----:B------:R-:W-:-:S04]  /*75940*/  NOP ;  /* 0x0000000000007918 */ /* 0x000fc80000000000 */
[----:B------:R-:W-:Y:S04]  /*75950*/  STL.64 [R1+0x740], R40 ;  /* 0x0007402801007387 */ /* 0x000fe80000100a00 */
[----:B------:R-:W-:Y:S04]  /*75960*/  STL.64 [R1+0x748], R42 ;  /* 0x0007482a01007387 */ /* 0x000fe80000100a00 */
[----:B------:R-:W-:Y:S04]  /*75970*/  STL.64 [R1+0x730], R32 ;  /* 0x0007302001007387 */ /* 0x000fe80000100a00 */
[----:B------:R-:W-:Y:S01]  /*75980*/  STL.64 [R1+0x738], R34 ;  /* 0x0007382201007387 */ /* 0x000fe20000100a00 */
[----:B--2---:R-:W-:-:S15]  /*75990*/  HMMA.16816.F32 R24, R44, R52, R24 ;  /* 0x000000342c18723c */ /* 0x004fde0000001818 */
[----:B------:R-:W-:-:S04]  /*759a0*/  NOP ;  /* 0x0000000000007918 */ /* 0x000fc80000000000 */
[----:B------:R-:W-:Y:S04]  /*759b0*/  STL.64 [R1+0x720], R24 ;  /* 0x0007201801007387 */ /* 0x000fe80000100a00 */
[----:B------:R-:W-:Y:S04]  /*759c0*/  STL.64 [R1+0x728], R26 ;  /* 0x0007281a01007387 */ /* 0x000fe80000100a00 */
[----:B------:R-:W-:Y:S04]  /*759d0*/  STL.64 [R1+0x71c0], R6 ;  /* 0x0071c00601007387 */ /* 0x000fe80000100a00 */
[----:B------:R3:W-:Y:S02]  /*759e0*/  STL.64 [R1+0x71b8], R4 ;  /* 0x0071b80401007387 */ /* 0x0007e40000100a00 */
[----:B---3--:R-:W-:-:S15]  /*759f0*/  HMMA.16816.F32 R4, R44, R56, R8 ;  /* 0x000000382c04723c */ /* 0x008fde0000001808 */
[----:B------:R-:W-:-:S04]  /*75a00*/  NOP ;  /* 0x0000000000007918 */ /* 0x000fc80000000000 */
[----:B------:R0:W-:Y:S04]  /*75a10*/  STL.64 [R1+0x710], R4 ;  /* 0x0007100401007387 */ /* 0x0001e80000100a00 */
[----:B------:R1:W-:Y:S04]  /*75a20*/  STL.64 [R1+0x718], R6 ;  /* 0x0007180601007387 */ /* 0x0003e80000100a00 */
[----:B0-----:R-:W2:Y:S04]  /*75a30*/  LDL.LU.64 R4, [R1+0x700] ;  /* 0x0007000001047983 */ /* 0x001ea80000300a00 */
[----:B-1----:R-:W2:Y:S01]  /*75a40*/  LDL.LU.64 R6, [R1+0x708] ;  /* 0x0007080001067983 */ /* 0x002ea20000300a00 */
[----:B------:R-:W-:-:S02]  /*75a50*/  IMAD.MOV.U32 R12, RZ, RZ, R2 ;  /* 0x000000ffff0c7224 */ /* 0x000fc400078e0002 */
[----:B------:R-:W-:Y:S01]  /*75a60*/  IMAD.MOV.U32 R13, RZ, RZ, R0 ;  /* 0x000000ffff0d7224 */ /* 0x000fe200078e0000 */
[----:B------:R-:W3:Y:S04]  /*75a70*/  LDL.LU.64 R40, [R1+0x6f0] ;  /* 0x0006f00001287983 */ /* 0x000ee80000300a00 */
[----:B------:R-:W3:Y:S04]  /*75a80*/  LDL.LU.64 R42, [R1+0x6f8] ;  /* 0x0006f800012a7983 */ /* 0x000ee80000300a00 */
[----:B------:R-:W4:Y:S04]  /*75a90*/  LDL.LU.64 R24, [R1+0x6e0] ;  /* 0x0006e00001187983 */ /* 0x000f280000300a00 */
[----:B------:R-:W4:Y:S04]  /*75aa0*/  LDL.LU.64 R26, [R1+0x6e8] ;  /* 0x0006e800011a7983 */ /* 0x000f280000300a00 */
[----:B------:R-:W3:Y:S04]  /*75ab0*/  LDL.LU.64 R32, [R1+0x6d0] ;  /* 0x0006d00001207983 */ /* 0x000ee80000300a00 */
[----:B------:R-:W3:Y:S01]  /*75ac0*/  LDL.LU.64 R34, [R1+0x6d8] ;  /* 0x0006d80001227983 */ /* 0x000ee20000300a00 */
[----:B------:R-:W-:-:S03]  /*75ad0*/  MOV R2, R36 ;  /* 0x0000002400027202 */ /* 0x000fc60000000f00 */
[----:B------:R-:W3:Y:S01]  /*75ae0*/  LDL.LU.64 R48, [R1+0x6c0] ;  /* 0x0006c00001307983 */ /* 0x000ee20000300a00 */
[----:B------:R-:W-:-:S03]  /*75af0*/  IMAD.MOV.U32 R0, RZ, RZ, R37 ;  /* 0x000000ffff007224 */ /* 0x000fc600078e0025 */
[----:B------:R-:W3:Y:S01]  /*75b00*/  LDL.LU.64 R50, [R1+0x6c8] ;  /* 0x0006c80001327983 */ /* 0x000ee20000300a00 */
[----:B------:R-:W-:-:S03]  /*75b10*/  IMAD.MOV.U32 R3, RZ, RZ, R29 ;  /* 0x000000ffff037224 */ /* 0x000fc600078e001d */
[----:B------:R-:W3:Y:S04]  /*75b20*/  LDL.LU.64 R8, [R1+0x6b0] ;  /* 0x0006b00001087983 */ /* 0x000ee80000300a00 */
[----:B------:R-:W3:Y:S01]  /*75b30*/  LDL.LU.64 R10, [R1+0x6b8] ;  /* 0x0006b800010a7983 */ /* 0x000ee20000300a00 */
[----:B------:R-:W-:-:S03]  /*75b40*/  IMAD.MOV.U32 R22, RZ, RZ, R56 ;  /* 0x000000ffff167224 */ /* 0x000fc600078e0038 */
[----:B------:R-:W3:Y:S01]  /*75b50*/  LDL.LU.64 R36, [R1+0x6a0] ;  /* 0x0006a00001247983 */ /* 0x000ee20000300a00 */
[----:B------:R-:W-:-:S03]  /*75b60*/  IMAD.MOV.U32 R19, RZ, RZ, R57 ;  /* 0x000000ffff137224 */ /* 0x000fc600078e0039 */
[----:B------:R-:W3:Y:S01]  /*75b70*/  LDL.LU.64 R38, [R1+0x6a8] ;  /* 0x0006a80001267983 */ /* 0x000ee20000300a00 */
[----:B------:R-:W-:-:S03]  /*75b80*/  IMAD.MOV.U32 R18, RZ, RZ, R52 ;  /* 0x000000ffff127224 */ /* 0x000fc600078e0034 */
[----:B------:R-:W3:Y:S04]  /*75b90*/  LDL.LU.64 R28, [R1+0x690] ;  /* 0x00069000011c7983 */ /* 0x000ee80000300a00 */
[----:B------:R-:W3:Y:S04]  /*75ba0*/  LDL.LU.64 R30, [R1+0x698] ;  /* 0x00069800011e7983 */ /* 0x000ee80000300a00 */
[----:B------:R-:W3:Y:S04]  /*75bb0*/  LDL.LU.64 R56, [R1+0x680] ;  /* 0x0006800001387983 */ /* 0x000ee80000300a00 */
[----:B------:R-:W3:Y:S04]  /*75bc0*/  LDL.LU.64 R58, [R1+0x688] ;  /* 0x00068800013a7983 */ /* 0x000ee80000300a00 */
[----:B------:R-:W3:Y:S04]  /*75bd0*/  LDL.LU.64 R52, [R1+0x670] ;  /* 0x0006700001347983 */ /* 0x000ee80000300a00 */
[----:B------:R-:W3:Y:S01]  /*75be0*/  LDL.LU.64 R54, [R1+0x678] ;  /* 0x0006780001367983 */ /* 0x000ee20000300a00 */
[----:B--2---:R-:W-:Y:S03]  /*75bf0*/  HMMA.16816.F32 R12, R44, R12, R4 ;  /* 0x0000000c2c0c723c */ /* 0x004fe60000001804 */
[----:B------:R-:W2:Y:S04]  /*75c00*/  LDL.LU.64 R6, [R1+0x71c0] ;  /* 0x0071c00001067983 */ /* 0x000ea80000300a00 */
[----:B------:R-:W2:-:S12]  /*75c10*/  LDL.LU.64 R4, [R1+0x71b8] ;  /* 0x0071b80001047983 */ /* 0x000e980000300a00 */
[----:B------:R0:W-:Y:S04]  /*75c20*/  STL.64 [R1+0x700], R12 ;  /* 0x0007000c01007387 */ /* 0x0001e80000100a00 */
[----:B------:R3:W-:Y:S04]  /*75c30*/  STL.64 [R1+0x708], R14 ;  /* 0x0007080e01007387 */ /* 0x0007e80000100a00 */
[----:B0-----:R-:W3:Y:S02]  /*75c40*/  LDL.LU.64 R12, [R1+0x71b0] ;  /* 0x0071b000010c7983 */ /* 0x001ee40000300a00 */
[----:B---3--:R-:W-:Y:S02]  /*75c50*/  HMMA.16816.F32 R12, R44, R12, R40 ;  /* 0x0000000c2c0c723c */ /* 0x008fe40000001828 */
[----:B------:R-:W3:Y:S04]  /*75c60*/  LDL.LU.64 R42, [R1+0x71a8] ;  /* 0x0071a800012a7983 */ /* 0x000ee80000300a00 */
[----:B------:R-:W3:-:S13]  /*75c70*/  LDL.LU.64 R40, [R1+0x71a0] ;  /* 0x0071a00001287983 */ /* 0x000eda0000300a00 */
[----:B------:R0:W-:Y:S04]  /*75c80*/  STL.64 [R1+0x6f0], R12 ;  /* 0x0006f00c01007387 */ /* 0x0001e80000100a00 */
[----:B------:R4:W-:Y:S04]  /*75c90*/  STL.64 [R1+0x6f8], R14 ;  /* 0x0006f80e01007387 */ /* 0x0009e80000100a00 */
[----:B0-----:R-:W4:Y:S02]  /*75ca0*/  LDL.LU.64 R12, [R1+0x7198] ;  /* 0x00719800010c7983 */ /* 0x001f240000300a00 */
[----:B----4-:R-:W-:Y:S02]  /*75cb0*/  HMMA.16816.F32 R12, R44, R12, R24 ;  /* 0x0000000c2c0c723c */ /* 0x010fe40000001818 */
[----:B------:R-:W4:-:S15]  /*75cc0*/  LDL.LU.64 R24, [R1+0x7190] ;  /* 0x0071900001187983 */ /* 0x000f1e0000300a00 */
[----:B------:R-:W-:Y:S02]  /*75cd0*/  NOP ;  /* 0x0000000000007918 */ /* 0x000fe40000000000 */
[----:B------:R0:W-:Y:S04]  /*75ce0*/  STL.64 [R1+0x6e0], R12 ;  /* 0x0006e00c01007387 */ /* 0x0001e80000100a00 */
[----:B------:R1:W-:Y:S04]  /*75cf0*/  STL.64 [R1+0x6e8], R14 ;  /* 0x0006e80e01007387 */ /* 0x0003e80000100a00 */
[----:B0-----:R-:W1:Y:S02]  /*75d00*/  LDL.LU.64 R12, [R1+0x7188] ;  /* 0x00718800010c7983 */ /* 0x001e640000300a00 */
[----:B-1----:R-:W-:Y:S02]  /*75d10*/  HMMA.16816.F32 R12, R44, R12, R32 ;  /* 0x0000000c2c0c723c */ /* 0x002fe40000001820 */
[----:B------:R-:W2:-:S15]  /*75d20*/  LDL.LU.64 R32, [R1+0x7180] ;  /* 0x0071800001207983 */ /* 0x000e9e0000300a00 */
[----:B------:R-:W-:Y:S02]  /*75d30*/  NOP ;  /* 0x0000000000007918 */ /* 0x000fe40000000000 */
[----:B------:R0:W-:Y:S04]  /*75d40*/  STL.64 [R1+0x6d0], R12 ;  /* 0x0006d00c01007387 */ /* 0x0001e80000100a00 */
[----:B------:R1:W-:Y:S04]  /*75d50*/  STL.64 [R1+0x6d8], R14 ;  /* 0x0006d80e01007387 */ /* 0x0003e80000100a00 */
[----:B0-----:R-:W1:Y:S01]  /*75d60*/  LDL.LU.64 R12, [R1+0x7178] ;  /* 0x00717800010c7983 */ /* 0x001e620000300a00 */
[----:B--2---:R-:W-:Y:S03]  /*75d70*/  HMMA.16816.F32 R32, R44, R32, R48 ;  /* 0x000000202c20723c */ /* 0x004fe60000001830 */
[----:B------:R-:W2:-:S15]  /*75d80*/  LDL.LU.64 R48, [R1+0x7170] ;  /* 0x0071700001307983 */ /* 0x000e9e0000300a00 */
[----:B------:R-:W-:Y:S01]  /*75d90*/  NOP ;  /* 0x0000000000007918 */ /* 0x000fe20000000000 */
[----:B------:R0:W-:Y:S04]  /*75da0*/  STL.64 [R1+0x6c0], R32 ;  /* 0x0006c02001007387 */ /* 0x0001e80000100a00 */
[----:B------:R3:W-:Y:S01]  /*75db0*/  STL.64 [R1+0x6c8], R34 ;  /* 0x0006c82201007387 */ /* 0x0007e20000100a00 */
[C---:B-1----:R-:W-:Y:S03]  /*75dc0*/  HMMA.16816.F32 R12, R44.reuse, R12, R8 ;  /* 0x0000000c2c0c723c */ /* 0x042fe60000001808 */
[----:B0-----:R-:W2:Y:S04]  /*75dd0*/  LDL.LU.64 R32, [R1+0x650] ;  /* 0x0006500001207983 */ /* 0x001ea80000300a00 */
[----:B---3--:R-:W3:Y:S04]  /*75de0*/  LDL.LU.64 R34, [R1+0x658] ;  /* 0x0006580001227983 */ /* 0x008ee80000300a00 */
[----:B------:R-:W3:Y:S01]  /*75df0*/  LDL.LU.64 R8, [R1+0x7168] ;  /* 0x0071680001087983 */ /* 0x000ee20000300a00 */
[C---:B----4-:R-:W-:Y:S07]  /*75e00*/  HMMA.16816.F32 R24, R44.reuse, R24, R36 ;  /* 0x000000182c18723c */ /* 0x050fee0000001824 */
[----:B------:R0:W-:Y:S04]  /*75e10*/  STL.64 [R1+0x6b0], R12 ;  /* 0x0006b00c01007387 */ /* 0x0001e80000100a00 */
[----:B------:R1:W-:Y:S04]  /*75e20*/  STL.64 [R1+0x6b8], R14 ;  /* 0x0006b80e01007387 */ /* 0x0003e80000100a00 */
[----:B0-----:R-:W4:Y:S04]  /*75e30*/  LDL.LU.64 R12, [R1+0x640] ;  /* 0x00064000010c7983 */ /* 0x001f280000300a00 */
[----:B-1----:R-:W4:Y:S04]  /*75e40*/  LDL.LU.64 R14, [R1+0x648] ;  /* 0x00064800010e7983 */ /* 0x002f280000300a00 */
[----:B------:R-:W4:Y:S04]  /*75e50*/  LDL.LU.64 R38, [R1+0x7160] ;  /* 0x0071600001267983 */ /* 0x000f280000300a00 */
[----:B------:R-:W4:Y:S04]  /*75e60*/  LDL.LU.64 R36, [R1+0x7158] ;  /* 0x0071580001247983 */ /* 0x000f280000300a00 */
[----:B------:R-:W-:Y:S04]  /*75e70*/  STL.64 [R1+0x6a0], R24 ;  /* 0x0006a01801007387 */ /* 0x000fe80000100a00 */
[----:B------:R0:W-:Y:S04]  /*75e80*/  STL.64 [R1+0x6a8], R26 ;  /* 0x0006a81a01007387 */ /* 0x0001e80000100a00 */
[----:B0-----:R-:W4:Y:S04]  /*75e90*/  LDL.LU.64 R26, [R1+0x7150] ;  /* 0x00715000011a7983 */ /* 0x001f280000300a00 */
[----:B------:R-:W4:Y:S01]  /*75ea0*/  LDL.LU.64 R24, [R1+0x7148] ;  /* 0x0071480001187983 */ /* 0x000f220000300a00 */
[----:B--2---:R-:W-:Y:S03]  /*75eb0*/  HMMA.16816.F32 R48, R44, R48, R28 ;  /* 0x000000302c30723c */ /* 0x004fe6000000181c */
[----:B------:R-:W2:Y:S04]  /*75ec0*/  LDL.LU.64 R30, [R1+0x7140] ;  /* 0x00714000011e7983 */ /* 0x000ea80000300a00 */
[----:B------:R-:W2:-:S12]  /*75ed0*/  LDL.LU.64 R28, [R1+0x7138] ;  /* 0x00713800011c7983 */ /* 0x000e980000300a00 */
[----:B------:R-:W-:Y:S04]  /*75ee0*/  STL.64 [R1+0x690], R48 ;  /* 0x0006903001007387 */ /* 0x000fe80000100a00 */
[----:B------:R0:W-:Y:S04]  /*75ef0*/  STL.64 [R1+0x698], R50 ;  /* 0x0006983201007387 */ /* 0x0001e80000100a00 */
[----:B0-----:R-:W2:Y:S01]  /*75f00*/  LDL.LU.64 R50, [R1+0x7130] ;  /* 0x0071300001327983 */ /* 0x001ea20000300a00 */
[C---:B---3--:R-:W-:Y:S03]  /*75f10*/  HMMA.16816.F32 R8, R44.reuse, R8, R56 ;  /* 0x000000082c08723c */ /* 0x048fe60000001838 */
[----:B------:R-:W3:Y:S04]  /*75f20*/  LDL.LU.64 R48, [R1+0x7128] ;  /* 0x0071280001307983 */ /* 0x000ee80000300a00 */
[----:B------:R-:W2:Y:S04]  /*75f30*/  LDL.LU.64 R58, [R1+0x7120] ;  /* 0x00712000013a7983 */ /* 0x000ea80000300a00 */
[----:B------:R-:W2:Y:S08]  /*75f40*/  LDL.LU.64 R56, [R1+0x7118] ;  /* 0x0071180001387983 */ /* 0x000eb00000300a00 */
[----:B------:R0:W-:Y:S04]  /*75f50*/  STL.64 [R1+0x680], R8 ;  /* 0x0006800801007387 */ /* 0x0001e80000100a00 */
[----:B------:R1:W-:Y:S04]  /*75f60*/  STL.64 [R1+0x688], R10 ;  /* 0x0006880a01007387 */ /* 0x0003e80000100a00 */
[----:B0-----:R-:W3:Y:S04]  /*75f70*/  LDL.LU.64 R8, [R1+0x630] ;  /* 0x0006300001087983 */ /* 0x001ee80000300a00 */
[----:B-1----:R-:W3:Y:S01]  /*75f80*/  LDL.LU.64 R10, [R1+0x638] ;  /* 0x00063800010a7983 */ /* 0x002ee20000300a00 */
[----:B--2---:R-:W-:-:S15]  /*75f90*/  HMMA.16816.F32 R52, R44, R56, R52 ;  /* 0x000000382c34723c */ /* 0x004fde0000001834 */
[----:B------:R-:W-:-:S04]  /*75fa0*/  NOP ;  /* 0x0000000000007918 */ /* 0x000fc80000000000 */
[----:B------:R-:W-:Y:S04]  /*75fb0*/  STL.64 [R1+0x670], R52 ;  /* 0x0006703401007387 */ /* 0x000fe80000100a00 */
[----:B------:R0:W-:Y:S04]  /*75fc0*/  STL.64 [R1+0x678], R54 ;  /* 0x0006783601007387 */ /* 0x0001e80000100a00 */
[----:B0-----:R-:W2:Y:S04]  /*75fd0*/  LDL.LU.64 R54, [R1+0x7110] ;  /* 0x0071100001367983 */ /* 0x001ea80000300a00 */
[----:B------:R-:W2:Y:S04]  /*75fe0*/  LDL.LU.64 R52, [R1+0x7108] ;  /* 0x0071080001347983 */ /* 0x000ea80000300a00 */
[----:B------:R-:W-:Y:S04]  /*75ff0*/  STL.64 [R1+0x7050], R58 ;  /* 0x0070503a01007387 */ /* 0x000fe80000100a00 */
[----:B------:R0:W-:Y:S04]  /*76000*/  STL.64 [R1+0x7048], R56 ;  /* 0x0070483801007387 */ /* 0x0001e80000100a00 */
[----:B0-----:R-:W2:Y:S04]  /*76010*/  LDL.LU.64 R56, [R1+0x660] ;  /* 0x0006600001387983 */ /* 0x001ea80000300a00 */
[----:B------:R-:W2:Y:S01]  /*76020*/  LDL.LU.64 R58, [R1+0x668] ;  /* 0x00066800013a7983 */ /* 0x000ea20000300a00 */
[C---:B---3--:R-:W-:Y:S08]  /*76030*/  HMMA.16816.F32 R32, R44.reuse, R48, R32 ;  /* 0x000000302c20723c */ /* 0x048ff00000001820 */
[C---:B----4-:R-:W-:Y:S08]  /*76040*/  HMMA.16816.F32 R12, R44.reuse, R36, R12 ;  /* 0x000000242c0c723c */ /* 0x050ff0000000180c */
[----:B--2---:R-:W-:-:S15]  /*76050*/  HMMA.16816.F32 R56, R44, R52, R56 ;  /* 0x000000342c38723c */ /* 0x004fde0000001838 */
[----:B------:R-:W-:-:S04]  /*76060*/  NOP ;  /* 0x0000000000007918 */ /* 0x000fc80000000000 */
[----:B------:R0:W-:Y:S04]  /*76070*/  STL.64 [R1+0x660], R56 ;  /* 0x0006603801007387 */ /* 0x0001e80000100a00 */
[----:B------:R-:W-:Y:S04]  /*76080*/  STL.64 [R1+0x668], R58 ;  /* 0x0006683a01007387 */ /* 0x000fe80000100a00 */
[----:B0-----:R-:W2:Y:S04]  /*76090*/  LDL.LU.64 R56, [R1+0x120] ;  /* 0x0001200001387983 */ /* 0x001ea80000300a00 */
[----:B------:R-:W-:Y:S04]  /*760a0*/  STL.64 [R1+0x7040], R54 ;  /* 0x0070403601007387 */ /* 0x000fe80000100a00 */
[----:B------:R0:W-:Y:S04]  /*760b0*/  STL.64 [R1+0x7038], R52 ;  /* 0x0070383401007387 */ /* 0x0001e80000100a00 */
[----:B0-----:R-:W3:Y:S04]  /*760c0*/  LDL.LU.64 R52, [R1+0x130] ;  /* 0x0001300001347983 */ /* 0x001ee80000300a00 */
[----:B------:R-:W-:Y:S04]  /*760d0*/  STL.64 [R1+0x650], R32 ;  /* 0x0006502001007387 */ /* 0x000fe80000100a00 */
[----:B------:R0:W-:Y:S04]  /*760e0*/  STL.64 [R1+0x658], R34 ;  /* 0x0006582201007387 */ /* 0x0001e80000100a00 */
[----:B0-----:R-:W4:Y:S04]  /*760f0*/  LDL.LU.64 R34, [R1+0x7100] ;  /* 0x0071000001227983 */ /* 0x001f280000300a00 */
[----:B------:R-:W2:Y:S04]  /*76100*/  LDL.LU.64 R32, [R1+0x70f8] ;  /* 0x0070f80001207983 */ /* 0x000ea80000300a00 */
[----:B------:R-:W-:Y:S04]  /*76110*/  STL.64 [R1+0x7060], R50 ;  /* 0x0070603201007387 */ /* 0x000fe80000100a00 */
[----:B------:R-:W-:Y:S04]  /*76120*/  STL.64 [R1+0x7058], R48 ;  /* 0x0070583001007387 */ /* 0x000fe80000100a00 */
[----:B------:R-:W-:Y:S04]  /*76130*/  STL.64 [R1+0x7030], R38 ;  /* 0x0070302601007387 */ /* 0x000fe80000100a00 */
[----:B------:R0:W-:Y:S04]  /*76140*/  STL.64 [R1+0x7028], R36 ;  /* 0x0070282401007387 */ /* 0x0001e80000100a00 */
[----:B------:R-:W-:Y:S04]  /*76150*/  STL.64 [R1+0x640], R12 ;  /* 0x0006400c01007387 */ /* 0x000fe80000100a00 */
[----:B------:R2:W-:Y:S04]  /*76160*/  STL.64 [R1+0x648], R14 ;  /* 0x0006480e01007387 */ /* 0x0005e80000100a00 */
[----:B0-----:R-:W3:Y:S04]  /*76170*/  LDL.LU.64 R36, [R1+0x620] ;  /* 0x0006200001247983 */ /* 0x001ee80000300a00 */
[----:B------:R-:W3:Y:S01]  /*76180*/  LDL.LU.64 R38, [R1+0x628] ;  /* 0x0006280001267983 */ /* 0x000ee20000300a00 */
[----:B--2---:R-:W-:Y:S03]  /*76190*/  HMMA.16816.F32 R12, R44, R32, R8 ;  /* 0x000000202c0c723c */ /* 0x004fe60000001808 */
[----:B------:R-:W2:Y:S04]  /*761a0*/  LDL.LU.64 R8, [R1+0x600] ;  /* 0x0006000001087983 */ /* 0x000ea80000300a00 */
[----:B------:R-:W2:-:S12]  /*761b0*/  LDL.LU.64 R10, [R1+0x608] ;  /* 0x00060800010a7983 */ /* 0x000e980000300a00 */
[----:B------:R0:W-:Y:S04]  /*761c0*/  STL.64 [R1+0x630], R12 ;  /* 0x0006300c01007387 */ /* 0x0001e80000100a00 */
[----:B------:R1:W-:Y:S04]  /*761d0*/  STL.64 [R1+0x638], R14 ;  /* 0x0006380e01007387 */ /* 0x0003e80000100a00 */
[----:B0-----:R-:W2:Y:S04]  /*761e0*/  LDL.LU.64 R12, [R1+0x5f0] ;  /* 0x0005f000010c7983 */ /* 0x001ea80000300a00 */
[----:B-1----:R-:W2:Y:S04]  /*761f0*/  LDL.LU.64 R14, [R1+0x5f8] ;  /* 0x0005f800010e7983 */ /* 0x002ea80000300a00 */
[----:B------:R-:W2:Y:S04]  /*76200*/  LDL.LU.64 R48, [R1+0x5d0] ;  /* 0x0005d00001307983 */ /* 0x000ea80000300a00 */
[----:B------:R-:W2:Y:S04]  /*76210*/  LDL.LU.64 R50, [R1+0x5d8] ;  /* 0x0005d80001327983 */ /* 0x000ea80000300a00 */
[----:B----4-:R-:W-:Y:S04]  /*76220*/  STL.64 [R1+0x7020], R34 ;  /* 0x0070202201007387 */ /* 0x010fe80000100a00 */
[----:B------:R3:W-:Y:S02]  /*76230*/  STL.64 [R1+0x7018], R32 ;  /* 0x0070182001007387 */ /* 0x0007e40000100a00 */
[----:B---3--:R-:W-:Y:S02]  /*76240*/  HMMA.16816.F32 R32, R44, R28, R36 ;  /* 0x0000001c2c20723c */ /* 0x008fe40000001824 */
[----:B------:R-:W3:Y:S04]  /*76250*/  LDL.LU.64 R36, [R1+0xa10] ;  /* 0x000a100001247983 */ /* 0x000ee80000300a00 */
[----:B------:R-:W3:-:S13]  /*76260*/  LDL.LU.64 R38, [R1+0xa18] ;  /* 0x000a180001267983 */ /* 0x000eda0000300a00 */
[----:B------:R0:W-:Y:S04]  /*76270*/  STL.64 [R1+0x620], R32 ;  /* 0x0006202001007387 */ /* 0x0001e80000100a00 */
[----:B------:R1:W-:Y:S04]  /*76280*/  STL.64 [R1+0x628], R34 ;  /* 0x0006282201007387 */ /* 0x0003e80000100a00 */
[----:B0-----:R-:W4:Y:S04]  /*76290*/  LDL.LU.64 R32, [R1+0x5c0] ;  /* 0x0005c00001207983 */ /* 0x001f280000300a00 */
[----:B-1----:R-:W4:Y:S04]  /*762a0*/  LDL.LU.64 R34, [R1+0x5c8] ;  /* 0x0005c80001227983 */ /* 0x002f280000300a00 */
[----:B------:R-:W-:Y:S04]  /*762b0*/  STL.64 [R1+0x7070], R30 ;  /* 0x0070701e01007387 */ /* 0x000fe80000100a00 */
[----:B------:R0:W-:Y:S04]  /*762c0*/  STL.64 [R1+0x7068], R28 ;  /* 0x0070681c01007387 */ /* 0x0001e80000100a00 */
[----:B0-----:R-:W3:Y:S04]  /*762d0*/  LDL.LU.64 R28, [R1+0x610] ;  /* 0x00061000011c7983 */ /* 0x001ee80000300a00 */
[----:B------:R-:W3:Y:S01]  /*762e0*/  LDL.LU.64 R30, [R1+0x618] ;  /* 0x00061800011e7983 */ /* 0x000ee20000300a00 */
[C---:B--2---:R-:W-:Y:S08]  /*762f0*/  HMMA.16816.F32 R8, R44.reuse, R20, R8 ;  /* 0x000000142c08723c */ /* 0x044ff00000001808 */
[C---:B------:R-:W-:Y:S08]  /*76300*/  HMMA.16816.F32 R12, R44.reuse, R16, R12 ;  /* 0x000000102c0c723c */ /* 0x040ff0000000180c */
[----:B---3--:R-:W-:-:S15]  /*76310*/  HMMA.16816.F32 R28, R44, R24, R28 ;  /* 0x000000182c1c723c */ /* 0x008fde000000181c */
[----:B------:R-:W-:-:S04]  /*76320*/  NOP ;  /* 0x0000000000007918 */ /* 0x000fc80000000000 */
[----:B------:R0:W-:Y:S04]  /*76330*/  STL.64 [R1+0x610], R28 ;  /* 0x0006101c01007387 */ /* 0x0001e80000100a00 */
[----:B------:R1:W-:Y:S04]  /*76340*/  STL.64 [R1+0x618], R30 ;  /* 0x0006181e01007387 */ /* 0x0003e80000100a00 */
[----:B0-----:R-:W2:Y:S04]  /*76350*/  LDL.LU.64 R28, [R1+0x5b0] ;  /* 0x0005b000011c7983 */ /* 0x001ea80000300a00 */
[----:B-1----:R-:W2:Y:S04]  /*76360*/  LDL.LU.64 R30, [R1+0x5b8] ;  /* 0x0005b800011e7983 */ /* 0x002ea80000300a00 */
[----:B------:R-:W-:Y:S04]  /*76370*/  STL.64 [R1+0x7080], R26 ;  /* 0x0070801a01007387 */ /* 0x000fe80000100a00 */
[----:B------:R0:W-:Y:S04]  /*76380*/  STL.64 [R1+0x7078], R24 ;  /* 0x0070781801007387 */ /* 0x0001e80000100a00 */
[----:B0-----:R-:W3:Y:S04]  /*76390*/  LDL.LU.64 R24, [R1+0x5e0] ;  /* 0x0005e00001187983 */ /* 0x001ee80000300a00 */
[----:B------:R-:W3:Y:S04]  /*763a0*/  LDL.LU.64 R26, [R1+0x5e8] ;  /* 0x0005e800011a7983 */ /* 0x000ee80000300a00 */
[----:B------:R0:W-:Y:S04]  /*763b0*/  STL.64 [R1+0x600], R8 ;  /* 0x0006000801007387 */ /* 0x0001e80000100a00 */
[----:B------:R-:W-:Y:S04]  /*763c0*/  STL.64 [R1+0x608], R10 ;  /* 0x0006080a01007387 */ /* 0x000fe80000100a00 */
[----:B0-----:R-:W2:Y:S04]  /*763d0*/  LDL.LU.64 R8, [R1+0x70f0] ;  /* 0x0070f00001087983 */ /* 0x001ea80000300a00 */
[----:B------:R0:W-:Y:S04]  /*763e0*/  STL.64 [R1+0x5f0], R12 ;  /* 0x0005f00c01007387 */ /* 0x0001e80000100a00 */
[----:B------:R1:W-:Y:S04]  /*763f0*/  STL.64 [R1+0x5f8], R14 ;  /* 0x0005f80e01007387 */ /* 0x0003e80000100a00 */
[----:B0-----:R-:W3:Y:S01]  /*76400*/  LDL.LU.64 R12, [R1+0x70e8] ;  /* 0x0070e800010c7983 */ /* 0x001ee20000300a00 */
[----:B------:R-:W0:Y:S02]  /*76410*/  S2R R10, SR_TID.X ;  /* 0x00000000000a7919 */ /* 0x000e240000002100 */
[C---:B0-----:R-:W-:Y:S01]  /*76420*/  LOP3.LUT R23, R10.reuse, 0x7, RZ, 0xc0, !PT ;  /* 0x000000070a177812 */ /* 0x041fe200078ec0ff */
[----:B------:R-:W-:-:S02]  /*76430*/  IMAD.SHL.U32 R60, R10, 0x40, RZ ;  /* 0x000000400a3c7824 */ /* 0x000fc400078e00ff */
[----:B------:R-:W-:Y:S02]  /*76440*/  IMAD.SHL.U32 R10, R10, 0x2, RZ ;  /* 0x000000020a0a7824 */ /* 0x000fe400078e00ff */
[----:B------:R-:W-:-:S05]  /*76450*/  IMAD R23, R23, 0x90, RZ ;  /* 0x0000009017177824 */ /* 0x000fca00078e02ff */
[----:B------:R-:W-:-:S04]  /*76460*/  LOP3.LUT R10, R23, 0x10, R10, 0x78, !PT ;  /* 0x00000010170a7812 */ /* 0x000fc800078e780a */
[----:B------:R-:W-:-:S04]  /*76470*/  LOP3.LUT R10, R10, 0x400, R60, 0xf8, !PT ;  /* 0x000004000a0a7812 */ /* 0x000fc800078ef83c */
[----:B------:R-:W-:Y:S01]  /*76480*/  LOP3.LUT R10, R10, 0x60, RZ, 0x3c, !PT ;  /* 0x000000600a0a7812 */ /* 0x000fe200078e3cff */
[----:B-1----:R-:W-:Y:S02]  /*76490*/  IMAD.MOV.U32 R15, RZ, RZ, R56 ;  /* 0x000000ffff0f7224 */ /* 0x002fe400078e0038 */
[----:B------:R-:W-:Y:S02]  /*764a0*/  IMAD.MOV.U32 R14, RZ, RZ, R57 ;  /* 0x000000ffff0e7224 */ /* 0x000fe400078e0039 */
[----:B------:R-:W-:Y:S01]  /*764b0*/  IMAD.MOV.U32 R11, RZ, RZ, R53 ;  /* 0x000000ffff0b7224 */ /* 0x000fe200078e0035 */
[----:B---3--:R-:W-:-:S15]  /*764c0*/  HMMA.16816.F32 R24, R44, R12, R24 ;  /* 0x0000000c2c18723c */ /* 0x008fde0000001818 */
[----:B------:R-:W-:-:S04]  /*764d0*/  NOP ;  /* 0x0000000000007918 */ /* 0x000fc80000000000 */
[----:B------:R-:W-:Y:S04]  /*764e0*/  STL.64 [R1+0x5e0], R24 ;  /* 0x0005e01801007387 */ /* 0x000fe80000100a00 */
[----:B------:R2:W-:Y:S02]  /*764f0*/  STL.64 [R1+0x5e8], R26 ;  /* 0x0005e81a01007387 */ /* 0x0005e40000100a00 */
[----:B--2---:R-:W-:-:S15]  /*76500*/  HMMA.16816.F32 R24, R44, R8, R48 ;  /* 0x000000082c18723c */ /* 0x004fde0000001830 */
[----:B------:R-:W-:-:S04]  /*76510*/  NOP ;  /* 0x0000000000007918 */ /* 0x000fc80000000000 */
[----:B------:R-:W-:Y:S04]  /*76520*/  STL.64 [R1+0x5d0], R24 ;  /* 0x0005d01801007387 */ /* 0x000fe80000100a00 */
[----:B------:R0:W-:Y:S02]  /*76530*/  STL.64 [R1+0x5d8], R26 ;  /* 0x0005d81a01007387 */ /* 0x0001e40000100a00 */
[----:B0-----:R-:W-:Y:S02]  /*76540*/  HMMA.16816.F32 R24, R44, R4, R36 ;  /* 0x000000042c18723c */ /* 0x001fe40000001824 */
[----:B------:R-:W0:Y:S04]  /*76550*/  LDSM.16.MT88.4 R44, [R10+UR5+0x10000] ;  /* 0x010000050a2c783b */ /* 0x000e280008004200 */
[----:B------:R-:W-:Y:S04]  /*76560*/  STL [R1+0x6ff8], R9 ;  /* 0x006ff80901007387 */ /* 0x000fe80000100800 */
[----:B------:R-:W-:Y:S04]  /*76570*/  STL [R1+0x6ff4], R4 ;  /* 0x006ff40401007387 */ /* 0x000fe80000100800 */
[----:B------:R-:W-:Y:S05]  /*76580*/  STL [R1+0x6fe8], R5 ;  /* 0x006fe80501007387 */ /* 0x000fea0000100800 */
[----:B------:R-:W-:Y:S04]  /*76590*/  STL.64 [R1+0x350], R24 ;  /* 0x0003501801007387 */ /* 0x000fe80000100a00 */
[----:B------:R4:W-:Y:S04]  /*765a0*/  STL.64 [R1+0x358], R26 ;  /* 0x0003581a01007387 */ /* 0x0009e80000100a00 */
[----:B------:R-:W2:Y:S01]  /*765b0*/  LDL.LU.64 R48, [R1+0x110] ;  /* 0x0001100001307983 */ /* 0x000ea20000300a00 */
[----:B----4-:R-:W-:Y:S03]  /*765c0*/  HMMA.16816.F32 R24, R40, R52, R32 ;  /* 0x000000342818723c */ /* 0x010fe60000001820 */
[----:B0-----:R-:W-:-:S15]  /*765d0*/  STL [R1+0x6fe4], R47 ;  /* 0x006fe42f01007387 */ /* 0x001fde0000100800 */
[----:B------:R-:W-:Y:S01]  /*765e0*/  NOP ;  /* 0x0000000000007918 */ /* 0x000fe20000000000 */
[----:B------:R-:W-:Y:S04]  /*765f0*/  STL.64 [R1+0x5c0], R24 ;  /* 0x0005c01801007387 */ /* 0x000fe80000100a00 */
[----:B------:R0:W-:Y:S02]  /*76600*/  STL.64 [R1+0x5c8], R26 ;  /* 0x0005c81a01007387 */ /* 0x0001e40000100a00 */
[----:B0-----:R-:W-:Y:S01]  /*76610*/  HMMA.16816.F32 R24, R40, R56, R28 ;  /* 0x000000382818723c */ /* 0x001fe2000000181c */
[----:B------:R-:W-:Y:S02]  /*76620*/  IMAD.MOV.U32 R36, RZ, RZ, R22 ;  /* 0x000000ffff247224 */ /* 0x000fe400078e0016 */
[----:B------:R-:W-:Y:S01]  /*76630*/  IMAD.MOV.U32 R37, RZ, RZ, R19 ;  /* 0x000000ffff257224 */ /* 0x000fe200078e0013 */
[----:B------:R-:W-:Y:S01]  /*76640*/  MOV R56, R6 ;  /* 0x0000000600387202 */ /* 0x000fe20000000f00 */
[----:B------:R-:W-:-:S02]  /*76650*/  IMAD.MOV.U32 R32, RZ, RZ, R18 ;  /* 0x000000ffff207224 */ /* 0x000fc400078e0012 */
[----:B------:R-:W-:Y:S02]  /*76660*/  IMAD.MOV.U32 R33, RZ, RZ, R7 ;  /* 0x000000ffff217224 */ /* 0x000fe400078e0007 */
[----:B------:R-:W-:-:S10]  /*76670*/  IMAD.MOV.U32 R57, RZ, RZ, R3 ;  /* 0x000000ffff397224 */ /* 0x000fd400078e0003 */
[----:B------:R-:W-:Y:S04]  /*76680*/  STL.64 [R1+0x5b0], R24 ;  /* 0x0005b01801007387 */ /* 0x000fe80000100a00 */
[----:B------:R-:W-:Y:S04]  /*76690*/  STL.64 [R1+0x5b8], R26 ;  /* 0x0005b81a01007387 */ /* 0x000fe80000100a00 */
[----:B------:R-:W3:Y:S04]  /*766a0*/  LDL.LU.64 R28, [R1+0xf0] ;  /* 0x0000f000011c7983 */ /* 0x000ee80000300a00 */
[----:B------:R0:W-:Y:S01]  /*766b0*/  STL.64 [R1+0x70b8], R36 ;  /* 0x0070b82401007387 */ /* 0x0001e20000100a00 */
[----:B------:R-:W-:-:S03]  /*766c0*/  IMAD.MOV.U32 R10, RZ, RZ, R52 ;  /* 0x000000ffff0a7224 */ /* 0x000fc600078e0034 */
[----:B0-----:R-:W4:Y:S04]  /*766d0*/  LDL.LU.64 R36, [R1+0x100] ;  /* 0x0001000001247983 */ /* 0x001f280000300a00 */
[----:B------:R0:W-:Y:S04]  /*766e0*/  STL.64 [R1+0x70c0], R32 ;  /* 0x0070c02001007387 */ /* 0x0001e80000100a00 */
[----:B------:R1:W-:Y:S04]  /*766f0*/  STL.64 [R1+0x70c8], R56 ;  /* 0x0070c83801007387 */ /* 0x0003e80000100a00 */
[----:B0-----:R-:W4:Y:S01]  /*76700*/  LDL.LU.64 R32, [R1+0x590] ;  /* 0x0005900001207983 */ /* 0x001f220000300a00 */
[----:B-1----:R-:W-:-:S03]  /*76710*/  IMAD.MOV.U32 R56, RZ, RZ, R2 ;  /* 0x000000ffff387224 */ /* 0x002fc600078e0002 */
[----:B------:R-:W4:Y:S01]  /*76720*/  LDL.LU.64 R34, [R1+0x598] ;  /* 0x0005980001227983 */ /* 0x000f220000300a00 */
[----:B------:R-:W-:-:S03]  /*76730*/  IMAD.MOV.U32 R57, RZ, RZ, R0 ;  /* 0x000000ffff397224 */ /* 0x000fc600078e0000 */
[----:B------:R-:W3:Y:S04]  /*76740*/  LDL.LU.64 R4, [R1+0x580] ;  /* 0x0005800001047983 */ /* 0x000ee80000300a00 */
[----:B------:R-:W3:Y:S04]  /*76750*/  LDL.LU.64 R6, [R1+0x588] ;  /* 0x0005880001067983 */ /* 0x000ee80000300a00 */
[----:B------:R-:W2:Y:S04]  /*76760*/  LDL.LU.64 R24, [R1+0xe0] ;  /* 0x0000e00001187983 */ /* 0x000ea80000300a00 */
[----:B------:R0:W-:Y:S04]  /*76770*/  STL.64 [R1+0x70d8], R56 ;  /* 0x0070d83801007387 */ /* 0x0001e80000100a00 */
[----:B0-----:R-:W2:Y:S04]  /*76780*/  LDL.LU.64 R56, [R1+0xd0] ;  /* 0x0000d00001387983 */ /* 0x001ea80000300a00 */
[----:B------:R-:W2:Y:S04]  /*76790*/  LDL.LU.64 R52, [R1+0x80] ;  /* 0x0000800001347983 */ /* 0x000ea80000300a00 */
[----:B--2---:R0:W-:Y:S04]  /*767a0*/  STL.64 [R1+0x70d0], R52 ;  /* 0x0070d03401007387 */ /* 0x0041e80000100a00 */
[----:B0-----:R-:W2:Y:S04]  /*767b0*/  LDL.LU.64 R52, [R1+0x5a0] ;  /* 0x0005a00001347983 */ /* 0x001ea80000300a00 */
[----:B------:R-:W2:Y:S04]  /*767c0*/  LDL.LU.64 R54, [R1+0x5a8] ;  /* 0x0005a80001367983 */ /* 0x000ea80000300a00 */
[----:B------:R-:W-:Y:S04]  /*767d0*/  STL.64 [R1+0x7090], R14 ;  /* 0x0070900e01007387 */ /* 0x000fe80000100a00 */
[----:B------:R2:W-:Y:S01]  /*767e0*/  STL.64 [R1+0x7088], R12 ;  /* 0x0070880c01007387 */ /* 0x0005e20000100a00 */
[----:B------:R-:W-:-:S02]  /*767f0*/  IMAD.MOV.U32 R22, RZ, RZ, R48 ;  /* 0x000000ffff167224 */ /* 0x000fc400078e0030 */
[----:B------:R-:W-:Y:S01]  /*76800*/  IMAD.MOV.U32 R23, RZ, RZ, R49 ;  /* 0x000000ffff177224 */ /* 0x000fe200078e0031 */
[----:B--2---:R-:W-:-:S15]  /*76810*/  HMMA.16816.F32 R12, R40, R48, R52 ;  /* 0x00000030280c723c */ /* 0x004fde0000001834 */
[----:B------:R-:W-:-:S04]  /*76820*/  NOP ;  /* 0x0000000000007918 */ /* 0x000fc80000000000 */
[----:B------:R-:W-:Y:S04]  /*76830*/  STL.64 [R1+0x5a0], R12 ;  /* 0x0005a00c01007387 */ /* 0x000fe80000100a00 */
[----:B------:R4:W-:Y:S04]  /*76840*/  STL.64 [R1+0x5a8], R14 ;  /* 0x0005a80e01007387 */ /* 0x0009e80000100a00 */
[----:B------:R-:W2:Y:S01]  /*76850*/  LDL.LU.64 R48, [R1+0x70] ;  /* 0x0000700001307983 */ /* 0x000ea20000300a00 */
[----:B----4-:R-:W-:Y:S01]  /*76860*/  HMMA.16816.F32 R12, R40, R36, R32 ;  /* 0x00000024280c723c */ /* 0x010fe20000001820 */
[----:B------:R-:W-:-:S02]  /*76870*/  IMAD.MOV.U32 R19, RZ, RZ, R36 ;  /* 0x000000ffff137224 */ /* 0x000fc400078e0024 */
[----:B------:R-:W-:Y:S01]  /*76880*/  IMAD.MOV.U32 R18, RZ, RZ, R37 ;  /* 0x000000ffff127224 */ /* 0x000fe200078e0025 */
[----:B--2---:R-:W-:Y:S04]  /*76890*/  STL.64 [R1+0x70e0], R48 ;  /* 0x0070e03001007387 */ /* 0x004fe80000100a00 */
[----:B------:R-:W-:Y:S04]  /*768a0*/  STL.64 [R1+0x70a0], R22 ;  /* 0x0070a01601007387 */ /* 0x000fe80000100a00 */
[----:B------:R0:W-:Y:S07]  /*768b0*/  STL.64 [R1+0x7098], R20 ;  /* 0x0070981401007387 */ /* 0x0001ee0000100a00 */
[----:B------:R-:W-:Y:S04]  /*768c0*/  STL.64 [R1+0x590], R12 ;  /* 0x0005900c01007387 */ /* 0x000fe80000100a00 */
[----:B------:R3:W-:Y:S04]  /*768d0*/  STL.64 [R1+0x598], R14 ;  /* 0x0005980e01007387 */ /* 0x0007e80000100a00 */
[----:B0-----:R-:W2:Y:S04]  /*768e0*/  LDL.LU.64 R20, [R1+0x570] ;  /* 0x0005700001147983 */ /* 0x001ea80000300a00 */
[----:B------:R-:W2:Y:S01]  /*768f0*/  LDL.LU.64 R22, [R1+0x578] ;  /* 0x0005780001167983 */ /* 0x000ea20000300a00 */
[----:B---3--:R-:W-:Y:S03]  /*76900*/  HMMA.16816.F32 R12, R40, R28, R4 ;  /* 0x0000001c280c723c */ /* 0x008fe60000001804 */
[----:B------:R-:W-:Y:S04]  /*76910*/  STL.64 [R1+0x70b0], R18 ;  /* 0x0070b01201007387 */ /* 0x000fe80000100a00 */
[----:B------:R0:W-:-:S12]  /*76920*/  STL.64 [R1+0x70a8], R16 ;  /* 0x0070a81001007387 */ /* 0x0001d80000100a00 */
[----:B------:R1:W-:Y:S04]  /*76930*/  STL.64 [R1+0x580], R12 ;  /* 0x0005800c01007387 */ /* 0x0003e80000100a00 */
[----:B------:R-:W-:Y:S04]  /*76940*/  STL.64 [R1+0x588], R14 ;  /* 0x0005880e01007387 */ /* 0x000fe80000100a00 */
[----:B------:R-:W3:Y:S04]  /*76950*/  LDL.LU.64 R48, [R1+0x560] ;  /* 0x0005600001307983 */ /* 0x000ee80000300a00 */
[----:B------:R-:W3:Y:S04]  /*76960*/  LDL.LU.64 R50, [R1+0x568] ;  /* 0x0005680001327983 */ /* 0x000ee80000300a00 */
[----:B------:R-:W4:Y:S04]  /*76970*/  LDL.LU.64 R52, [R1+0x550] ;  /* 0x0005500001347983 */ /* 0x000f280000300a00 */
[----:B------:R-:W4:Y:S01]  /*76980*/  LDL.LU.64 R54, [R1+0x558] ;  /* 0x0005580001367983 */ /* 0x000f220000300a00 */
[----:B------:R-:W-:-:S03]  /*76990*/  IMAD.MOV.U32 R9, RZ, RZ, R28 ;  /* 0x000000ffff097224 */ /* 0x000fc600078e001c */
[----:B------:R-:W4:Y:S01]  /*769a0*/  LDL.LU.64 R32, [R1+0x540] ;  /* 0x0005400001207983 */ /* 0x000f220000300a00 */
[----:B------:R-:W-:-:S03]  /*769b0*/  IMAD.MOV.U32 R4, RZ, RZ, R29 ;  /* 0x000000ffff047224 */ /* 0x000fc600078e001d */
[----:B------:R-:W4:Y:S04]  /*769c0*/  LDL.LU.64 R34, [R1+0x548] ;  /* 0x0005480001227983 */ /* 0x000f280000300a00 */
[----:B------:R-:W4:Y:S04]  /*769d0*/  LDL.LU.64 R36, [R1+0x530] ;  /* 0x0005300001247983 */ /* 0x000f280000300a00 */
[----:B------:R-:W4:Y:S04]  /*769e0*/  LDL.LU.64 R38, [R1+0x538] ;  /* 0x0005380001267983 */ /* 0x000f280000300a00 */
[----:B------:R-:W4:Y:S04]  /*769f0*/  LDL.LU.64 R28, [R1+0x520] ;  /* 0x00052000011c7983 */ /* 0x000f280000300a00 */
[----:B------:R-:W4:Y:S04]  /*76a00*/  LDL.LU.64 R30, [R1+0x528] ;  /* 0x00052800011e7983 */ /* 0x000f280000300a00 */
[----:B0-----:R-:W4:Y:S04]  /*76a10*/  LDL.LU.64 R16, [R1+0x510] ;  /* 0x0005100001107983 */ /* 0x001f280000300a00 */
[----:B------:R-:W4:Y:S04]  /*76a20*/  LDL.LU.64 R18, [R1+0x518] ;  /* 0x0005180001127983 */ /* 0x000f280000300a00 */
[----:B-1----:R-:W4:Y:S01]  /*76a30*/  LDL.LU.64 R12, [R1+0x60] ;  /* 0x00006000010c7983 */ /* 0x002f220000300a00 */
[----:B------:R-:W-:-:S02]  /*76a40*/  IMAD.MOV.U32 R5, RZ, RZ, R24 ;  /* 0x000000ffff057224 */ /* 0x000fc400078e0018 */
[----:B------:R-:W-:Y:S02]  /*76a50*/  IMAD.MOV.U32 R47, RZ, RZ, R25 ;  /* 0x000000ffff2f7224 */ /* 0x000fe400078e0019 */
[----:B------:R-:W-:Y:S02]  /*76a60*/  IMAD.MOV.U32 R7, RZ, RZ, R56 ;  /* 0x000000ffff077224 */ /* 0x000fe400078e0038 */
[----:B------:R-:W-:Y:S01]  /*76a70*/  IMAD.MOV.U32 R6, RZ, RZ, R57 ;  /* 0x000000ffff067224 */ /* 0x000fe200078e0039 */
[----:B--2---:R-:W-:-:S15]  /*76a80*/  HMMA.16816.F32 R20, R40, R24, R20 ;  /* 0x000000182814723c */ /* 0x004fde0000001814 */
[----:B------:R-:W-:-:S04]  /*76a90*/  NOP ;  /* 0x0000000000007918 */ /* 0x000fc80000000000 */
[----:B------:R0:W-:Y:S01]  /*76aa0*/  STL.64 [R1+0x570], R20 ;  /* 0x0005701401007387 */ /* 0x0001e20000100a00 */
[C---:B---3--:R-:W-:Y:S03]  /*76ab0*/  HMMA.16816.F32 R48, R40.reuse, R56, R48 ;  /* 0x000000382830723c */ /* 0x048fe60000001830 */
[----:B------:R1:W-:Y:S04]  /*76ac0*/  STL.64 [R1+0x578], R22 ;  /* 0x0005781601007387 */ /* 0x0003e80000100a00 */
[----:B0-----:R-:W2:Y:S04]  /*76ad0*/  LDL.LU.64 R20, [R1+0x500] ;  /* 0x0005000001147983 */ /* 0x001ea80000300a00 */
[----:B-1----:R-:W2:Y:S04]  /*76ae0*/  LDL.LU.64 R22, [R1+0x508] ;  /* 0x0005080001167983 */ /* 0x002ea80000300a00 */
[----:B------:R-:W3:Y:S04]  /*76af0*/  LDL.LU.64 R24, [R1+0x50] ;  /* 0x0000500001187983 */ /* 0x000ee80000300a00 */
[----:B------:R0:W-:Y:S04]  /*76b00*/  STL.64 [R1+0x560], R48 ;  /* 0x0005603001007387 */ /* 0x0001e80000100a00 */
[----:B------:R-:W-:Y:S04]  /*76b10*/  STL.64 [R1+0x568], R50 ;  /* 0x0005683201007387 */ /* 0x000fe80000100a00 */
[----:B0-----:R-:W2:Y:S04]  /*76b20*/  LDL.LU.64 R48, [R1+0x70e0] ;  /* 0x0070e00001307983 */ /* 0x001ea80000300a00 */
[----:B------:R-:W4:Y:S02]  /*76b30*/  LDL.LU.64 R56, [R1+0x70d8] ;  /* 0x0070d80001387983 */ /* 0x000f240000300a00 */
        /* <DEDUP_REMOVED lines=10> */
[----:B------:R-:W-:Y:S04]  /*76be0*/  STL.64 [R1+0x548], R58 ;  /* 0x0005483a01007387 */ /* 0x000fe80000100a00 */
[----:B0-----:R-:W3:Y:S01]  /*76bf0*/  LDL.LU.64 R56, [R1+0x40] ;  /* 0x0000400001387983 */ /* 0x001ee20000300a00 */
[C---:B--2---:R-:W-:Y:S03]  /*76c00*/  HMMA.16816.F32 R32, R40.reuse, R32, R36 ;  /* 0x000000202820723c */ /* 0x044fe60000001824 */
[----:B------:R-:W2:Y:S05]  /*76c10*/  LDL.LU.64 R36, [R1+0x70b8] ;  /* 0x0070b80001247983 */ /* 0x000eaa0000300a00 */
[C---:B----4-:R-:W-:Y:S08]  /*76c20*/  HMMA.16816.F32 R16, R40.reuse, R52, R16 ;  /* 0x000000342810723c */ /* 0x050ff00000001810 */
[----:B------:R-:W-:Y:S03]  /*76c30*/  HMMA.16816.F32 R20, R40, R48, R20 ;  /* 0x000000302814723c */ /* 0x000fe60000001814 */
[----:B------:R-:W-:Y:S04]  /*76c40*/  STL.64 [R1+0x530], R32 ;  /* 0x0005302001007387 */ /* 0x000fe80000100a00 */
[----:B------:R-:W-:Y:S01]  /*76c50*/  STL.64 [R1+0x538], R34 ;  /* 0x0005382201007387 */ /* 0x000fe20000100a00 */
[----:B------:R-:W-:-:S02]  /*76c60*/  IMAD.MOV.U32 R2, RZ, RZ, R52 ;  /* 0x000000ffff027224 */ /* 0x000fc400078e0034 */
[----:B------:R-:W-:Y:S02]  /*76c70*/  IMAD.MOV.U32 R0, RZ, RZ, R53 ;  /* 0x000000ffff007224 */ /* 0x000fe400078e0035 */
[----:B------:R-:W-:Y:S02]  /*76c80*/  IMAD.MOV.U32 R60, RZ, RZ, R48 ;  /* 0x000000ffff3c7224 */ /* 0x000fe400078e0030 */
[----:B------:R-:W-:Y:S01]  /*76c90*/  IMAD.MOV.U32 R3, RZ, RZ, R49 ;  /* 0x000000ffff037224 */ /* 0x000fe200078e0031 */
[----:B--2---:R-:W-:-:S15]  /*76ca0*/  HMMA.16816.F32 R28, R40, R36, R28 ;  /* 0x00000024281c723c */ /* 0x004fde000000181c */
[----:B------:R-:W-:-:S04]  /*76cb0*/  NOP ;  /* 0x0000000000007918 */ /* 0x000fc80000000000 */
[----:B------:R-:W-:Y:S04]  /*76cc0*/  STL.64 [R1+0x520], R28 ;  /* 0x0005201c01007387 */ /* 0x000fe80000100a00 */
[----:B------:R-:W-:Y:S04]  /*76cd0*/  STL.64 [R1+0x528], R30 ;  /* 0x0005281e01007387 */ /* 0x000fe80000100a00 */
[----:B------:R0:W-:Y:S04]  /*76ce0*/  STL.64 [R1+0x510], R16 ;  /* 0x0005101001007387 */ /* 0x0001e80000100a00 */
[----:B------:R1:W-:Y:S04]  /*76cf0*/  STL.64 [R1+0x518], R18 ;  /* 0x0005181201007387 */ /* 0x0003e80000100a00 */
[----:B0-----:R-:W2:Y:S04]  /*76d00*/  LDL.LU.64 R16, [R1+0x4f0] ;  /* 0x0004f00001107983 */ /* 0x001ea80000300a00 */
[----:B-1----:R-:W2:Y:S04]  /*76d10*/  LDL.LU.64 R18, [R1+0x4f8] ;  /* 0x0004f80001127983 */ /* 0x002ea80000300a00 */
[----:B------:R-:W4:Y:S04]  /*76d20*/  LDL.LU.64 R52, [R1+0x30] ;  /* 0x0000300001347983 */ /* 0x000f280000300a00 */
[----:B------:R-:W-:Y:S04]  /*76d30*/  STL [R1+0x6fac], R2 ;  /* 0x006fac0201007387 */ /* 0x000fe80000100800 */
[----:B------:R-:W-:Y:S04]  /*76d40*/  STL [R1+0x6fa8], R0 ;  /* 0x006fa80001007387 */ /* 0x000fe80000100800 */
[----:B------:R0:W-:Y:S04]  /*76d50*/  STL.64 [R1+0x500], R20 ;  /* 0x0005001401007387 */ /* 0x0001e80000100a00 */
[----:B------:R1:W-:Y:S04]  /*76d60*/  STL.64 [R1+0x508], R22 ;  /* 0x0005081601007387 */ /* 0x0003e80000100a00 */
[----:B0-----:R-:W4:Y:S04]  /*76d70*/  LDL.LU.64 R20, [R1+0x4e0] ;  /* 0x0004e00001147983 */ /* 0x001f280000300a00 */
[----:B-1----:R-:W4:Y:S04]  /*76d80*/  LDL.LU.64 R22, [R1+0x4e8] ;  /* 0x0004e80001167983 */ /* 0x002f280000300a00 */
[----:B------:R-:W4:Y:S04]  /*76d90*/  LDL.LU.64 R48, [R1+0x4d0] ;  /* 0x0004d00001307983 */ /* 0x000f280000300a00 */
[----:B------:R-:W4:Y:S04]  /*76da0*/  LDL.LU.64 R50, [R1+0x4d8] ;  /* 0x0004d80001327983 */ /* 0x000f280000300a00 */
[----:B------:R-:W4:Y:S04]  /*76db0*/  LDL.LU.64 R28, [R1+0x20] ;  /* 0x00002000011c7983 */ /* 0x000f280000300a00 */
[----:B------:R-:W4:Y:S04]  /*76dc0*/  LDL.LU.64 R36, [R1+0x10] ;  /* 0x0000100001247983 */ /* 0x000f280000300a00 */
[----:B------:R-:W4:Y:S01]  /*76dd0*/  LDL.LU.64 R32, [R1] ;  /* 0x0000000001207983 */ /* 0x000f220000300a00 */
[----:B------:R-:W-:-:S03]  /*76de0*/  IMAD.MOV.U32 R61, RZ, RZ, R13 ;  /* 0x000000ffff3d7224 */ /* 0x000fc600078e000d */
[----:B------:R-:W-:Y:S01]  /*76df0*/  STL [R1+0x6fb4], R3 ;  /* 0x006fb40301007387 */ /* 0x000fe20000100800 */
[----:B------:R-:W-:-:S03]  /*76e00*/  MOV R0, R12 ;  /* 0x0000000c00007202 */ /* 0x000fc60000000f00 */
[----:B------:R0:W-:Y:S01]  /*76e10*/  STL [R1+0x6fb0], R60 ;  /* 0x006fb03c01007387 */ /* 0x0001e20000100800 */
[----:B---3--:R-:W-:Y:S02]  /*76e20*/  IMAD.MOV.U32 R2, RZ, RZ, R25 ;  /* 0x000000ffff027224 */ /* 0x008fe400078e0019 */
[----:B0-----:R-:W-:Y:S02]  /*76e30*/  IMAD.MOV.U32 R60, RZ, RZ, R24 ;  /* 0x000000ffff3c7224 */ /* 0x001fe400078e0018 */
[----:B------:R-:W-:Y:S01]  /*76e40*/  IMAD.MOV.U32 R3, RZ, RZ, R57 ;  /* 0x000000ffff037224 */ /* 0x000fe200078e0039 */
[----:B--2---:R-:W-:-:S15]  /*76e50*/  HMMA.16816.F32 R16, R40, R12, R16 ;  /* 0x0000000c2810723c */ /* 0x004fde0000001810 */
[----:B------:R-:W-:-:S04]  /*76e60*/  NOP ;  /* 0x0000000000007918 */ /* 0x000fc80000000000 */
[----:B------:R-:W-:Y:S01]  /*76e70*/  STL.64 [R1+0x4f0], R16 ;  /* 0x0004f01001007387 */ /* 0x000fe20000100a00 */
[C---:B----4-:R-:W-:Y:S03]  /*76e80*/  HMMA.16816.F32 R20, R40.reuse, R24, R20 ;  /* 0x000000182814723c */ /* 0x050fe60000001814 */
[----:B------:R0:W-:Y:S05]  /*76e90*/  STL.64 [R1+0x4f8], R18 ;  /* 0x0004f81201007387 */ /* 0x0001ea0000100a00 */
[----:B------:R-:W-:Y:S01]  /*76ea0*/  HMMA.16816.F32 R48, R40, R56, R48 ;  /* 0x000000382830723c */ /* 0x000fe20000001830 */
[----:B0-----:R-:W2:Y:S04]  /*76eb0*/  LDL.LU.64 R18, [R1+0x70b0] ;  /* 0x0070b00001127983 */ /* 0x001ea80000300a00 */
[----:B------:R-:W3:Y:S04]  /*76ec0*/  LDL.LU.64 R16, [R1+0x70a8] ;  /* 0x0070a80001107983 */ /* 0x000ee80000300a00 */
[----:B------:R-:W4:Y:S04]  /*76ed0*/  LDL.LU.64 R12, [R1+0x4c0] ;  /* 0x0004c000010c7983 */ /* 0x000f280000300a00 */
[----:B------:R-:W4:Y:S04]  /*76ee0*/  LDL.LU.64 R14, [R1+0x4c8] ;  /* 0x0004c800010e7983 */ /* 0x000f280000300a00 */
[----:B------:R-:W-:Y:S04]  /*76ef0*/  STL [R1+0x6fbc], R61 ;  /* 0x006fbc3d01007387 */ /* 0x000fe80000100800 */
[----:B------:R-:W-:Y:S04]  /*76f00*/  STL [R1+0x6fb8], R0 ;  /* 0x006fb80001007387 */ /* 0x000fe80000100800 */
[----:B------:R-:W-:Y:S04]  /*76f10*/  STL.64 [R1+0x4e0], R20 ;  /* 0x0004e01401007387 */ /* 0x000fe80000100a00 */
[----:B------:R0:W-:Y:S04]  /*76f20*/  STL.64 [R1+0x4e8], R22 ;  /* 0x0004e81601007387 */ /* 0x0001e80000100a00 */
[----:B0-----:R-:W2:Y:S04]  /*76f30*/  LDL.LU.64 R22, [R1+0x70a0] ;  /* 0x0070a00001167983 */ /* 0x001ea80000300a00 */
[----:B------:R-:W2:Y:S04]  /*76f40*/  LDL.LU.64 R20, [R1+0x7098] ;  /* 0x0070980001147983 */ /* 0x000ea80000300a00 */
[----:B------:R-:W2:Y:S04]  /*76f50*/  LDL.LU.64 R24, [R1+0x4b0] ;  /* 0x0004b00001187983 */ /* 0x000ea80000300a00 */
[----:B------:R-:W2:Y:S04]  /*76f60*/  LDL.LU.64 R26, [R1+0x4b8] ;  /* 0x0004b800011a7983 */ /* 0x000ea80000300a00 */
[----:B------:R-:W-:Y:S04]  /*76f70*/  STL [R1+0x6fc4], R2 ;  /* 0x006fc40201007387 */ /* 0x000fe80000100800 */
[----:B------:R-:W-:Y:S04]  /*76f80*/  STL [R1+0x6fc0], R60 ;  /* 0x006fc03c01007387 */ /* 0x000fe80000100800 */
[----:B------:R0:W-:Y:S04]  /*76f90*/  STL.64 [R1+0x4d0], R48 ;  /* 0x0004d03001007387 */ /* 0x0001e80000100a00 */
[----:B------:R1:W-:Y:S01]  /*76fa0*/  STL.64 [R1+0x4d8], R50 ;  /* 0x0004d83201007387 */ /* 0x0003e20000100a00 */
[----:B------:R-:W-:-:S03]  /*76fb0*/  IMAD.MOV.U32 R0, RZ, RZ, R56 ;  /* 0x000000ffff007224 */ /* 0x000fc600078e0038 */
[----:B0-----:R-:W3:Y:S04]  /*76fc0*/  LDL.LU.64 R48, [R1+0x4a0] ;  /* 0x0004a00001307983 */ /* 0x001ee80000300a00 */
[----:B-1----:R-:W3:Y:S04]  /*76fd0*/  LDL.LU.64 R50, [R1+0x4a8] ;  /* 0x0004a80001327983 */ /* 0x002ee80000300a00 */
[----:B------:R-:W3:Y:S04]  /*76fe0*/  LDL.LU.64 R56, [R1+0xb80] ;  /* 0x000b800001387983 */ /* 0x000ee80000300a00 */
[----:B------:R-:W3:Y:S01]  /*76ff0*/  LDL.LU.64 R58, [R1+0xb88] ;  /* 0x000b8800013a7983 */ /* 0x000ee20000300a00 */
[----:B------:R-:W-:-:S03]  /*77000*/  IMAD.MOV.U32 R61, RZ, RZ, R53 ;  /* 0x000000ffff3d7224 */ /* 0x000fc600078e0035 */
[----:B------:R-:W-:Y:S01]  /*77010*/  STL [R1+0x6fcc], R3 ;  /* 0x006fcc0301007387 */ /* 0x000fe20000100800 */
[----:B------:R-:W-:-:S03]  /*77020*/  IMAD.MOV.U32 R60, RZ, RZ, R52 ;  /* 0x000000ffff3c7224 */ /* 0x000fc600078e0034 */
[----:B------:R0:W-:Y:S01]  /*77030*/  STL [R1+0x6fc8], R0 ;  /* 0x006fc80001007387 */ /* 0x0001e20000100800 */
[----:B------:R-:W-:Y:S02]  /*77040*/  IMAD.MOV.U32 R2, RZ, RZ, R29 ;  /* 0x000000ffff027224 */ /* 0x000fe400078e001d */
[----:B0-----:R-:W-:Y:S02]  /*77050*/  IMAD.MOV.U32 R0, RZ, RZ, R28 ;  /* 0x000000ffff007224 */ /* 0x001fe400078e001c */
[----:B------:R-:W-:Y:S01]  /*77060*/  IMAD.MOV.U32 R3, RZ, RZ, R37 ;  /* 0x000000ffff037224 */ /* 0x000fe200078e0025 */
[----:B----4-:R-:W-:-:S15]  /*77070*/  HMMA.16816.F32 R12, R40, R52, R12 ;  /* 0x00000034280c723c */ /* 0x010fde000000180c */
[----:B------:R-:W-:-:S04]  /*77080*/  NOP ;  /* 0x0000000000007918 */ /* 0x000fc80000000000 */
[----:B------:R-:W-:Y:S04]  /*77090*/  STL.64 [R1+0x4c0], R12 ;  /* 0x0004c00c01007387 */ /* 0x000fe80000100a00 */
[----:B------:R0:W-:Y:S04]  /*770a0*/  STL.64 [R1+0x4c8], R14 ;  /* 0x0004c80e01007387 */ /* 0x0001e80000100a00 */
[----:B0-----:R-:W4:Y:S04]  /*770b0*/  LDL.LU.64 R14, [R1+0x7090] ;  /* 0x00709000010e7983 */ /* 0x001f280000300a00 */
[----:B------:R-:W4:Y:S01]  /*770c0*/  LDL.LU.64 R12, [R1+0x7088] ;  /* 0x00708800010c7983 */ /* 0x000f220000300a00 */
[C---:B--2---:R-:W-:Y:S03]  /*770d0*/  HMMA.16816.F32 R24, R40.reuse, R28, R24 ;  /* 0x0000001c2818723c */ /* 0x044fe60000001818 */
[----:B------:R-:W2:Y:S04]  /*770e0*/  LDL.LU.64 R52, [R1+0xb60] ;  /* 0x000b600001347983 */ /* 0x000ea80000300a00 */
[----:B------:R-:W2:Y:S04]  /*770f0*/  LDL.LU.64 R54, [R1+0xb68] ;  /* 0x000b680001367983 */ /* 0x000ea80000300a00 */
[----:B------:R-:W-:Y:S04]  /*77100*/  STL [R1+0x6fd4], R61 ;  /* 0x006fd43d01007387 */ /* 0x000fe80000100800 */
[----:B------:R0:W-:Y:S01]  /*77110*/  STL [R1+0x6fd0], R60 ;  /* 0x006fd03c01007387 */ /* 0x0001e20000100800 */
[C---:B---3--:R-:W-:Y:S03]  /*77120*/  HMMA.16816.F32 R48, R40.reuse, R36, R48 ;  /* 0x000000242830723c */ /* 0x048fe60000001830 */
[----:B------:R-:W-:Y:S05]  /*77130*/  STL.64 [R1+0x4b0], R24 ;  /* 0x0004b01801007387 */ /* 0x000fea0000100a00 */
[----:B------:R-:W-:Y:S01]  /*77140*/  HMMA.16816.F32 R56, R40, R32, R56 ;  /* 0x000000202838723c */ /* 0x000fe20000001838 */
[----:B------:R1:W-:Y:S01]  /*77150*/  STL.64 [R1+0x4b8], R26 ;  /* 0x0004b81a01007387 */ /* 0x0003e20000100a00 */
[----:B0-----:R-:W-:-:S03]  /*77160*/  IMAD.MOV.U32 R60, RZ, RZ, R36 ;  /* 0x000000ffff3c7224 */ /* 0x001fc600078e0024 */
[----:B-1----:R-:W3:Y:S04]  /*77170*/  LDL.LU.64 R26, [R1+0x7080] ;  /* 0x00708000011a7983 */ /* 0x002ee80000300a00 */
[----:B------:R-:W2:Y:S04]  /*77180*/  LDL.LU.64 R24, [R1+0x7078] ;  /* 0x0070780001187983 */ /* 0x000ea80000300a00 */
[----:B------:R-:W2:Y:S04]  /*77190*/  LDL.LU.64 R30, [R1+0x7070] ;  /* 0x00707000011e7983 */ /* 0x000ea80000300a00 */
[----:B------:R-:W2:Y:S04]  /*771a0*/  LDL.LU.64 R28, [R1+0x7068] ;  /* 0x00706800011c7983 */ /* 0x000ea80000300a00 */
[----:B------:R-:W-:Y:S04]  /*771b0*/  STL [R1+0x6fd8], R0 ;  /* 0x006fd80001007387 */ /* 0x000fe80000100800 */
[----:B------:R-:W-:Y:S04]  /*771c0*/  STL.64 [R1+0x4a0], R48 ;  /* 0x0004a03001007387 */ /* 0x000fe80000100a00 */
[----:B------:R0:W-:Y:S04]  /*771d0*/  STL.64 [R1+0x4a8], R50 ;  /* 0x0004a83201007387 */ /* 0x0001e80000100a00 */
[----:B0-----:R-:W2:Y:S04]  /*771e0*/  LDL.LU.64 R50, [R1+0x7060] ;  /* 0x0070600001327983 */ /* 0x001ea80000300a00 */
[----:B------:R-:W2:Y:S04]  /*771f0*/  LDL.LU.64 R48, [R1+0x7058] ;  /* 0x0070580001307983 */ /* 0x000ea80000300a00 */
[----:B------:R-:W2:Y:S04]  /*77200*/  LDL.LU.64 R36, [R1+0xb30] ;  /* 0x000b300001247983 */ /* 0x000ea80000300a00 */
[----:B------:R-:W2:Y:S04]  /*77210*/  LDL.LU.64 R38, [R1+0xb38] ;  /* 0x000b380001267983 */ /* 0x000ea80000300a00 */
[----:B------:R-:W-:Y:S04]  /*77220*/  STL.64 [R1+0x490], R56 ;  /* 0x0004903801007387 */ /* 0x000fe80000100a00 */
[----:B------:R0:W-:Y:S04]  /*77230*/  STL.64 [R1+0x498], R58 ;  /* 0x0004983a01007387 */ /* 0x0001e80000100a00 */
[----:B0-----:R-:W2:Y:S04]  /*77240*/  LDL.LU.64 R58, [R1+0x7050] ;  /* 0x00705000013a7983 */ /* 0x001ea80000300a00 */
[----:B------:R-:W2:Y:S01]  /*77250*/  LDL.LU.64 R56, [R1+0x7048] ;  /* 0x0070480001387983 */ /* 0x000ea20000300a00 */
[----:B------:R-:W-:-:S02]  /*77260*/  IMAD.MOV.U32 R0, RZ, RZ, R32 ;  /* 0x000000ffff007224 */ /* 0x000fc400078e0020 */
[----:B------:R-:W-:Y:S02]  /*77270*/  IMAD.MOV.U32 R61, RZ, RZ, R33 ;  /* 0x000000ffff3d7224 */ /* 0x000fe400078e0021 */
[----:B------:R-:W3:Y:S04]  /*77280*/  LDL.LU.64 R32, [R1+0xb10] ;  /* 0x000b100001207983 */ /* 0x000ee80000300a00 */
[----:B------:R-:W3:Y:S01]  /*77290*/  LDL.LU.64 R34, [R1+0xb18] ;  /* 0x000b180001227983 */ /* 0x000ee20000300a00 */
        /* <DEDUP_REMOVED lines=10> */
[C---:B------:R-:W-:Y:S08]  /*77340*/  HMMA.16816.F32 R36, R40.reuse, R48, R36 ;  /* 0x000000302824723c */ /* 0x040ff00000001824 */
[----:B--2---:R-:W-:-:S15]  /*77350*/  HMMA.16816.F32 R56, R40, R52, R56 ;  /* 0x000000342838723c */ /* 0x004fde0000001838 */
[----:B------:R-:W-:-:S04]  /*77360*/  NOP ;  /* 0x0000000000007918 */ /* 0x000fc80000000000 */
[----:B------:R0:W-:Y:S04]  /*77370*/  STL.64 [R1+0x470], R56 ;  /* 0x0004703801007387 */ /* 0x0001e80000100a00 */
[----:B------:R1:W-:Y:S04]  /*77380*/  STL.64 [R1+0x478], R58 ;  /* 0x0004783a01007387 */ /* 0x0003e80000100a00 */
[----:B0-----:R-:W2:Y:S04]  /*77390*/  LDL.LU.64 R56, [R1+0xac0] ;  /* 0x000ac00001387983 */ /* 0x001ea80000300a00 */
[----:B-1----:R-:W2:Y:S04]  /*773a0*/  LDL.LU.64 R58, [R1+0xac8] ;  /* 0x000ac800013a7983 */ /* 0x002ea80000300a00 */
[----:B------:R-:W-:Y:S04]  /*773b0*/  STL.64 [R1+0x6ed0], R54 ;  /* 0x006ed03601007387 */ /* 0x000fe80000100a00 */
[----:B------:R0:W-:Y:S04]  /*773c0*/  STL.64 [R1+0x6ec8], R52 ;  /* 0x006ec83401007387 */ /* 0x0001e80000100a00 */
[----:B0-----:R-:W2:Y:S04]  /*773d0*/  LDL.LU.64 R52, [R1+0xae0] ;  /* 0x000ae00001347983 */ /* 0x001ea80000300a00 */
[----:B------:R-:W2:Y:S04]  /*773e0*/  LDL.LU.64 R54, [R1+0xae8] ;  /* 0x000ae80001367983 */ /* 0x000ea80000300a00 */
[----:B------:R-:W-:Y:S04]  /*773f0*/  STL.64 [R1+0x460], R36 ;  /* 0x0004602401007387 */ /* 0x000fe80000100a00 */
[----:B------:R0:W-:Y:S04]  /*77400*/  STL.64 [R1+0x468], R38 ;  /* 0x0004682601007387 */ /* 0x0001e80000100a00 */
[----:B0-----:R-:W2:Y:S04]  /*77410*/  LDL.LU.64 R38, [R1+0x7030] ;  /* 0x0070300001267983 */ /* 0x001ea80000300a00 */
[----:B------:R-:W3:Y:S04]  /*77420*/  LDL.LU.64 R36, [R1+0x7028] ;  /* 0x0070280001247983 */ /* 0x000ee80000300a00 */
[----:B------:R-:W-:Y:S04]  /*77430*/  STL.64 [R1+0x6ec0], R50 ;  /* 0x006ec03201007387 */ /* 0x000fe80000100a00 */
[----:B------:R0:W-:Y:S04]  /*77440*/  STL.64 [R1+0x6eb8], R48 ;  /* 0x006eb83001007387 */ /* 0x0001e80000100a00 */
[----:B0-----:R-:W2:Y:S04]  /*77450*/  LDL.LU.64 R48, [R1+0xaf0] ;  /* 0x000af00001307983 */ /* 0x001ea80000300a00 */
[----:B------:R-:W2:Y:S01]  /*77460*/  LDL.LU.64 R50, [R1+0xaf8] ;  /* 0x000af80001327983 */ /* 0x000ea20000300a00 */
[----:B---3--:R-:W-:-:S15]  /*77470*/  HMMA.16816.F32 R32, R40, R36, R32 ;  /* 0x000000242820723c */ /* 0x008fde0000001820 */
[----:B------:R-:W-:-:S04]  /*77480*/  NOP ;  /* 0x0000000000007918 */ /* 0x000fc80000000000 */
[----:B------:R-:W-:Y:S04]  /*77490*/  STL.64 [R1+0x450], R32 ;  /* 0x0004502001007387 */ /* 0x000fe80000100a00 */
[----:B------:R0:W-:Y:S04]  /*774a0*/  STL.64 [R1+0x458], R34 ;  /* 0x0004582201007387 */ /* 0x0001e80000100a00 */
[----:B0-----:R-:W3:Y:S04]  /*774b0*/  LDL.LU.64 R34, [R1+0x7020] ;  /* 0x0070200001227983 */ /* 0x001ee80000300a00 */
[----:B------:R-:W4:Y:S04]  /*774c0*/  LDL.LU.64 R32, [R1+0x7018] ;  /* 0x0070180001207983 */ /* 0x000f280000300a00 */
[----:B--2---:R-:W-:Y:S04]  /*774d0*/  STL.64 [R1+0x6eb0], R38 ;  /* 0x006eb02601007387 */ /* 0x004fe80000100a00 */
[----:B------:R4:W-:Y:S04]  /*774e0*/  STL.64 [R1+0x6ea8], R36 ;  /* 0x006ea82401007387 */ /* 0x0009e80000100a00 */
[----:B---3--:R-:W-:Y:S01]  /*774f0*/  STL.64 [R1+0x6ea0], R34 ;  /* 0x006ea02201007387 */ /* 0x008fe20000100a00 */
[C---:B----4-:R-:W-:Y:S03]  /*77500*/  HMMA.16816.F32 R36, R40.reuse, R32, R48 ;  /* 0x000000202824723c */ /* 0x050fe60000001830 */
[----:B------:R0:W-:Y:S05]  /*77510*/  STL.64 [R1+0x6e98], R32 ;  /* 0x006e982001007387 */ /* 0x0001ea0000100a00 */
[C---:B0-----:R-:W-:Y:S11]  /*77520*/  HMMA.16816.F32 R32, R40.reuse, R28, R52 ;  /* 0x0000001c2820723c */ /* 0x041ff60000001834 */
[----:B------:R0:W-:Y:S04]  /*77530*/  STL.64 [R1+0x440], R36 ;  /* 0x0004402401007387 */ /* 0x0001e80000100a00 */
[----:B------:R1:W-:Y:S04]  /*77540*/  STL.64 [R1+0x448], R38 ;  /* 0x0004482601007387 */ /* 0x0003e80000100a00 */
[----:B0-----:R-:W2:Y:S04]  /*77550*/  LDL.LU.64 R36, [R1+0xa90] ;  /* 0x000a900001247983 */ /* 0x001ea80000300a00 */
[----:B-1----:R-:W2:Y:S04]  /*77560*/  LDL.LU.64 R38, [R1+0xa98] ;  /* 0x000a980001267983 */ /* 0x002ea80000300a00 */
[----:B------:R0:W-:Y:S04]  /*77570*/  STL.64 [R1+0x430], R32 ;  /* 0x0004302001007387 */ /* 0x0001e80000100a00 */
[----:B------:R1:W-:Y:S04]  /*77580*/  STL.64 [R1+0x438], R34 ;  /* 0x0004382201007387 */ /* 0x0003e80000100a00 */
[----:B------:R-:W-:Y:S04]  /*77590*/  STL.64 [R1+0x6e90], R30 ;  /* 0x006e901e01007387 */ /* 0x000fe80000100a00 */
[----:B------:R3:W-:Y:S04]  /*775a0*/  STL.64 [R1+0x6e88], R28 ;  /* 0x006e881c01007387 */ /* 0x0007e80000100a00 */
[----:B0-----:R-:W4:Y:S04]  /*775b0*/  LDL.LU.64 R32, [R1+0xa70] ;  /* 0x000a700001207983 */ /* 0x001f280000300a00 */
[----:B-1----:R-:W4:Y:S01]  /*775c0*/  LDL.LU.64 R34, [R1+0xa78] ;  /* 0x000a780001227983 */ /* 0x002f220000300a00 */
[----:B---3--:R-:W-:Y:S01]  /*775d0*/  HMMA.16816.F32 R28, R40, R24, R56 ;  /* 0x00000018281c723c */ /* 0x008fe20000001838 */
[----:B------:R-:W-:-:S02]  /*775e0*/  IMAD.MOV.U32 R56, RZ, RZ, R19 ;  /* 0x000000ffff387224 */ /* 0x000fc400078e0013 */
[----:B------:R-:W-:Y:S02]  /*775f0*/  IMAD.MOV.U32 R57, RZ, RZ, R18 ;  /* 0x000000ffff397224 */ /* 0x000fe400078e0012 */
[----:B------:R-:W-:Y:S01]  /*77600*/  IMAD.MOV.U32 R52, RZ, RZ, R22 ;  /* 0x000000ffff347224 */ /* 0x000fe200078e0016 */
[----:B------:R-:W-:Y:S01]  /*77610*/  MOV R48, R15 ;  /* 0x0000000f00307202 */ /* 0x000fe20000000f00 */
[----:B------:R-:W-:Y:S02]  /*77620*/  IMAD.MOV.U32 R53, RZ, RZ, R23 ;  /* 0x000000ffff357224 */ /* 0x000fe400078e0017 */
[----:B------:R-:W-:-:S10]  /*77630*/  IMAD.MOV.U32 R49, RZ, RZ, R14 ;  /* 0x000000ffff317224 */ /* 0x000fd400078e000e */
[----:B------:R0:W-:Y:S04]  /*77640*/  STL.64 [R1+0x420], R28 ;  /* 0x0004201c01007387 */ /* 0x0001e80000100a00 */
[----:B------:R1:W-:Y:S04]  /*77650*/  STL.64 [R1+0x428], R30 ;  /* 0x0004281e01007387 */ /* 0x0003e80000100a00 */
[----:B------:R-:W3:Y:S04]  /*77660*/  LDL.LU R19, [R1+0x7010] ;  /* 0x0070100001137983 */ /* 0x000ee80000300800 */
[----:B------:R-:W3:Y:S04]  /*77670*/  LDL.LU R18, [R1+0x700c] ;  /* 0x00700c0001127983 */ /* 0x000ee80000300800 */
[----:B------:R-:W2:Y:S04]  /*77680*/  LDL.LU R22, [R1+0x7008] ;  /* 0x0070080001167983 */ /* 0x000ea80000300800 */
[----:B------:R-:W2:Y:S04]  /*77690*/  LDL.LU R23, [R1+0x7004] ;  /* 0x0070040001177983 */ /* 0x000ea80000300800 */
[----:B------:R-:W3:Y:S04]  /*776a0*/  LDL.LU R15, [R1+0x7000] ;  /* 0x00700000010f7983 */ /* 0x000ee80000300800 */
[----:B------:R-:W3:Y:S04]  /*776b0*/  LDL.LU R14, [R1+0x6ffc] ;  /* 0x006ffc00010e7983 */ /* 0x000ee80000300800 */
[----:B0-----:R-:W3:Y:S04]  /*776c0*/  LDL.LU.64 R28, [R1+0xa50] ;  /* 0x000a5000011c7983 */ /* 0x001ee80000300a00 */
[----:B-1----:R-:W3:Y:S04]  /*776d0*/  LDL.LU.64 R30, [R1+0xa58] ;  /* 0x000a5800011e7983 */ /* 0x002ee80000300a00 */
[----:B------:R-:W-:Y:S04]  /*776e0*/  STL.64 [R1+0x6e80], R26 ;  /* 0x006e801a01007387 */ /* 0x000fe80000100a00 */
[----:B------:R0:W-:Y:S04]  /*776f0*/  STL.64 [R1+0x6e78], R24 ;  /* 0x006e781801007387 */ /* 0x0001e80000100a00 */
[----:B0-----:R-:W3:Y:S04]  /*77700*/  LDL.LU.64 R24, [R1+0xaa0] ;  /* 0x000aa00001187983 */ /* 0x001ee80000300a00 */
[----:B------:R-:W3:Y:S04]  /*77710*/  LDL.LU.64 R26, [R1+0xaa8] ;  /* 0x000aa800011a7983 */ /* 0x000ee80000300a00 */
[----:B--2---:R-:W-:Y:S04]  /*77720*/  STL.64 [R1+0x6e70], R22 ;  /* 0x006e701601007387 */ /* 0x004fe80000100a00 */
[----:B------:R0:W-:Y:S01]  /*77730*/  STL.64 [R1+0x6e68], R20 ;  /* 0x006e681401007387 */ /* 0x0001e20000100a00 */
[C---:B---3--:R-:W-:Y:S08]  /*77740*/  HMMA.16816.F32 R24, R40.reuse, R20, R24 ;  /* 0x000000142818723c */ /* 0x048ff00000001818 */
[----:B0-----:R-:W-:Y:S11]  /*77750*/  HMMA.16816.F32 R20, R40, R16, R36 ;  /* 0x000000102814723c */ /* 0x001ff60000001824 */
[----:B------:R-:W-:Y:S04]  /*77760*/  STL.64 [R1+0x410], R24 ;  /* 0x0004101801007387 */ /* 0x000fe80000100a00 */
[----:B------:R-:W-:Y:S04]  /*77770*/  STL.64 [R1+0x418], R26 ;  /* 0x0004181a01007387 */ /* 0x000fe80000100a00 */
[----:B------:R-:W-:Y:S04]  /*77780*/  STL.64 [R1+0x6ef0], R18 ;  /* 0x006ef01201007387 */ /* 0x000fe80000100a00 */
[----:B------:R-:W-:Y:S04]  /*77790*/  STL.64 [R1+0x6ee8], R16 ;  /* 0x006ee81001007387 */ /* 0x000fe80000100a00 */
[----:B------:R0:W-:Y:S04]  /*777a0*/  STL.64 [R1+0x400], R20 ;  /* 0x0004001401007387 */ /* 0x0001e80000100a00 */
[----:B------:R-:W-:Y:S01]  /*777b0*/  STL.64 [R1+0x408], R22 ;  /* 0x0004081601007387 */ /* 0x000fe20000100a00 */
[----:B0-----:R-:W-:-:S03]  /*777c0*/  IMAD.MOV.U32 R20, RZ, RZ, R9 ;  /* 0x000000ffff147224 */ /* 0x001fc600078e0009 */
[----:B------:R-:W2:Y:S01]  /*777d0*/  LDL.LU R9, [R1+0x6ff8] ;  /* 0x006ff80001097983 */ /* 0x000ea20000300800 */
[----:B----4-:R-:W-:Y:S01]  /*777e0*/  HMMA.16816.F32 R16, R40, R12, R32 ;  /* 0x0000000c2810723c */ /* 0x010fe20000001820 */
[----:B------:R-:W-:-:S15]  /*777f0*/  IMAD.MOV.U32 R21, RZ, RZ, R4 ;  /* 0x000000ffff157224 */ /* 0x000fde00078e0004 */
[----:B------:R-:W-:-:S03]  /*77800*/  NOP ;  /* 0x0000000000007918 */ /* 0x000fc60000000000 */
[----:B------:R-:W-:Y:S04]  /*77810*/  STL.64 [R1+0x3f0], R16 ;  /* 0x0003f01001007387 */ /* 0x000fe80000100a00 */
[----:B------:R-:W-:Y:S04]  /*77820*/  STL.64 [R1+0x3f8], R18 ;  /* 0x0003f81201007387 */ /* 0x000fe80000100a00 */
[----:B------:R-:W3:Y:S04]  /*77830*/  LDL.LU R4, [R1+0x6ff4] ;  /* 0x006ff40001047983 */ /* 0x000ee80000300800 */
[----:B------:R-:W3:Y:S04]  /*77840*/  LDL.LU.64 R32, [R1+0xa20] ;  /* 0x000a200001207983 */ /* 0x000ee80000300a00 */
[----:B------:R-:W3:Y:S04]  /*77850*/  LDL.LU.64 R34, [R1+0xa28] ;  /* 0x000a280001227983 */ /* 0x000ee80000300a00 */
[----:B------:R-:W-:Y:S04]  /*77860*/  STL.64 [R1+0x6f00], R14 ;  /* 0x006f000e01007387 */ /* 0x000fe80000100a00 */
[----:B------:R0:W-:Y:S01]  /*77870*/  STL.64 [R1+0x6ef8], R12 ;  /* 0x006ef80c01007387 */ /* 0x0001e20000100a00 */
[----:B------:R-:W-:-:S02]  /*77880*/  IMAD.MOV.U32 R24, RZ, RZ, R5 ;  /* 0x000000ffff187224 */ /* 0x000fc400078e0005 */
[----:B0-----:R-:W-:Y:S02]  /*77890*/  IMAD.MOV.U32 R12, RZ, RZ, R10 ;  /* 0x000000ffff0c7224 */ /* 0x001fe400078e000a */
[----:B------:R-:W4:Y:S01]  /*778a0*/  LDL.LU R10, [R1+0x6ff0] ;  /* 0x006ff000010a7983 */ /* 0x000f220000300800 */
[----:B------:R-:W-:-:S03]  /*778b0*/  IMAD.MOV.U32 R13, RZ, RZ, R11 ;  /* 0x000000ffff0d7224 */ /* 0x000fc600078e000b */
[----:B------:R-:W4:Y:S04]  /*778c0*/  LDL.LU R11, [R1+0x6fec] ;  /* 0x006fec00010b7983 */ /* 0x000f280000300800 */
[----:B------:R-:W3:Y:S04]  /*778d0*/  LDL.LU.64 R36, [R1+0xc50] ;  /* 0x000c500001247983 */ /* 0x000ee80000300a00 */
[----:B------:R-:W3:Y:S01]  /*778e0*/  LDL.LU.64 R38, [R1+0xc58] ;  /* 0x000c580001267983 */ /* 0x000ee20000300a00 */
[----:B--2---:R-:W-:-:S15]  /*778f0*/  HMMA.16816.F32 R16, R40, R8, R28 ;  /* 0x000000082810723c */ /* 0x004fde000000181c */
[----:B------:R-:W-:-:S04]  /*77900*/  NOP ;  /* 0x0000000000007918 */ /* 0x000fc80000000000 */
[----:B------:R0:W-:Y:S04]  /*77910*/  STL.64 [R1+0x3e0], R16 ;  /* 0x0003e01001007387 */ /* 0x0001e80000100a00 */
[----:B------:R1:W-:Y:S04]  /*77920*/  STL.64 [R1+0x3e8], R18 ;  /* 0x0003e81201007387 */ /* 0x0003e80000100a00 */
[----:B0-----:R-:W2:Y:S04]  /*77930*/  LDL.LU.64 R16, [R1+0xc20] ;  /* 0x000c200001107983 */ /* 0x001ea80000300a00 */
[----:B-1----:R-:W2:Y:S04]  /*77940*/  LDL.LU.64 R18, [R1+0xc28] ;  /* 0x000c280001127983 */ /* 0x002ea80000300a00 */
[----:B------:R-:W3:Y:S01]  /*77950*/  LDL.LU R5, [R1+0x6fe8] ;  /* 0x006fe80001057983 */ /* 0x000ee20000300800 */
[----:B------:R-:W-:-:S02]  /*77960*/  IMAD.MOV.U32 R25, RZ, RZ, R47 ;  /* 0x000000ffff197224 */ /* 0x000fc400078e002f */
[----:B------:R-:W-:Y:S01]  /*77970*/  IMAD.MOV.U32 R28, RZ, RZ, R7 ;  /* 0x000000ffff1c7224 */ /* 0x000fe200078e0007 */
[----:B------:R-:W2:Y:S01]  /*77980*/  LDL.LU R47, [R1+0x6fe4] ;  /* 0x006fe400012f7983 */ /* 0x000ea20000300800 */
[----:B------:R-:W-:-:S03]  /*77990*/  IMAD.MOV.U32 R29, RZ, RZ, R6 ;  /* 0x000000ffff1d7224 */ /* 0x000fc600078e0006 */
[----:B------:R-:W2:Y:S04]  /*779a0*/  LDL.LU R7, [R1+0x6fe0] ;  /* 0x006fe00001077983 */ /* 0x000ea80000300800 */
[----:B------:R-:W2:Y:S04]  /*779b0*/  LDL.LU R6, [R1+0x6fdc] ;  /* 0x006fdc0001067983 */ /* 0x000ea80000300800 */
[----:B----4-:R-:W-:Y:S04]  /*779c0*/  STL.64 [R1+0x6f10], R10 ;  /* 0x006f100a01007387 */ /* 0x010fe80000100a00 */
[----:B------:R0:W-:Y:S04]  /*779d0*/  STL.64 [R1+0x6f08], R8 ;  /* 0x006f080801007387 */ /* 0x0001e80000100a00 */
[----:B0-----:R-:W4:Y:S04]  /*779e0*/  LDL.LU.64 R8, [R1+0xc70] ;  /* 0x000c700001087983 */ /* 0x001f280000300a00 */
[----:B------:R-:W4:Y:S01]  /*779f0*/  LDL.LU.64 R10, [R1+0xc78] ;  /* 0x000c7800010a7983 */ /* 0x000f220000300a00 */
[----:B---3--:R-:W-:Y:S03]  /*77a00*/  HMMA.16816.F32 R32, R40, R4, R32 ;  /* 0x000000042820723c */ /* 0x008fe60000001820 */
[----:B------:R-:W3:Y:S04]  /*77a10*/  LDL.LU.64 R40, [R1+0xca0] ;  /* 0x000ca00001287983 */ /* 0x000ee80000300a00 */
[----:B------:R-:W3:-:S12]  /*77a20*/  LDL.LU.64 R42, [R1+0xca8] ;  /* 0x000ca800012a7983 */ /* 0x000ed80000300a00 */
[----:B------:R0:W-:Y:S04]  /*77a30*/  STL.64 [R1+0x340], R32 ;  /* 0x0003402001007387 */ /* 0x0001e80000100a00 */
[----:B------:R-:W-:Y:S04]  /*77a40*/  STL.64 [R1+0x348], R34 ;  /* 0x0003482201007387 */ /* 0x000fe80000100a00 */
[----:B0-----:R-:W4:Y:S04]  /*77a50*/  LDL.LU R32, [R1+0xc0] ;  /* 0x0000c00001207983 */ /* 0x001f280000300800 */
[----:B------:R-:W4:Y:S04]  /*77a60*/  LDL.LU R33, [R1+0xc4] ;  /* 0x0000c40001217983 */ /* 0x000f280000300800 */
[----:B--2---:R-:W-:Y:S04]  /*77a70*/  STL.64 [R1+0x6f20], R6 ;  /* 0x006f200601007387 */ /* 0x004fe80000100a00 */
[----:B------:R3:W-:Y:S01]  /*77a80*/  STL.64 [R1+0x6f18], R4 ;  /* 0x006f180401007387 */ /* 0x0007e20000100a00 */
[C---:B------:R-:W-:Y:S08]  /*77a90*/  HMMA.16816.F32 R36, R44.reuse, R52, R36 ;  /* 0x000000342c24723c */ /* 0x040ff00000001824 */
[----:B---3--:R-:W-:Y:S01]  /*77aa0*/  HMMA.16816.F32 R4, R44, R12, R40 ;  /* 0x0000000c2c04723c */ /* 0x008fe20000001828 */
[----:B------:R-:W2:Y:S04]  /*77ab0*/  LDL.LU.64 R12, [R1+0xc00] ;  /* 0x000c0000010c7983 */ /* 0x000ea80000300a00 */
[----:B------:R-:W2:-:S14]  /*77ac0*/  LDL.LU.64 R14, [R1+0xc08] ;  /* 0x000c0800010e7983 */ /* 0x000e9c0000300a00 */
[----:B------:R-:W-:Y:S04]  /*77ad0*/  STL.64 [R1+0x330], R4 ;  /* 0x0003300401007387 */ /* 0x000fe80000100a00 */
[----:B------:R4:W-:Y:S02]  /*77ae0*/  STL.64 [R1+0x338], R6 ;  /* 0x0003380601007387 */ /* 0x0009e40000100a00 */
[C---:B----4-:R-:W-:Y:S08]  /*77af0*/  HMMA.16816.F32 R4, R44.reuse, R48, R8 ;  /* 0x000000302c04723c */ /* 0x050ff00000001808 */
[----:B------:R-:W-:Y:S11]  /*77b00*/  HMMA.16816.F32 R8, R44, R56, R16 ;  /* 0x000000382c08723c */ /* 0x000ff60000001810 */
[----:B------:R0:W-:Y:S04]  /*77b10*/  STL.64 [R1+0x320], R4 ;  /* 0x0003200401007387 */ /* 0x0001e80000100a00 */
[----:B------:R1:W-:Y:S04]  /*77b20*/  STL.64 [R1+0x328], R6 ;  /* 0x0003280601007387 */ /* 0x0003e80000100a00 */
[----:B0-----:R-:W3:Y:S04]  /*77b30*/  LDL.LU.64 R4, [R1+0xbf0] ;  /* 0x000bf00001047983 */ /* 0x001ee80000300a00 */
[----:B------:R-:W-:Y:S04]  /*77b40*/  STL.64 [R1+0x310], R36 ;  /* 0x0003102401007387 */ /* 0x000fe80000100a00 */
[----:B------:R-:W-:Y:S04]  /*77b50*/  STL.64 [R1+0x318], R38 ;  /* 0x0003182601007387 */ /* 0x000fe80000100a00 */
[----:B-1----:R-:W3:Y:S01]  /*77b60*/  LDL.LU.64 R6, [R1+0xbf8] ;  /* 0x000bf80001067983 */ /* 0x002ee20000300a00 */
[----:B------:R-:W-:-:S03]  /*77b70*/  IMAD.MOV.U32 R56, RZ, RZ, R0 ;  /* 0x000000ffff387224 */ /* 0x000fc600078e0000 */
[----:B------:R0:W-:Y:S04]  /*77b80*/  STL.64 [R1+0x300], R8 ;  /* 0x0003000801007387 */ /* 0x0001e80000100a00 */
[----:B------:R1:W-:Y:S01]  /*77b90*/  STL.64 [R1+0x308], R10 ;  /* 0x0003080a01007387 */ /* 0x0003e20000100a00 */
[----:B------:R-:W-:-:S03]  /*77ba0*/  IMAD.MOV.U32 R57, RZ, RZ, R61 ;  /* 0x000000ffff397224 */ /* 0x000fc600078e003d */
[----:B------:R-:W4:Y:S04]  /*77bb0*/  LDL.LU R0, [R1+0x6fd8] ;  /* 0x006fd80001007983 */ /* 0x000f280000300800 */
[----:B------:R-:W4:Y:S04]  /*77bc0*/  LDL.LU R61, [R1+0x6fd4] ;  /* 0x006fd400013d7983 */ /* 0x000f280000300800 */
[----:B0-----:R-:W4:Y:S04]  /*77bd0*/  LDL.LU.64 R8, [R1+0xbe0] ;  /* 0x000be00001087983 */ /* 0x001f280000300a00 */
[----:B-1----:R-:W4:Y:S04]  /*77be0*/  LDL.LU.64 R10, [R1+0xbe8] ;  /* 0x000be800010a7983 */ /* 0x002f280000300a00 */
[----:B------:R-:W4:Y:S04]  /*77bf0*/  LDL.LU R36, [R1+0xb0] ;  /* 0x0000b00001247983 */ /* 0x000f280000300800 */
[----:B------:R-:W4:Y:S04]  /*77c00*/  LDL.LU R37, [R1+0xb4] ;  /* 0x0000b40001257983 */ /* 0x000f280000300800 */
[----:B------:R-:W4:Y:S04]  /*77c10*/  LDL.LU R48, [R1+0xa0] ;  /* 0x0000a00001307983 */ /* 0x000f280000300800 */
[----:B------:R-:W4:Y:S04]  /*77c20*/  LDL.LU R49, [R1+0xa4] ;  /* 0x0000a40001317983 */ /* 0x000f280000300800 */
[----:B------:R-:W4:Y:S04]  /*77c30*/  LDL.LU R52, [R1+0x90] ;  /* 0x0000900001347983 */ /* 0x000f280000300800 */
[----:B------:R-:W4:Y:S04]  /*77c40*/  LDL.LU R53, [R1+0x94] ;  /* 0x0000940001357983 */ /* 0x000f280000300800 */
[----:B------:R-:W-:Y:S01]  /*77c50*/  STL.64 [R1+0x6f28], R56 ;  /* 0x006f283801007387 */ /* 0x000fe20000100a00 */
[----:B--2---:R-:W-:Y:S03]  /*77c60*/  HMMA.16816.F32 R12, R44, R20, R12 ;  /* 0x000000142c0c723c */ /* 0x004fe6000000180c */
[----:B------:R-:W2:Y:S04]  /*77c70*/  LDL.LU.64 R20, [R1+0xbd0] ;  /* 0x000bd00001147983 */ /* 0x000ea80000300a00 */
[----:B------:R-:W2:-:S12]  /*77c80*/  LDL.LU.64 R22, [R1+0xbd8] ;  /* 0x000bd80001167983 */ /* 0x000e980000300a00 */
[----:B------:R0:W-:Y:S04]  /*77c90*/  STL.64 [R1+0x2f0], R12 ;  /* 0x0002f00c01007387 */ /* 0x0001e80000100a00 */
[----:B------:R-:W-:Y:S01]  /*77ca0*/  STL.64 [R1+0x2f8], R14 ;  /* 0x0002f80e01007387 */ /* 0x000fe20000100a00 */
[----:B0-----:R-:W-:-:S03]  /*77cb0*/  IMAD.MOV.U32 R12, RZ, RZ, R60 ;  /* 0x000000ffff0c7224 */ /* 0x001fc600078e003c */
[----:B------:R-:W2:Y:S01]  /*77cc0*/  LDL.LU R60, [R1+0x6fd0] ;  /* 0x006fd000013c7983 */ /* 0x000ea20000300800 */
[----:B------:R-:W-:-:S03]  /*77cd0*/  IMAD.MOV.U32 R13, RZ, RZ, R3 ;  /* 0x000000ffff0d7224 */ /* 0x000fc600078e0003 */
[----:B------:R-:W2:Y:S04]  /*77ce0*/  LDL.LU R3, [R1+0x6fcc] ;  /* 0x006fcc0001037983 */ /* 0x000ea80000300800 */
[----:B------:R3:W-:Y:S02]  /*77cf0*/  STL.64 [R1+0x6f30], R12 ;  /* 0x006f300c01007387 */ /* 0x0007e40000100a00 */
[----:B---3--:R-:W-:Y:S01]  /*77d00*/  HMMA.16816.F32 R12, R44, R24, R4 ;  /* 0x000000182c0c723c */ /* 0x008fe20000001804 */
[----:B------:R-:W-:Y:S02]  /*77d10*/  IMAD.MOV.U32 R5, RZ, RZ, R2 ;  /* 0x000000ffff057224 */ /* 0x000fe400078e0002 */
[----:B----4-:R-:W-:Y:S02]  /*77d20*/  IMAD.MOV.U32 R4, RZ, RZ, R0 ;  /* 0x000000ffff047224 */ /* 0x010fe400078e0000 */
[----:B------:R-:W3:-:S14]  /*77d30*/  LDL.LU R0, [R1+0x6fc8] ;  /* 0x006fc80001007983 */ /* 0x000edc0000300800 */
[----:B------:R-:W-:Y:S04]  /*77d40*/  STL.64 [R1+0x2e0], R12 ;  /* 0x0002e00c01007387 */ /* 0x000fe80000100a00 */
[----:B------:R-:W-:Y:S04]  /*77d50*/  STL.64 [R1+0x2e8], R14 ;  /* 0x0002e80e01007387 */ /* 0x000fe80000100a00 */
[----:B------:R-:W4:Y:S04]  /*77d60*/  LDL.LU R2, [R1+0x6fc4] ;  /* 0x006fc40001027983 */ /* 0x000f280000300800 */
[----:B------:R0:W-:Y:S04]  /*77d70*/  STL.64 [R1+0x6f38], R4 ;  /* 0x006f380401007387 */ /* 0x0001e80000100a00 */
[----:B------:R-:W4:Y:S04]  /*77d80*/  LDL.LU.64 R16, [R1+0xbc0] ;  /* 0x000bc00001107983 */ /* 0x000f280000300a00 */
[----:B------:R-:W4:Y:S01]  /*77d90*/  LDL.LU.64 R18, [R1+0xbc8] ;  /* 0x000bc80001127983 */ /* 0x000f220000300a00 */
[----:B0-----:R-:W-:-:S15]  /*77da0*/  HMMA.16816.F32 R4, R44, R28, R8 ;  /* 0x0000001c2c04723c */ /* 0x001fde0000001808 */
[----:B------:R-:W-:-:S04]  /*77db0*/  NOP ;  /* 0x0000000000007918 */ /* 0x000fc80000000000 */
[----:B------:R0:W-:Y:S04]  /*77dc0*/  STL.64 [R1+0x2d0], R4 ;  /* 0x0002d00401007387 */ /* 0x0001e80000100a00 */
[----:B------:R-:W-:Y:S04]  /*77dd0*/  STL.64 [R1+0x2d8], R6 ;  /* 0x0002d80601007387 */ /* 0x000fe80000100a00 */
[----:B------:R-:W4:Y:S04]  /*77de0*/  LDL.LU.64 R8, [R1+0xbb0] ;  /* 0x000bb00001087983 */ /* 0x000f280000300a00 */
[----:B------:R-:W4:Y:S01]  /*77df0*/  LDL.LU.64 R10, [R1+0xbb8] ;  /* 0x000bb800010a7983 */ /* 0x000f220000300a00 */
[----:B--2---:R-:W-:-:S03]  /*77e00*/  IMAD.MOV.U32 R12, RZ, RZ, R60 ;  /* 0x000000ffff0c7224 */ /* 0x004fc600078e003c */
[----:B------:R-:W2:Y:S01]  /*77e10*/  LDL.LU R60, [R1+0x6fc0] ;  /* 0x006fc000013c7983 */ /* 0x000ea20000300800 */
[----:B------:R-:W-:-:S03]  /*77e20*/  IMAD.MOV.U32 R13, RZ, RZ, R61 ;  /* 0x000000ffff0d7224 */ /* 0x000fc600078e003d */
[----:B------:R-:W4:Y:S04]  /*77e30*/  LDL.LU R61, [R1+0x6fbc] ;  /* 0x006fbc00013d7983 */ /* 0x000f280000300800 */
[----:B------:R1:W-:Y:S04]  /*77e40*/  STL.64 [R1+0x6f40], R12 ;  /* 0x006f400c01007387 */ /* 0x0003e80000100a00 */
[----:B0-----:R-:W4:Y:S01]  /*77e50*/  LDL.LU.64 R4, [R1+0xba0] ;  /* 0x000ba00001047983 */ /* 0x001f220000300a00 */
[----:B-1----:R-:W-:-:S15]  /*77e60*/  HMMA.16816.F32 R12, R44, R32, R20 ;  /* 0x000000202c0c723c */ /* 0x002fde0000001814 */
[----:B------:R-:W-:-:S04]  /*77e70*/  NOP ;  /* 0x0000000000007918 */ /* 0x000fc80000000000 */
[----:B------:R0:W-:Y:S04]  /*77e80*/  STL.64 [R1+0x2c0], R12 ;  /* 0x0002c00c01007387 */ /* 0x0001e80000100a00 */
[----:B------:R-:W-:Y:S04]  /*77e90*/  STL.64 [R1+0x2c8], R14 ;  /* 0x0002c80e01007387 */ /* 0x000fe80000100a00 */
[----:B------:R-:W4:Y:S01]  /*77ea0*/  LDL.LU.64 R6, [R1+0xba8] ;  /* 0x000ba80001067983 */ /* 0x000f220000300a00 */
[----:B0-----:R-:W-:Y:S02]  /*77eb0*/  IMAD.MOV.U32 R13, RZ, RZ, R3 ;  /* 0x000000ffff0d7224 */ /* 0x001fe400078e0003 */
[----:B---3--:R-:W-:-:S02]  /*77ec0*/  IMAD.MOV.U32 R12, RZ, RZ, R0 ;  /* 0x000000ffff0c7224 */ /* 0x008fc400078e0000 */
[----:B------:R-:W3:Y:S04]  /*77ed0*/  LDL.LU R0, [R1+0x6fb8] ;  /* 0x006fb80001007983 */ /* 0x000ee80000300800 */
[----:B------:R-:W3:Y:S04]  /*77ee0*/  LDL.LU R3, [R1+0x6fb4] ;  /* 0x006fb40001037983 */ /* 0x000ee80000300800 */
[----:B------:R2:W-:Y:S01]  /*77ef0*/  STL.64 [R1+0x6f58], R12 ;  /* 0x006f580c01007387 */ /* 0x0005e20000100a00 */
[----:B------:R-:W0:Y:S01]  /*77f00*/  S2R R59, SR_TID.X ;  /* 0x00000000003b7919 */ /* 0x000e220000002100 */
[----:B--2---:R-:W-:-:S02]  /*77f10*/  IMAD.MOV.U32 R12, RZ, RZ, R60 ;  /* 0x000000ffff0c7224 */ /* 0x004fc400078e003c */
[----:B------:R-:W2:Y:S01]  /*77f20*/  LDL.LU R60, [R1+0x6fb0] ;  /* 0x006fb000013c7983 */ /* 0x000ea20000300800 */
[C---:B0-----:R-:W-:Y:S02]  /*77f30*/  LOP3.LUT R55, R59.reuse, 0x7, RZ, 0xc0, !PT ;  /* 0x000000073b377812 */ /* 0x041fe400078ec0ff */
[C---:B------:R-:W-:Y:S01]  /*77f40*/  SHF.L.U32 R58, R59.reuse, 0x6, RZ ;  /* 0x000000063b3a7819 */ /* 0x040fe200000006ff */
[----:B------:R-:W-:Y:S02]  /*77f50*/  IMAD.SHL.U32 R59, R59, 0x2, RZ ;  /* 0x000000023b3b7824 */ /* 0x000fe400078e00ff */
[----:B------:R-:W-:-:S05]  /*77f60*/  IMAD R55, R55, 0x90, RZ ;  /* 0x0000009037377824 */ /* 0x000fca00078e02ff */
[----:B------:R-:W-:-:S04]  /*77f70*/  LOP3.LUT R59, R55, 0x10, R59, 0x78, !PT ;  /* 0x00000010373b7812 */ /* 0x000fc800078e783b */
[----:B------:R-:W-:-:S05]  /*77f80*/  LOP3.LUT R59, R59, 0x400, R58, 0xf8, !PT ;  /* 0x000004003b3b7812 */ /* 0x000fca00078ef83a */
[----:B------:R-:W0:Y:S01]  /*77f90*/  LDSM.16.MT88.4 R40, [R59+UR5+0x10800] ;  /* 0x010800053b28783b */ /* 0x000e220008004200 */
[----:B----4-:R-:W-:-:S03]  /*77fa0*/  IMAD.MOV.U32 R13, RZ, RZ, R2 ;  /* 0x000000ffff0d7224 */ /* 0x010fc600078e0002 */
[----:B------:R-:W4:Y:S04]  /*77fb0*/  LDL.LU R2, [R1+0x6fac] ;  /* 0x006fac0001027983 */ /* 0x000f280000300800 */
[----:B------:R1:W-:Y:S01]  /*77fc0*/  STL.64 [R1+0x6f70], R12 ;  /* 0x006f700c01007387 */ /* 0x0003e20000100a00 */
[C---:B------:R-:W-:Y:S08]  /*77fd0*/  HMMA.16816.F32 R8, R44.reuse, R48, R8 ;  /* 0x000000302c08723c */ /* 0x040ff00000001808 */
[----:B-1----:R-:W-:Y:S01]  /*77fe0*/  HMMA.16816.F32 R12, R44, R36, R16 ;  /* 0x000000242c0c723c */ /* 0x002fe20000001810 */
[----:B------:R-:W-:-:S07]  /*77ff0*/  IMAD.MOV.U32 R21, RZ, RZ, R61 ;  /* 0x000000ffff157224 */ /* 0x000fce00078e003d */
[----:B------:R-:W-:Y:S01]  /*78000*/  HMMA.16816.F32 R4, R44, R52, R4 ;  /* 0x000000342c04723c */ /* 0x000fe20000001804 */
[----:B---3--:R-:W-:Y:S01]  /*78010*/  IMAD.MOV.U32 R20, RZ, RZ, R0 ;  /* 0x000000ffff147224 */ /* 0x008fe200078e0000 */
[----:B0-----:R-:W-:Y:S04]  /*78020*/  STL.64 [R1+0x6f50], R42 ;  /* 0x006f502a01007387 */ /* 0x001fe80000100a00 */
[----:B------:R-:W-:Y:S04]  /*78030*/  STL.64 [R1+0x6f48], R40 ;  /* 0x006f482801007387 */ /* 0x000fe80000100a00 */
[----:B------:R-:W3:Y:S04]  /*78040*/  LDL.LU R0, [R1+0x6fa8] ;  /* 0x006fa80001007983 */ /* 0x000ee80000300800 */
[----:B------:R-:W-:Y:S04]  /*78050*/  STL.64 [R1+0x2b0], R12 ;  /* 0x0002b00c01007387 */ /* 0x000fe80000100a00 */
[----:B------:R-:W-:Y:S04]  /*78060*/  STL.64 [R1+0x2b8], R14 ;  /* 0x0002b80e01007387 */ /* 0x000fe80000100a00 */
[----:B------:R0:W-:Y:S04]  /*78070*/  STL.64 [R1+0x6f78], R20 ;  /* 0x006f781401007387 */ /* 0x0001e80000100a00 */
[----:B------:R-:W-:Y:S04]  /*78080*/  STL.64 [R1+0x2a0], R8 ;  /* 0x0002a00801007387 */ /* 0x000fe80000100a00 */
[----:B------:R-:W-:Y:S01]  /*78090*/  STL.64 [R1+0x2a8], R10 ;  /* 0x0002a80a01007387 */ /* 0x000fe20000100a00 */
[----:B0-----:R-:W-:-:S02]  /*780a0*/  IMAD.MOV.U32 R21, RZ, RZ, R3 ;  /* 0x000000ffff157224 */ /* 0x001fc400078e0003 */
[----:B--2---:R-:W-:-:S05]  /*780b0*/  IMAD.MOV.U32 R20, RZ, RZ, R60 ;  /* 0x000000ffff147224 */ /* 0x004fca00078e003c */
[----:B------:R-:W-:Y:S04]  /*780c0*/  STL.64 [R1+0x6f90], R20 ;  /* 0x006f901401007387 */ /* 0x000fe80000100a00 */
[----:B------:R-:W-:Y:S04]  /*780d0*/  STL.64 [R1+0x290], R4 ;  /* 0x0002900401007387 */ /* 0x000fe80000100a00 */
[----:B------:R-:W-:Y:S04]  /*780e0*/  STL.64 [R1+0x298], R6 ;  /* 0x0002980601007387 */ /* 0x000fe80000100a00 */
[----:B------:R-:W2:Y:S04]  /*780f0*/  LDL.LU.64 R12, [R1+0xb50] ;  /* 0x000b5000010c7983 */ /* 0x000ea80000300a00 */
[----:B------:R-:W2:Y:S04]  /*78100*/  LDL.LU.64 R14, [R1+0xb58] ;  /* 0x000b5800010e7983 */ /* 0x000ea80000300a00 */
[----:B--2---:R-:W-:Y:S04]  /*78110*/  STL.64 [R1+0x6f88], R14 ;  /* 0x006f880e01007387 */ /* 0x004fe80000100a00 */
[----:B------:R0:W-:Y:S04]  /*78120*/  STL.64 [R1+0x6f80], R12 ;  /* 0x006f800c01007387 */ /* 0x0001e80000100a00 */
[----:B0-----:R-:W2:Y:S04]  /*78130*/  LDL.LU.64 R12, [R1+0xb70] ;  /* 0x000b7000010c7983 */ /* 0x001ea80000300a00 */
[----:B------:R-:W2:Y:S04]  /*78140*/  LDL.LU.64 R14, [R1+0xb78] ;  /* 0x000b7800010e7983 */ /* 0x000ea80000300a00 */
[----:B--2---:R-:W-:Y:S04]  /*78150*/  STL.64 [R1+0x6fa0], R14 ;  /* 0x006fa00e01007387 */ /* 0x004fe80000100a00 */
[----:B------:R0:W-:Y:S04]  /*78160*/  STL.64 [R1+0x6f98], R12 ;  /* 0x006f980c01007387 */ /* 0x0001e80000100a00 */
[----:B0-----:R-:W2:Y:S04]  /*78170*/  LDL.LU.64 R12, [R1+0xb90] ;  /* 0x000b9000010c7983 */ /* 0x001ea80000300a00 */
[----:B------:R-:W2:Y:S04]  /*78180*/  LDL.LU.64 R14, [R1+0xb98] ;  /* 0x000b9800010e7983 */ /* 0x000ea80000300a00 */
[----:B------:R-:W2:Y:S04]  /*78190*/  LDL.LU.64 R40, [R1+0xb00] ;  /* 0x000b000001287983 */ /* 0x000ea80000300a00 */
[----:B------:R-:W2:Y:S01]  /*781a0*/  LDL.LU.64 R42, [R1+0xb08] ;  /* 0x000b0800012a7983 */ /* 0x000ea20000300a00 */
[----:B----4-:R-:W-:-:S02]  /*781b0*/  IMAD.MOV.U32 R20, RZ, RZ, R2 ;  /* 0x000000ffff147224 */ /* 0x010fc400078e0002 */
[----:B---3--:R-:W-:-:S07]  /*781c0*/  IMAD.MOV.U32 R21, RZ, RZ, R0 ;  /* 0x000000ffff157224 */ /* 0x008fce00078e0000 */
[C---:B--2---:R-:W-:Y:S01]  /*781d0*/  HMMA.16816.F32 R20, R44.reuse, R20, R12 ;  /* 0x000000142c14723c */ /* 0x044fe2000000180c */
[----:B------:R-:W-:Y:S04]  /*781e0*/  STL.64 [R1+0x6f68], R42 ;  /* 0x006f682a01007387 */ /* 0x000fe80000100a00 */
[----:B------:R0:W-:Y:S04]  /*781f0*/  STL.64 [R1+0x6f60], R40 ;  /* 0x006f602801007387 */ /* 0x0001e80000100a00 */
[----:B0-----:R-:W2:Y:S04]  /*78200*/  LDL.LU.64 R40, [R1+0xb20] ;  /* 0x000b200001287983 */ /* 0x001ea80000300a00 */
[----:B------:R-:W2:Y:S04]  /*78210*/  LDL.LU.64 R42, [R1+0xb28] ;  /* 0x000b2800012a7983 */ /* 0x000ea80000300a00 */
[----:B------:R-:W3:Y:S04]  /*78220*/  LDL.LU.64 R4, [R1+0xad0] ;  /* 0x000ad00001047983 */ /* 0x000ee80000300a00 */
[----:B------:R-:W3:Y:S04]  /*78230*/  LDL.LU.64 R6, [R1+0xad8] ;  /* 0x000ad80001067983 */ /* 0x000ee80000300a00 */
[----:B------:R-:W4:Y:S04]  /*78240*/  LDL.LU.64 R56, [R1+0xab0] ;  /* 0x000ab00001387983 */ /* 0x000f280000300a00 */
[----:B------:R-:W4:Y:S04]  /*78250*/  LDL.LU.64 R58, [R1+0xab8] ;  /* 0x000ab800013a7983 */ /* 0x000f280000300a00 */
[----:B------:R-:W2:Y:S04]  /*78260*/  LDL.LU.64 R8, [R1+0xa80] ;  /* 0x000a800001087983 */ /* 0x000ea80000300a00 */
        /* <DEDUP_REMOVED lines=17> */
[----:B------:R0:W-:Y:S04]  /*78380*/  STL.64 [R1+0x280], R20 ;  /* 0x0002801401007387 */ /* 0x0001e80000100a00 */
[----:B------:R2:W-:Y:S04]  /*78390*/  STL.64 [R1+0x288], R22 ;  /* 0x0002881601007387 */ /* 0x0005e80000100a00 */
[----:B0-----:R-:W2:Y:S02]  /*783a0*/  LDL.LU.64 R20, [R1+0x6f90] ;  /* 0x006f900001147983 */ /* 0x001ea40000300a00 */
[----:B--2---:R-:W-:Y:S02]  /*783b0*/  HMMA.16816.F32 R20, R44, R20, R12 ;  /* 0x000000142c14723c */ /* 0x004fe4000000180c */
[----:B------:R-:W2:Y:S04]  /*783c0*/  LDL.LU.64 R14, [R1+0x6f88] ;  /* 0x006f8800010e7983 */ /* 0x000ea80000300a00 */
[----:B------:R-:W2:-:S13]  /*783d0*/  LDL.LU.64 R12, [R1+0x6f80] ;  /* 0x006f8000010c7983 */ /* 0x000e9a0000300a00 */
[----:B------:R0:W-:Y:S04]  /*783e0*/  STL.64 [R1+0x270], R20 ;  /* 0x0002701401007387 */ /* 0x0001e80000100a00 */
[----:B------:R2:W-:Y:S04]  /*783f0*/  STL.64 [R1+0x278], R22 ;  /* 0x0002781601007387 */ /* 0x0005e80000100a00 */
[----:B0-----:R-:W2:Y:S02]  /*78400*/  LDL.LU.64 R20, [R1+0x6f78] ;  /* 0x006f780001147983 */ /* 0x001ea40000300a00 */
[----:B--2---:R-:W-:Y:S02]  /*78410*/  HMMA.16816.F32 R20, R44, R20, R12 ;  /* 0x000000142c14723c */ /* 0x004fe4000000180c */
[----:B------:R-:W2:-:S15]  /*78420*/  LDL.LU.64 R12, [R1+0x6f70] ;  /* 0x006f7000010c7983 */ /* 0x000e9e0000300a00 */
[----:B------:R-:W-:Y:S02]  /*78430*/  NOP ;  /* 0x0000000000007918 */ /* 0x000fe40000000000 */
[----:B------:R0:W-:Y:S04]  /*78440*/  STL.64 [R1+0x260], R20 ;  /* 0x0002601401007387 */ /* 0x0001e80000100a00 */
[----:B------:R1:W-:Y:S04]  /*78450*/  STL.64 [R1+0x268], R22 ;  /* 0x0002681601007387 */ /* 0x0003e80000100a00 */
[----:B0-----:R-:W3:Y:S04]  /*78460*/  LDL.LU.64 R20, [R1+0x9b0] ;  /* 0x0009b00001147983 */ /* 0x001ee80000300a00 */
[----:B-1----:R-:W3:Y:S01]  /*78470*/  LDL.LU.64 R22, [R1+0x9b8] ;  /* 0x0009b80001167983 */ /* 0x002ee20000300a00 */
[----:B--2---:R-:W-:Y:S03]  /*78480*/  HMMA.16816.F32 R12, R44, R12, R40 ;  /* 0x0000000c2c0c723c */ /* 0x004fe60000001828 */
[----:B------:R-:W2:Y:S04]  /*78490*/  LDL.LU.64 R42, [R1+0x6f68] ;  /* 0x006f6800012a7983 */ /* 0x000ea80000300a00 */
[----:B------:R-:W2:-:S12]  /*784a0*/  LDL.LU.64 R40, [R1+0x6f60] ;  /* 0x006f600001287983 */ /* 0x000e980000300a00 */
        /* <DEDUP_REMOVED lines=8> */
[----:B0-----:R-:W3:Y:S02]  /*78530*/  LDL.LU.64 R12, [R1+0x6f40] ;  /* 0x006f4000010c7983 */ /* 0x001ee40000300a00 */
[----:B---3--:R-:W-:Y:S02]  /*78540*/  HMMA.16816.F32 R12, R44, R12, R4 ;  /* 0x0000000c2c0c723c */ /* 0x008fe40000001804 */
[----:B------:R-:W4:-:S15]  /*78550*/  LDL.LU.64 R4, [R1+0x6f38] ;  /* 0x006f380001047983 */ /* 0x000f1e0000300a00 */
[----:B------:R-:W-:Y:S02]  /*78560*/  NOP ;  /* 0x0000000000007918 */ /* 0x000fe40000000000 */
[----:B------:R0:W-:Y:S04]  /*78570*/  STL.64 [R1+0x230], R12 ;  /* 0x0002300c01007387 */ /* 0x0001e80000100a00 */
[----:B------:R1:W-:Y:S04]  /*78580*/  STL.64 [R1+0x238], R14 ;  /* 0x0002380e01007387 */ /* 0x0003e80000100a00 */
[----:B0-----:R-:W1:Y:S01]  /*78590*/  LDL.LU.64 R12, [R1+0x6f30] ;  /* 0x006f3000010c7983 */ /* 0x001e620000300a00 */
[C---:B----4-:R-:W-:Y:S03]  /*785a0*/  HMMA.16816.F32 R4, R44.reuse, R4, R56 ;  /* 0x000000042c04723c */ /* 0x050fe60000001838 */
[----:B------:R-:W3:Y:S05]  /*785b0*/  LDL.LU.64 R56, [R1+0x6f28] ;  /* 0x006f280001387983 */ /* 0x000eea0000300a00 */
[C---:B-1----:R-:W-:Y:S11]  /*785c0*/  HMMA.16816.F32 R12, R44.reuse, R12, R8 ;  /* 0x0000000c2c0c723c */ /* 0x042ff60000001808 */
[----:B------:R-:W-:Y:S04]  /*785d0*/  STL.64 [R1+0x220], R4 ;  /* 0x0002200401007387 */ /* 0x000fe80000100a00 */
[----:B------:R0:W-:Y:S04]  /*785e0*/  STL.64 [R1+0x228], R6 ;  /* 0x0002280601007387 */ /* 0x0001e80000100a00 */
[----:B0-----:R-:W4:Y:S04]  /*785f0*/  LDL.LU.64 R6, [R1+0x6f20] ;  /* 0x006f200001067983 */ /* 0x001f280000300a00 */
[----:B------:R-:W2:Y:S04]  /*78600*/  LDL.LU.64 R4, [R1+0x6f18] ;  /* 0x006f180001047983 */ /* 0x000ea80000300a00 */
[----:B------:R-:W2:Y:S04]  /*78610*/  LDL.LU.64 R10, [R1+0x6f10] ;  /* 0x006f1000010a7983 */ /* 0x000ea80000300a00 */
[----:B------:R-:W2:Y:S04]  /*78620*/  LDL.LU.64 R8, [R1+0x6f08] ;  /* 0x006f080001087983 */ /* 0x000ea80000300a00 */
[----:B------:R-:W-:Y:S04]  /*78630*/  STL.64 [R1+0x210], R12 ;  /* 0x0002100c01007387 */ /* 0x000fe80000100a00 */
[----:B------:R0:W-:Y:S04]  /*78640*/  STL.64 [R1+0x218], R14 ;  /* 0x0002180e01007387 */ /* 0x0001e80000100a00 */
[----:B0-----:R-:W2:Y:S04]  /*78650*/  LDL.LU.64 R14, [R1+0x6f00] ;  /* 0x006f0000010e7983 */ /* 0x001ea80000300a00 */
[----:B------:R-:W2:Y:S01]  /*78660*/  LDL.LU.64 R12, [R1+0x6ef8] ;  /* 0x006ef800010c7983 */ /* 0x000ea20000300a00 */
[----:B---3--:R-:W-:Y:S03]  /*78670*/  HMMA.16816.F32 R56, R44, R56, R16 ;  /* 0x000000382c38723c */ /* 0x008fe60000001810 */
[----:B------:R-:W3:Y:S04]  /*78680*/  LDL.LU.64 R18, [R1+0x6ef0] ;  /* 0x006ef00001127983 */ /* 0x000ee80000300a00 */
[----:B------:R-:W2:-:S12]  /*78690*/  LDL.LU.64 R16, [R1+0x6ee8] ;  /* 0x006ee80001107983 */ /* 0x000e980000300a00 */
        /* <DEDUP_REMOVED lines=36> */
[----:B------:R-:W-:Y:S01]  /*788e0*/  IMAD.MOV.U32 R61, RZ, RZ, R26 ;  /* 0x000000ffff3d7224 */ /* 0x000fe200078e001a */
[----:B------:R0:W-:Y:S01]  /*788f0*/  STL.64 [R1+0x1a0], R24 ;  /* 0x0001a01801007387 */ /* 0x0001e20000100a00 */
[----:B------:R-:W-:-:S03]  /*78900*/  IMAD.MOV.U32 R60, RZ, RZ, R27 ;  /* 0x000000ffff3c7224 */ /* 0x000fc600078e001b */
[----:B------:R-:W2:Y:S04]  /*78910*/  LDL.LU.64 R26, [R1+0x6e80] ;  /* 0x006e8000011a7983 */ /* 0x000ea80000300a00 */
[----:B0-----:R-:W2:Y:S04]  /*78920*/  LDL.LU.64 R24, [R1+0x6e78] ;  /* 0x006e780001187983 */ /* 0x001ea80000300a00 */
[----:B------:R-:W-:Y:S04]  /*78930*/  STL [R1+0x68fc], R60 ;  /* 0x0068fc3c01007387 */ /* 0x000fe80000100800 */
[----:B------:R-:W-:Y:S01]  /*78940*/  STL [R1+0x68f8], R61 ;  /* 0x0068f83d01007387 */ /* 0x000fe20000100800 */
[----:B--2---:R-:W-:-:S15]  /*78950*/  HMMA.16816.F32 R20, R44, R24, R20 ;  /* 0x000000182c14723c */ /* 0x004fde0000001814 */
[----:B------:R-:W-:-:S04]  /*78960*/  NOP ;  /* 0x0000000000007918 */ /* 0x000fc80000000000 */
[----:B------:R-:W-:Y:S02]  /*78970*/  IMAD.MOV.U32 R2, RZ, RZ, R22 ;  /* 0x000000ffff027224 */ /* 0x000fe400078e0016 */
[----:B------:R-:W-:Y:S02]  /*78980*/  IMAD.MOV.U32 R0, RZ, RZ, R23 ;  /* 0x000000ffff007224 */ /* 0x000fe400078e0017 */
[----:B------:R-:W-:Y:S01]  /*78990*/  IMAD.MOV.U32 R28, RZ, RZ, R20 ;  /* 0x000000ffff1c7224 */ /* 0x000fe200078e0014 */
[----:B------:R-:W2:Y:S01]  /*789a0*/  LDL.LU.64 R22, [R1+0x6e70] ;  /* 0x006e700001167983 */ /* 0x000ea20000300a00 */
[----:B------:R-:W-:-:S03]  /*789b0*/  IMAD.MOV.U32 R3, RZ, RZ, R21 ;  /* 0x000000ffff037224 */ /* 0x000fc600078e0015 */
[----:B------:R-:W2:Y:S04]  /*789c0*/  LDL.LU.64 R20, [R1+0x6e68] ;  /* 0x006e680001147983 */ /* 0x000ea80000300a00 */
[----:B------:R0:W-:Y:S04]  /*789d0*/  STL.64 [R1+0x6e18], R26 ;  /* 0x006e181a01007387 */ /* 0x0001e80000100a00 */
[----:B------:R-:W2:Y:S04]  /*789e0*/  LDL.LU.64 R24, [R1+0x990] ;  /* 0x0009900001187983 */ /* 0x000ea80000300a00 */
[----:B0-----:R-:W2:Y:S04]  /*789f0*/  LDL.LU.64 R26, [R1+0x998] ;  /* 0x00099800011a7983 */ /* 0x001ea80000300a00 */
[----:B------:R0:W-:Y:S04]  /*78a00*/  STL [R1+0x69f0], R28 ;  /* 0x0069f01c01007387 */ /* 0x0001e80000100800 */
[----:B------:R1:W-:Y:S04]  /*78a10*/  STL.64 [R1+0x6e20], R30 ;  /* 0x006e201e01007387 */ /* 0x0003e80000100a00 */
[----:B0-----:R-:W2:Y:S04]  /*78a20*/  LDL.LU.64 R28, [R1+0x9a0] ;  /* 0x0009a000011c7983 */ /* 0x001ea80000300a00 */
[----:B-1----:R-:W2:Y:S04]  /*78a30*/  LDL.LU.64 R30, [R1+0x9a8] ;  /* 0x0009a800011e7983 */ /* 0x002ea80000300a00 */
[----:B------:R-:W-:Y:S04]  /*78a40*/  STL [R1+0x6908], R0 ;  /* 0x0069080001007387 */ /* 0x000fe80000100800 */
[----:B------:R-:W-:Y:S04]  /*78a50*/  STL [R1+0x6904], R2 ;  /* 0x0069040201007387 */ /* 0x000fe80000100800 */
[----:B------:R-:W-:Y:S01]  /*78a60*/  STL [R1+0x6900], R3 ;  /* 0x0069000301007387 */ /* 0x000fe20000100800 */
[C---:B--2---:R-:W-:Y:S08]  /*78a70*/  HMMA.16816.F32 R28, R44.reuse, R20, R28 ;  /* 0x000000142c1c723c */ /* 0x044ff0000000181c */
[----:B------:R-:W-:Y:S11]  /*78a80*/  HMMA.16816.F32 R24, R44, R16, R24 ;  /* 0x000000102c18723c */ /* 0x000ff60000001818 */
[----:B------:R-:W-:-:S02]  /*78a90*/  IMAD.MOV.U32 R21, RZ, RZ, R30 ;  /* 0x000000ffff157224 */ /* 0x000fc400078e001e */
[----:B------:R-:W-:Y:S01]  /*78aa0*/  IMAD.MOV.U32 R20, RZ, RZ, R31 ;  /* 0x000000ffff147224 */ /* 0x000fe200078e001f */
[----:B------:R-:W-:Y:S01]  /*78ab0*/  MOV R33, R28 ;  /* 0x0000001c00217202 */ /* 0x000fe20000000f00 */
[----:B------:R-:W-:Y:S01]  /*78ac0*/  IMAD.MOV.U32 R32, RZ, RZ, R29 ;  /* 0x000000ffff207224 */ /* 0x000fe200078e001d */
[----:B------:R-:W-:Y:S04]  /*78ad0*/  STL [R1+0x69fc], R21 ;  /* 0x0069fc1501007387 */ /* 0x000fe80000100800 */
[----:B------:R-:W-:Y:S04]  /*78ae0*/  STL.64 [R1+0x6d78], R22 ;  /* 0x006d781601007387 */ /* 0x000fe80000100a00 */
[----:B------:R-:W-:Y:S04]  /*78af0*/  STL [R1+0x6d70], R20 ;  /* 0x006d701401007387 */ /* 0x000fe80000100800 */
[----:B------:R-:W-:Y:S04]  /*78b00*/  STL [R1+0x69f8], R32 ;  /* 0x0069f82001007387 */ /* 0x000fe80000100800 */
[----:B------:R0:W-:Y:S04]  /*78b10*/  STL [R1+0x69f4], R33 ;  /* 0x0069f42101007387 */ /* 0x0001e80000100800 */
[----:B------:R1:W-:Y:S04]  /*78b20*/  STL.64 [R1+0x6e00], R34 ;  /* 0x006e002201007387 */ /* 0x0003e80000100a00 */
[----:B0-----:R-:W2:Y:S04]  /*78b30*/  LDL.LU.64 R32, [R1+0x980] ;  /* 0x0009800001207983 */ /* 0x001ea80000300a00 */
[----:B-1----:R-:W2:Y:S01]  /*78b40*/  LDL.LU.64 R34, [R1+0x988] ;  /* 0x0009880001227983 */ /* 0x002ea20000300a00 */
[----:B------:R-:W-:-:S02]  /*78b50*/  IMAD.MOV.U32 R17, RZ, RZ, R26 ;  /* 0x000000ffff117224 */ /* 0x000fc400078e001a */
[----:B------:R-:W-:Y:S01]  /*78b60*/  IMAD.MOV.U32 R16, RZ, RZ, R27 ;  /* 0x000000ffff107224 */ /* 0x000fe200078e001b */
[----:B------:R-:W4:Y:S01]  /*78b70*/  LDL R26, [R1+0x138] ;  /* 0x00013800011a7983 */ /* 0x000f220000100800 */
[----:B------:R-:W-:Y:S02]  /*78b80*/  IMAD.MOV.U32 R28, RZ, RZ, R14 ;  /* 0x000000ffff1c7224 */ /* 0x000fe400078e000e */
[----:B------:R-:W-:Y:S01]  /*78b90*/  IMAD.MOV.U32 R29, RZ, RZ, R15 ;  /* 0x000000ffff1d7224 */ /* 0x000fe200078e000f */
[----:B------:R-:W4:Y:S01]  /*78ba0*/  LDL R27, [R1+0x13c] ;  /* 0x00013c00011b7983 */ /* 0x000f220000100800 */
[----:B------:R-:W-:-:S03]  /*78bb0*/  IMAD.MOV.U32 R30, RZ, RZ, R50 ;  /* 0x000000ffff1e7224 */ /* 0x000fc600078e0032 */
[----:B------:R-:W4:Y:S01]  /*78bc0*/  LDL.LU R14, [R1+0x6e64] ;  /* 0x006e6400010e7983 */ /* 0x000f220000300800 */
[----:B------:R-:W-:Y:S02]  /*78bd0*/  IMAD.MOV.U32 R37, RZ, RZ, R24 ;  /* 0x000000ffff257224 */ /* 0x000fe400078e0018 */
[----:B------:R-:W-:Y:S01]  /*78be0*/  IMAD.MOV.U32 R36, RZ, RZ, R25 ;  /* 0x000000ffff247224 */ /* 0x000fe200078e0019 */
[----:B------:R-:W4:Y:S01]  /*78bf0*/  LDL.LU R15, [R1+0x6e60] ;  /* 0x006e6000010f7983 */ /* 0x000f220000300800 */
[----:B------:R-:W-:-:S03]  /*78c00*/  IMAD.MOV.U32 R31, RZ, RZ, R51 ;  /* 0x000000ffff1f7224 */ /* 0x000fc600078e0033 */
[----:B------:R-:W4:Y:S04]  /*78c10*/  LDL.LU R50, [R1+0x6e5c] ;  /* 0x006e5c0001327983 */ /* 0x000f280000300800 */
[----:B------:R-:W4:Y:S04]  /*78c20*/  LDL.LU R51, [R1+0x6e58] ;  /* 0x006e580001337983 */ /* 0x000f280000300800 */
[----:B------:R-:W4:Y:S04]  /*78c30*/  LDL.LU.64 R20, [R1+0x970] ;  /* 0x0009700001147983 */ /* 0x000f280000300a00 */
[----:B------:R-:W4:Y:S04]  /*78c40*/  LDL.LU.64 R22, [R1+0x978] ;  /* 0x0009780001167983 */ /* 0x000f280000300a00 */
[----:B------:R-:W-:Y:S04]  /*78c50*/  STL.64 [R1+0x6d58], R38 ;  /* 0x006d582601007387 */ /* 0x000fe80000100a00 */
[----:B------:R-:W-:Y:S04]  /*78c60*/  STL.64 [R1+0x6d50], R36 ;  /* 0x006d502401007387 */ /* 0x000fe80000100a00 */
[----:B------:R-:W-:Y:S04]  /*78c70*/  STL [R1+0x69ec], R16 ;  /* 0x0069ec1001007387 */ /* 0x000fe80000100800 */
[----:B------:R0:W-:Y:S04]  /*78c80*/  STL [R1+0x69e8], R17 ;  /* 0x0069e81101007387 */ /* 0x0001e80000100800 */
[----:B---3--:R1:W-:Y:S04]  /*78c90*/  STL.64 [R1+0x6e28], R18 ;  /* 0x006e281201007387 */ /* 0x0083e80000100a00 */
[----:B0-----:R-:W3:Y:S04]  /*78ca0*/  LDL.LU.64 R16, [R1+0x960] ;  /* 0x0009600001107983 */ /* 0x001ee80000300a00 */
[----:B-1----:R-:W3:Y:S01]  /*78cb0*/  LDL.LU.64 R18, [R1+0x968] ;  /* 0x0009680001127983 */ /* 0x002ee20000300a00 */
        /* <DEDUP_REMOVED lines=8> */
[----:B--2---:R-:W-:-:S15]  /*78d40*/  HMMA.16816.F32 R32, R44, R12, R32 ;  /* 0x0000000c2c20723c */ /* 0x004fde0000001820 */
[----:B------:R-:W-:-:S04]  /*78d50*/  NOP ;  /* 0x0000000000007918 */ /* 0x000fc80000000000 */
[----:B------:R-:W-:Y:S02]  /*78d60*/  IMAD.MOV.U32 R49, RZ, RZ, R32 ;  /* 0x000000ffff317224 */ /* 0x000fe400078e0020 */
[----:B------:R-:W-:Y:S02]  /*78d70*/  IMAD.MOV.U32 R48, RZ, RZ, R33 ;  /* 0x000000ffff307224 */ /* 0x000fe400078e0021 */
[----:B------:R-:W-:Y:S02]  /*78d80*/  IMAD.MOV.U32 R13, RZ, RZ, R34 ;  /* 0x000000ffff0d7224 */ /* 0x000fe400078e0022 */
[----:B------:R-:W-:Y:S01]  /*78d90*/  IMAD.MOV.U32 R12, RZ, RZ, R35 ;  /* 0x000000ffff0c7224 */ /* 0x000fe200078e0023 */
[----:B----4-:R-:W-:Y:S04]  /*78da0*/  STL.64 [R1+0x6d88], R50 ;  /* 0x006d883201007387 */ /* 0x010fe80000100a00 */
[----:B------:R-:W-:Y:S01]  /*78db0*/  STL.64 [R1+0x6d80], R48 ;  /* 0x006d803001007387 */ /* 0x000fe20000100a00 */
[C---:B------:R-:W-:Y:S03]  /*78dc0*/  HMMA.16816.F32 R20, R44.reuse, R8, R20 ;  /* 0x000000082c14723c */ /* 0x040fe60000001814 */
[----:B------:R-:W-:Y:S04]  /*78dd0*/  STL.64 [R1+0x6ce8], R14 ;  /* 0x006ce80e01007387 */ /* 0x000fe80000100a00 */
[----:B------:R3:W-:Y:S04]  /*78de0*/  STL.64 [R1+0x6ce0], R12 ;  /* 0x006ce00c01007387 */ /* 0x0007e80000100a00 */
[----:B------:R-:W-:Y:S01]  /*78df0*/  STL.64 [R1+0x6dd8], R54 ;  /* 0x006dd83601007387 */ /* 0x000fe20000100a00 */
[----:B---3--:R-:W-:Y:S03]  /*78e00*/  HMMA.16816.F32 R12, R44, R4, R16 ;  /* 0x000000042c0c723c */ /* 0x008fe60000001810 */
[----:B------:R-:W0:Y:S04]  /*78e10*/  LDSM.16.MT88.4 R44, [R60+UR5+0x10800] ;  /* 0x010800053c2c783b */ /* 0x000e280008004200 */
[----:B------:R-:W-:Y:S01]  /*78e20*/  MOV R53, R22 ;  /* 0x0000001600357202 */ /* 0x000fe20000000f00 */
[----:B------:R-:W-:-:S02]  /*78e30*/  IMAD.MOV.U32 R52, RZ, RZ, R23 ;  /* 0x000000ffff347224 */ /* 0x000fc400078e0017 */
[----:B------:R-:W-:Y:S02]  /*78e40*/  IMAD.MOV.U32 R56, RZ, RZ, R20 ;  /* 0x000000ffff387224 */ /* 0x000fe400078e0014 */
[----:B------:R-:W-:Y:S01]  /*78e50*/  IMAD.MOV.U32 R57, RZ, RZ, R21 ;  /* 0x000000ffff397224 */ /* 0x000fe200078e0015 */
[----:B------:R-:W-:Y:S04]  /*78e60*/  STL.64 [R1+0x6dd0], R52 ;  /* 0x006dd03401007387 */ /* 0x000fe80000100a00 */
[----:B------:R-:W-:Y:S04]  /*78e70*/  STL.64 [R1+0x6da8], R58 ;  /* 0x006da83a01007387 */ /* 0x000fe80000100a00 */
[----:B------:R-:W-:Y:S01]  /*78e80*/  STL.64 [R1+0x6da0], R56 ;  /* 0x006da03801007387 */ /* 0x000fe20000100a00 */
[----:B------:R-:W-:-:S02]  /*78e90*/  IMAD.MOV.U32 R9, RZ, RZ, R12 ;  /* 0x000000ffff097224 */ /* 0x000fc400078e000c */
[----:B------:R-:W-:Y:S02]  /*78ea0*/  IMAD.MOV.U32 R8, RZ, RZ, R13 ;  /* 0x000000ffff087224 */ /* 0x000fe400078e000d */
[----:B------:R-:W-:Y:S02]  /*78eb0*/  IMAD.MOV.U32 R4, RZ, RZ, R15 ;  /* 0x000000ffff047224 */ /* 0x000fe400078e000f */
[----:B------:R-:W-:Y:S01]  /*78ec0*/  IMAD.MOV.U32 R5, RZ, RZ, R14 ;  /* 0x000000ffff057224 */ /* 0x000fe200078e000e */
[----:B------:R-:W-:Y:S04]  /*78ed0*/  STL.64 [R1+0x6cd8], R10 ;  /* 0x006cd80a01007387 */ /* 0x000fe80000100a00 */
[----:B------:R-:W-:Y:S04]  /*78ee0*/  STL.64 [R1+0x6cd0], R8 ;  /* 0x006cd00801007387 */ /* 0x000fe80000100a00 */
[----:B------:R-:W-:Y:S04]  /*78ef0*/  STL [R1+0x69b4], R4 ;  /* 0x0069b40401007387 */ /* 0x000fe80000100800 */
[----:B------:R-:W-:Y:S04]  /*78f00*/  STL [R1+0x69b0], R5 ;  /* 0x0069b00501007387 */ /* 0x000fe80000100800 */
[----:B------:R1:W-:Y:S02]  /*78f10*/  STL.64 [R1+0x6e30], R6 ;  /* 0x006e300601007387 */ /* 0x0003e40000100a00 */
[C---:B-1----:R-:W-:Y:S02]  /*78f20*/  HMMA.16816.F32 R4, R40.reuse, R26, R28 ;  /* 0x0000001a2804723c */ /* 0x042fe4000000181c */
[----:B0-----:R-:W-:Y:S04]  /*78f30*/  STL.64 [R1+0x6cb8], R46 ;  /* 0x006cb82e01007387 */ /* 0x001fe80000100a00 */
[----:B------:R-:W-:Y:S04]  /*78f40*/  STL.64 [R1+0x6cb0], R44 ;  /* 0x006cb02c01007387 */ /* 0x000fe80000100a00 */
[----:B------:R-:W2:Y:S09]  /*78f50*/  LDL.LU R52, [R1+0x8c0] ;  /* 0x0008c00001347983 */ /* 0x000eb20000300800 */
[----:B------:R-:W-:Y:S04]  /*78f60*/  STL.64 [R1+0x930], R4 ;  /* 0x0009300401007387 */ /* 0x000fe80000100a00 */
[----:B------:R-:W-:Y:S04]  /*78f70*/  STL.64 [R1+0x938], R6 ;  /* 0x0009380601007387 */ /* 0x000fe80000100a00 */
[----:B------:R-:W2:Y:S04]  /*78f80*/  LDL.LU R53, [R1+0x8c4] ;  /* 0x0008c40001357983 */ /* 0x000ea80000300800 */
[----:B------:R-:W3:Y:S04]  /*78f90*/  LDL.LU R54, [R1+0x8c8] ;  /* 0x0008c80001367983 */ /* 0x000ee80000300800 */
[----:B------:R-:W3:Y:S04]  /*78fa0*/  LDL.LU R55, [R1+0x8cc] ;  /* 0x0008cc0001377983 */ /* 0x000ee80000300800 */
[----:B---3--:R-:W-:Y:S04]  /*78fb0*/  STL.64 [R1+0x6e40], R54 ;  /* 0x006e403601007387 */ /* 0x008fe80000100a00 */
[----:B--2---:R0:W-:Y:S04]  /*78fc0*/  STL.64 [R1+0x6e38], R52 ;  /* 0x006e383401007387 */ /* 0x0041e80000100a00 */
[----:B0-----:R-:W2:Y:S04]  /*78fd0*/  LDL.LU R52, [R1+0x910] ;  /* 0x0009100001347983 */ /* 0x001ea80000300800 */
[----:B------:R-:W2:Y:S04]  /*78fe0*/  LDL.LU R53, [R1+0x914] ;  /* 0x0009140001357983 */ /* 0x000ea80000300800 */
[----:B------:R-:W3:Y:S04]  /*78ff0*/  LDL.LU R54, [R1+0x918] ;  /* 0x0009180001367983 */ /* 0x000ee80000300800 */
[----:B------:R-:W3:Y:S04]  /*79000*/  LDL.LU R55, [R1+0x91c] ;  /* 0x00091c0001377983 */ /* 0x000ee80000300800 */
[----:B------:R-:W4:Y:S04]  /*79010*/  LDL.LU R44, [R1+0x920] ;  /* 0x00092000012c7983 */ /* 0x000f280000300800 */
[----:B------:R-:W4:Y:S04]  /*79020*/  LDL.LU R45, [R1+0x924] ;  /* 0x00092400012d7983 */ /* 0x000f280000300800 */
[----:B------:R-:W4:Y:S04]  /*79030*/  LDL.LU R46, [R1+0x928] ;  /* 0x00092800012e7983 */ /* 0x000f280000300800 */
[----:B------:R-:W4:Y:S04]  /*79040*/  LDL.LU R47, [R1+0x92c] ;  /* 0x00092c00012f7983 */ /* 0x000f280000300800 */
[----:B---3--:R0:W-:Y:S04]  /*79050*/  STL.64 [R1+0x6e50], R54 ;  /* 0x006e503601007387 */ /* 0x0081e80000100a00 */
[----:B--2---:R-:W-:Y:S04]  /*79060*/  STL.64 [R1+0x6e48], R52 ;  /* 0x006e483401007387 */ /* 0x004fe80000100a00 */
[----:B------:R-:W2:Y:S04]  /*79070*/  LDL.64 R6, [R1+0x118] ;  /* 0x0001180001067983 */ /* 0x000ea80000100a00 */
[----:B0-----:R-:W4:Y:S04]  /*79080*/  LDL.64 R54, [R1+0x128] ;  /* 0x0001280001367983 */ /* 0x001f280000100a00 */
[----:B------:R-:W3:Y:S04]  /*79090*/  LDL.LU R16, [R1+0x900] ;  /* 0x0009000001107983 */ /* 0x000ee80000300800 */
[----:B------:R-:W3:Y:S04]  /*790a0*/  LDL.LU R17, [R1+0x904] ;  /* 0x0009040001117983 */ /* 0x000ee80000300800 */
[----:B------:R-:W3:Y:S04]  /*790b0*/  LDL.LU R18, [R1+0x908] ;  /* 0x0009080001127983 */ /* 0x000ee80000300800 */
[----:B------:R-:W3:Y:S04]  /*790c0*/  LDL.LU R19, [R1+0x90c] ;  /* 0x00090c0001137983 */ /* 0x000ee80000300800 */
[----:B------:R-:W3:Y:S04]  /*790d0*/  LDL.64 R30, [R1+0x108] ;  /* 0x00010800011e7983 */ /* 0x000ee80000100a00 */
[----:B------:R-:W2:Y:S04]  /*790e0*/  LDL R22, [R1+0xf8] ;  /* 0x0000f80001167983 */ /* 0x000ea80000100800 */
[----:B------:R-:W2:Y:S04]  /*790f0*/  LDL R23, [R1+0xfc] ;  /* 0x0000fc0001177983 */ /* 0x000ea80000100800 */
[----:B------:R-:W2:Y:S04]  /*79100*/  LDL.LU R36, [R1+0x8f0] ;  /* 0x0008f00001247983 */ /* 0x000ea80000300800 */
[----:B------:R-:W2:Y:S04]  /*79110*/  LDL.LU R37, [R1+0x8f4] ;  /* 0x0008f40001257983 */ /* 0x000ea80000300800 */
[----:B------:R-:W2:Y:S04]  /*79120*/  LDL.LU R38, [R1+0x8f8] ;  /* 0x0008f80001267983 */ /* 0x000ea80000300800 */
[----:B------:R-:W3:Y:S04]  /*79130*/  LDL.LU R39, [R1+0x8fc] ;  /* 0x0008fc0001277983 */ /* 0x000ee80000300800 */
[----:B------:R-:W3:Y:S04]  /*79140*/  LDL R58, [R1+0xd8] ;  /* 0x0000d800013a7983 */ /* 0x000ee80000100800 */
[----:B------:R-:W3:Y:S04]  /*79150*/  LDL R59, [R1+0xdc] ;  /* 0x0000dc00013b7983 */ /* 0x000ee80000100800 */
        /* <DEDUP_REMOVED lines=8> */
[----:B------:R-:W3:Y:S04]  /*791e0*/  LDL.64 R14, [R1+0xc8] ;  /* 0x0000c800010e7983 */ /* 0x000ee80000100a00 */
[----:B------:R-:W3:Y:S04]  /*791f0*/  LDL.LU R48, [R1+0x8b0] ;  /* 0x0008b00001307983 */ /* 0x000ee80000300800 */
[----:B------:R-:W3:Y:S04]  /*79200*/  LDL.LU R49, [R1+0x8b4] ;  /* 0x0008b40001317983 */ /* 0x000ee80000300800 */
[----:B------:R-:W3:Y:S04]  /*79210*/  LDL.LU R50, [R1+0x8b8] ;  /* 0x0008b80001327983 */ /* 0x000ee80000300800 */
[----:B------:R-:W3:Y:S04]  /*79220*/  LDL.LU R51, [R1+0x8bc] ;  /* 0x0008bc0001337983 */ /* 0x000ee80000300800 */
[----:B------:R-:W3:Y:S01]  /*79230*/  LDL.64 R34, [R1+0xb8] ;  /* 0x0000b80001227983 */ /* 0x000ee20000100a00 */
[----:B----4-:R-:W-:-:S15]  /*79240*/  HMMA.16816.F32 R44, R40, R54, R44 ;  /* 0x00000036282c723c */ /* 0x010fde000000182c */
[----:B------:R-:W-:-:S04]  /*79250*/  NOP ;  /* 0x0000000000007918 */ /* 0x000fc80000000000 */
[----:B------:R0:W-:Y:S04]  /*79260*/  STL.64 [R1+0x920], R44 ;  /* 0x0009202c01007387 */ /* 0x0001e80000100a00 */
[----:B------:R2:W-:Y:S01]  /*79270*/  STL.64 [R1+0x928], R46 ;  /* 0x0009282e01007387 */ /* 0x0005e20000100a00 */
[----:B0-----:R-:W-:Y:S02]  /*79280*/  IMAD.MOV.U32 R45, RZ, RZ, R54 ;  /* 0x000000ffff2d7224 */ /* 0x001fe400078e0036 */
[----:B------:R-:W-:Y:S02]  /*79290*/  IMAD.MOV.U32 R44, RZ, RZ, R55 ;  /* 0x000000ffff2c7224 */ /* 0x000fe400078e0037 */
[----:B------:R-:W4:Y:S04]  /*792a0*/  LDL.LU.64 R54, [R1+0x6e50] ;  /* 0x006e500001367983 */ /* 0x000f280000300a00 */
[----:B------:R-:W4:Y:S01]  /*792b0*/  LDL.LU.64 R52, [R1+0x6e48] ;  /* 0x006e480001347983 */ /* 0x000f220000300a00 */
[----:B--2---:R-:W-:-:S02]  /*792c0*/  IMAD.MOV.U32 R47, RZ, RZ, R6 ;  /* 0x000000ffff2f7224 */ /* 0x004fc400078e0006 */
[----:B------:R-:W-:Y:S01]  /*792d0*/  IMAD.MOV.U32 R46, RZ, RZ, R7 ;  /* 0x000000ffff2e7224 */ /* 0x000fe200078e0007 */
[----:B----4-:R-:W-:-:S15]  /*792e0*/  HMMA.16816.F32 R52, R40, R6, R52 ;  /* 0x000000062834723c */ /* 0x010fde0000001834 */
[----:B------:R-:W-:-:S04]  /*792f0*/  NOP ;  /* 0x0000000000007918 */ /* 0x000fc80000000000 */
[----:B------:R-:W-:Y:S04]  /*79300*/  STL.64 [R1+0x910], R52 ;  /* 0x0009103401007387 */ /* 0x000fe80000100a00 */
[----:B------:R0:W-:Y:S04]  /*79310*/  STL.64 [R1+0x918], R54 ;  /* 0x0009183601007387 */ /* 0x0001e80000100a00 */
[----:B0-----:R-:W2:Y:S04]  /*79320*/  LDL.LU.64 R54, [R1+0x6e40] ;  /* 0x006e400001367983 */ /* 0x001ea80000300a00 */
[----:B------:R-:W2:Y:S04]  /*79330*/  LDL.LU.64 R52, [R1+0x6e38] ;  /* 0x006e380001347983 */ /* 0x000ea80000300a00 */
[----:B------:R-:W4:Y:S04]  /*79340*/  LDL.LU.64 R6, [R1+0x6e30] ;  /* 0x006e300001067983 */ /* 0x000f280000300a00 */
[----:B------:R0:W-:Y:S04]  /*79350*/  STL.64 [R1+0x6de8], R46 ;  /* 0x006de82e01007387 */ /* 0x0001e80000100a00 */
[----:B------:R-:W-:Y:S04]  /*79360*/  STL.64 [R1+0x6de0], R44 ;  /* 0x006de02c01007387 */ /* 0x000fe80000100a00 */
[----:B0-----:R-:W2:Y:S01]  /*79370*/  LDL.64 R46, [R1+0xe8] ;  /* 0x0000e800012e7983 */ /* 0x001ea20000100a00 */
[C---:B---3--:R-:W-:Y:S08]  /*79380*/  HMMA.16816.F32 R16, R40.reuse, R30, R16 ;  /* 0x0000001e2810723c */ /* 0x048ff00000001810 */
[----:B------:R-:W-:Y:S01]  /*79390*/  HMMA.16816.F32 R20, R40, R22, R36 ;  /* 0x000000162814723c */ /* 0x000fe20000001824 */
[----:B------:R-:W-:-:S02]  /*793a0*/  IMAD.MOV.U32 R0, RZ, RZ, R31 ;  /* 0x000000ffff007224 */ /* 0x000fc400078e001f */
[----:B------:R-:W-:-:S08]  /*793b0*/  IMAD.MOV.U32 R2, RZ, RZ, R30 ;  /* 0x000000ffff027224 */ /* 0x000fd000078e001e */
[----:B------:R-:W-:Y:S04]  /*793c0*/  STL.64 [R1+0x900], R16 ;  /* 0x0009001001007387 */ /* 0x000fe80000100a00 */
[----:B------:R0:W-:Y:S04]  /*793d0*/  STL.64 [R1+0x908], R18 ;  /* 0x0009081201007387 */ /* 0x0001e80000100a00 */
[----:B0-----:R-:W3:Y:S04]  /*793e0*/  LDL.LU.64 R18, [R1+0x6e28] ;  /* 0x006e280001127983 */ /* 0x001ee80000300a00 */
[----:B------:R-:W3:Y:S04]  /*793f0*/  LDL.LU.64 R30, [R1+0x6e20] ;  /* 0x006e2000011e7983 */ /* 0x000ee80000300a00 */
[----:B------:R-:W-:Y:S04]  /*79400*/  STL [R1+0x6c7c], R0 ;  /* 0x006c7c0001007387 */ /* 0x000fe80000100800 */
[----:B------:R-:W-:Y:S04]  /*79410*/  STL [R1+0x6c78], R2 ;  /* 0x006c780201007387 */ /* 0x000fe80000100800 */
[----:B------:R-:W3:Y:S04]  /*79420*/  LDL.LU R36, [R1+0x8a0] ;  /* 0x0008a00001247983 */ /* 0x000ee80000300800 */
[----:B------:R-:W-:Y:S04]  /*79430*/  STL.64 [R1+0x8f0], R20 ;  /* 0x0008f01401007387 */ /* 0x000fe80000100a00 */
[----:B------:R0:W-:Y:S04]  /*79440*/  STL.64 [R1+0x8f8], R22 ;  /* 0x0008f81601007387 */ /* 0x0001e80000100a00 */
[----:B------:R-:W3:Y:S04]  /*79450*/  LDL.LU R37, [R1+0x8a4] ;  /* 0x0008a40001257983 */ /* 0x000ee80000300800 */
[----:B------:R-:W3:Y:S04]  /*79460*/  LDL.LU R38, [R1+0x8a8] ;  /* 0x0008a80001267983 */ /* 0x000ee80000300800 */
[----:B------:R-:W3:Y:S04]  /*79470*/  LDL.LU R39, [R1+0x8ac] ;  /* 0x0008ac0001277983 */ /* 0x000ee80000300800 */
[----:B0-----:R-:W3:Y:S01]  /*79480*/  LDL.64 R22, [R1+0xa8] ;  /* 0x0000a80001167983 */ /* 0x001ee20000100a00 */
[----:B------:R-:W-:Y:S01]  /*79490*/  IMAD.MOV.U32 R5, RZ, RZ, R15 ;  /* 0x000000ffff057224 */ /* 0x000fe200078e000f */
[----:B------:R-:W-:Y:S01]  /*794a0*/  MOV R28, R34 ;  /* 0x00000022001c7202 */ /* 0x000fe20000000f00 */
[----:B--2---:R-:W-:Y:S01]  /*794b0*/  HMMA.16816.F32 R24, R40, R46, R24 ;  /* 0x0000002e2818723c */ /* 0x004fe20000001818 */
[----:B------:R-:W-:-:S02]  /*794c0*/  IMAD.MOV.U32 R4, RZ, RZ, R46 ;  /* 0x000000ffff047224 */ /* 0x000fc400078e002e */
[----:B------:R-:W-:-:S05]  /*794d0*/  IMAD.MOV.U32 R3, RZ, RZ, R47 ;  /* 0x000000ffff037224 */ /* 0x000fca00078e002f */
[C---:B------:R-:W-:Y:S08]  /*794e0*/  HMMA.16816.F32 R44, R40.reuse, R58, R8 ;  /* 0x0000003a282c723c */ /* 0x040ff00000001808 */
[C---:B------:R-:W-:Y:S03]  /*794f0*/  HMMA.16816.F32 R8, R40.reuse, R14, R52 ;  /* 0x0000000e2808723c */ /* 0x040fe60000001834 */
[----:B------:R-:W-:Y:S04]  /*79500*/  STL.64 [R1+0x8e0], R24 ;  /* 0x0008e01801007387 */ /* 0x000fe80000100a00 */
[----:B------:R0:W-:Y:S04]  /*79510*/  STL.64 [R1+0x8e8], R26 ;  /* 0x0008e81a01007387 */ /* 0x0001e80000100a00 */
[----:B0-----:R-:W2:Y:S04]  /*79520*/  LDL.LU.64 R26, [R1+0x6e18] ;  /* 0x006e1800011a7983 */ /* 0x001ea80000300a00 */
[----:B------:R-:W-:Y:S04]  /*79530*/  STL [R1+0x6c84], R3 ;  /* 0x006c840301007387 */ /* 0x000fe80000100800 */
[----:B------:R-:W-:Y:S04]  /*79540*/  STL [R1+0x6c80], R4 ;  /* 0x006c800401007387 */ /* 0x000fe80000100800 */
[----:B------:R-:W-:Y:S04]  /*79550*/  STL.64 [R1+0x8d0], R44 ;  /* 0x0008d02c01007387 */ /* 0x000fe80000100a00 */
[----:B------:R-:W-:Y:S04]  /*79560*/  STL.64 [R1+0x8d8], R46 ;  /* 0x0008d82e01007387 */ /* 0x000fe80000100a00 */
[----:B------:R-:W-:Y:S04]  /*79570*/  STL.64 [R1+0x8c0], R8 ;  /* 0x0008c00801007387 */ /* 0x000fe80000100a00 */
[----:B------:R-:W-:Y:S04]  /*79580*/  STL.64 [R1+0x8c8], R10 ;  /* 0x0008c80a01007387 */ /* 0x000fe80000100a00 */
[----:B------:R-:W-:Y:S04]  /*79590*/  STL [R1+0x6c8c], R5 ;  /* 0x006c8c0501007387 */ /* 0x000fe80000100800 */
[----:B----4-:R0:W-:Y:S02]  /*795a0*/  STL.64 [R1+0x6df0], R6 ;  /* 0x006df00601007387 */ /* 0x0101e40000100a00 */
[----:B0-----:R-:W-:Y:S01]  /*795b0*/  HMMA.16816.F32 R4, R40, R34, R48 ;  /* 0x000000222804723c */ /* 0x001fe20000001830 */
[----:B------:R-:W-:-:S02]  /*795c0*/  IMAD.MOV.U32 R24, RZ, RZ, R14 ;  /* 0x000000ffff187224 */ /* 0x000fc400078e000e */
[----:B------:R-:W-:-:S03]  /*795d0*/  IMAD.MOV.U32 R25, RZ, RZ, R35 ;  /* 0x000000ffff197224 */ /* 0x000fc600078e0023 */
[----:B------:R-:W-:-:S13]  /*795e0*/  STL [R1+0x6c88], R24 ;  /* 0x006c881801007387 */ /* 0x000fda0000100800 */
[----:B------:R-:W-:Y:S04]  /*795f0*/  STL.64 [R1+0x8b0], R4 ;  /* 0x0008b00401007387 */ /* 0x000fe80000100a00 */
[----:B------:R3:W-:Y:S04]  /*79600*/  STL.64 [R1+0x8b8], R6 ;  /* 0x0008b80601007387 */ /* 0x0007e80000100a00 */
[----:B------:R-:W4:Y:S04]  /*79610*/  LDL.64 R34, [R1+0x98] ;  /* 0x0000980001227983 */ /* 0x000f280000100a00 */
[----:B------:R-:W2:Y:S04]  /*79620*/  LDL.LU R56, [R1+0x880] ;  /* 0x0008800001387983 */ /* 0x000ea80000300800 */
[----:B------:R-:W2:Y:S04]  /*79630*/  LDL.LU R57, [R1+0x884] ;  /* 0x0008840001397983 */ /* 0x000ea80000300800 */
[----:B------:R-:W2:Y:S04]  /*79640*/  LDL.LU R58, [R1+0x888] ;  /* 0x00088800013a7983 */ /* 0x000ea80000300800 */
[----:B------:R-:W2:Y:S01]  /*79650*/  LDL.LU R59, [R1+0x88c] ;  /* 0x00088c00013b7983 */ /* 0x000ea20000300800 */
[----:B---3--:R-:W-:Y:S03]  /*79660*/  HMMA.16816.F32 R4, R40, R22, R36 ;  /* 0x000000162804723c */ /* 0x008fe60000001824 */
[----:B--2---:R-:W-:Y:S04]  /*79670*/  STL.64 [R1+0x6e10], R58 ;  /* 0x006e103a01007387 */ /* 0x004fe80000100a00 */
[----:B------:R0:W-:Y:S04]  /*79680*/  STL.64 [R1+0x6e08], R56 ;  /* 0x006e083801007387 */ /* 0x0001e80000100a00 */
[----:B0-----:R-:W4:Y:S04]  /*79690*/  LDL.LU R56, [R1+0x890] ;  /* 0x0008900001387983 */ /* 0x001f280000300800 */
[----:B------:R-:W4:Y:S04]  /*796a0*/  LDL.LU R57, [R1+0x894] ;  /* 0x0008940001397983 */ /* 0x000f280000300800 */
[----:B------:R-:W4:Y:S04]  /*796b0*/  LDL.LU R58, [R1+0x898] ;  /* 0x00089800013a7983 */ /* 0x000f280000300800 */
[----:B------:R-:W4:Y:S04]  /*796c0*/  LDL.LU R59, [R1+0x89c] ;  /* 0x00089c00013b7983 */ /* 0x000f280000300800 */
[----:B------:R-:W2:Y:S04]  /*796d0*/  LDL.64 R14, [R1+0x88] ;  /* 0x00008800010e7983 */ /* 0x000ea80000100a00 */
[----:B------:R0:W-:Y:S04]  /*796e0*/  STL [R1+0x6c94], R25 ;  /* 0x006c941901007387 */ /* 0x0001e80000100800 */
[----:B------:R1:W-:Y:S04]  /*796f0*/  STL.64 [R1+0x6df8], R26 ;  /* 0x006df81a01007387 */ /* 0x0003e80000100a00 */
[----:B------:R-:W-:Y:S04]  /*79700*/  STL [R1+0x6c90], R28 ;  /* 0x006c901c01007387 */ /* 0x000fe80000100800 */
[----:B------:R-:W-:Y:S04]  /*79710*/  STL.64 [R1+0x8a0], R4 ;  /* 0x0008a00401007387 */ /* 0x000fe80000100a00 */
[----:B------:R3:W-:Y:S04]  /*79720*/  STL.64 [R1+0x8a8], R6 ;  /* 0x0008a80601007387 */ /* 0x0007e80000100a00 */
[----:B------:R-:W2:Y:S04]  /*79730*/  LDL.LU R24, [R1+0x870] ;  /* 0x0008700001187983 */ /* 0x000ea80000300800 */
[----:B0-----:R-:W2:Y:S04]  /*79740*/  LDL.LU R25, [R1+0x874] ;  /* 0x0008740001197983 */ /* 0x001ea80000300800 */
[----:B-1----:R-:W2:Y:S04]  /*79750*/  LDL.LU R26, [R1+0x878] ;  /* 0x00087800011a7983 */ /* 0x002ea80000300800 */
[----:B------:R-:W2:Y:S04]  /*79760*/  LDL.LU R27, [R1+0x87c] ;  /* 0x00087c00011b7983 */ /* 0x000ea80000300800 */
[----:B---3--:R-:W2:Y:S01]  /*79770*/  LDL.64 R6, [R1+0x78] ;  /* 0x0000780001067983 */ /* 0x008ea20000100a00 */
[----:B------:R-:W-:-:S03]  /*79780*/  IMAD.MOV.U32 R17, RZ, RZ, R22 ;  /* 0x000000ffff117224 */ /* 0x000fc600078e0016 */
[----:B------:R-:W3:Y:S01]  /*79790*/  LDL.LU R48, [R1+0x860] ;  /* 0x0008600001307983 */ /* 0x000ee20000300800 */
[----:B------:R-:W-:-:S03]  /*797a0*/  IMAD.MOV.U32 R16, RZ, RZ, R23 ;  /* 0x000000ffff107224 */ /* 0x000fc600078e0017 */
        /* <DEDUP_REMOVED lines=14> */
[----:B------:R-:W-:Y:S04]  /*79890*/  STL [R1+0x6c9c], R16 ;  /* 0x006c9c1001007387 */ /* 0x000fe80000100800 */
[----:B------:R-:W-:Y:S01]  /*798a0*/  STL [R1+0x6c98], R17 ;  /* 0x006c981101007387 */ /* 0x000fe20000100800 */
[----:B----4-:R-:W-:-:S15]  /*798b0*/  HMMA.16816.F32 R56, R40, R34, R56 ;  /* 0x000000222838723c */ /* 0x010fde0000001838 */
[----:B------:R-:W-:-:S04]  /*798c0*/  NOP ;  /* 0x0000000000007918 */ /* 0x000fc80000000000 */
[----:B------:R-:W-:Y:S04]  /*798d0*/  STL.64 [R1+0x890], R56 ;  /* 0x0008903801007387 */ /* 0x000fe80000100a00 */
[----:B------:R0:W-:Y:S04]  /*798e0*/  STL.64 [R1+0x898], R58 ;  /* 0x0008983a01007387 */ /* 0x0001e80000100a00 */
[----:B0-----:R-:W4:Y:S04]  /*798f0*/  LDL.LU.64 R58, [R1+0x6e10] ;  /* 0x006e1000013a7983 */ /* 0x001f280000300a00 */
[----:B------:R-:W4:Y:S01]  /*79900*/  LDL.LU.64 R56, [R1+0x6e08] ;  /* 0x006e080001387983 */ /* 0x000f220000300a00 */
[----:B------:R-:W-:Y:S01]  /*79910*/  IMAD.MOV.U32 R29, RZ, RZ, R35 ;  /* 0x000000ffff1d7224 */ /* 0x000fe200078e0023 */
[----:B--2---:R-:W-:Y:S01]  /*79920*/  HMMA.16816.F32 R24, R40, R6, R24 ;  /* 0x000000062818723c */ /* 0x004fe20000001818 */
[----:B------:R-:W-:-:S02]  /*79930*/  IMAD.MOV.U32 R60, RZ, RZ, R34 ;  /* 0x000000ffff3c7224 */ /* 0x000fc400078e0022 */
[----:B------:R-:W2:Y:S04]  /*79940*/  LDL.LU.64 R34, [R1+0x6e00] ;  /* 0x006e000001227983 */ /* 0x000ea80000300a00 */
[----:B------:R-:W-:Y:S01]  /*79950*/  STL [R1+0x6ca4], R29 ;  /* 0x006ca41d01007387 */ /* 0x000fe20000100800 */
[----:B------:R-:W-:-:S03]  /*79960*/  IMAD.MOV.U32 R32, RZ, RZ, R15 ;  /* 0x000000ffff207224 */ /* 0x000fc600078e000f */
[----:B------:R-:W-:Y:S01]  /*79970*/  STL [R1+0x6ca0], R60 ;  /* 0x006ca03c01007387 */ /* 0x000fe20000100800 */
[----:B------:R-:W-:Y:S02]  /*79980*/  IMAD.MOV.U32 R33, RZ, RZ, R14 ;  /* 0x000000ffff217224 */ /* 0x000fe400078e000e */
[----:B------:R-:W-:Y:S02]  /*79990*/  IMAD.MOV.U32 R2, RZ, RZ, R6 ;  /* 0x000000ffff027224 */ /* 0x000fe400078e0006 */
[----:B------:R-:W-:Y:S01]  /*799a0*/  IMAD.MOV.U32 R61, RZ, RZ, R7 ;  /* 0x000000ffff3d7224 */ /* 0x000fe200078e0007 */
[----:B----4-:R-:W-:-:S15]  /*799b0*/  HMMA.16816.F32 R56, R40, R14, R56 ;  /* 0x0000000e2838723c */ /* 0x010fde0000001838 */
[----:B------:R-:W-:-:S04]  /*799c0*/  NOP ;  /* 0x0000000000007918 */ /* 0x000fc80000000000 */
[----:B------:R0:W-:Y:S04]  /*799d0*/  STL.64 [R1+0x880], R56 ;  /* 0x0008803801007387 */ /* 0x0001e80000100a00 */
[----:B------:R1:W-:Y:S04]  /*799e0*/  STL.64 [R1+0x888], R58 ;  /* 0x0008883a01007387 */ /* 0x0003e80000100a00 */
[----:B0-----:R-:W4:Y:S04]  /*799f0*/  LDL.LU R56, [R1+0x830] ;  /* 0x0008300001387983 */ /* 0x001f280000300800 */
[----:B------:R-:W4:Y:S04]  /*79a00*/  LDL.LU R57, [R1+0x834] ;  /* 0x0008340001397983 */ /* 0x000f280000300800 */
[----:B-1----:R-:W4:Y:S04]  /*79a10*/  LDL.LU R58, [R1+0x838] ;  /* 0x00083800013a7983 */ /* 0x002f280000300800 */
[----:B------:R-:W4:Y:S04]  /*79a20*/  LDL.LU R59, [R1+0x83c] ;  /* 0x00083c00013b7983 */ /* 0x000f280000300800 */
[----:B------:R-:W4:Y:S04]  /*79a30*/  LDL.64 R14, [R1+0x38] ;  /* 0x00003800010e7983 */ /* 0x000f280000100a00 */
[----:B------:R-:W-:Y:S04]  /*79a40*/  STL [R1+0x6cac], R32 ;  /* 0x006cac2001007387 */ /* 0x000fe80000100800 */
[----:B------:R-:W-:Y:S04]  /*79a50*/  STL [R1+0x6ca8], R33 ;  /* 0x006ca82101007387 */ /* 0x000fe80000100800 */
[----:B------:R-:W-:Y:S04]  /*79a60*/  STL.64 [R1+0x870], R24 ;  /* 0x0008701801007387 */ /* 0x000fe80000100a00 */
[----:B------:R0:W-:Y:S04]  /*79a70*/  STL.64 [R1+0x878], R26 ;  /* 0x0008781a01007387 */ /* 0x0001e80000100a00 */
[----:B0-----:R-:W2:Y:S04]  /*79a80*/  LDL.LU.64 R26, [R1+0x6df8] ;  /* 0x006df800011a7983 */ /* 0x001ea80000300a00 */
[----:B------:R-:W2:Y:S01]  /*79a90*/  LDL.LU.64 R6, [R1+0x6df0] ;  /* 0x006df00001067983 */ /* 0x000ea20000300a00 */
[C---:B---3--:R-:W-:Y:S08]  /*79aa0*/  HMMA.16816.F32 R48, R40.reuse, R22, R48 ;  /* 0x000000162830723c */ /* 0x048ff00000001830 */
[C---:B------:R-:W-:Y:S08]  /*79ab0*/  HMMA.16816.F32 R44, R40.reuse, R54, R44 ;  /* 0x00000036282c723c */ /* 0x040ff0000000182c */
[----:B------:R-:W-:Y:S03]  /*79ac0*/  HMMA.16816.F32 R8, R40, R38, R8 ;  /* 0x000000262808723c */ /* 0x000fe60000001808 */
[----:B------:R0:W-:Y:S04]  /*79ad0*/  STL.64 [R1+0x860], R48 ;  /* 0x0008603001007387 */ /* 0x0001e80000100a00 */
[----:B------:R1:W-:Y:S01]  /*79ae0*/  STL.64 [R1+0x868], R50 ;  /* 0x0008683201007387 */ /* 0x0003e20000100a00 */
[----:B------:R-:W-:-:S02]  /*79af0*/  IMAD.MOV.U32 R4, RZ, RZ, R22 ;  /* 0x000000ffff047224 */ /* 0x000fc400078e0016 */
[----:B------:R-:W-:Y:S01]  /*79b00*/  IMAD.MOV.U32 R0, RZ, RZ, R23 ;  /* 0x000000ffff007224 */ /* 0x000fe200078e0017 */
[----:B0-----:R-:W3:Y:S04]  /*79b10*/  LDL.LU R48, [R1+0x820] ;  /* 0x0008200001307983 */ /* 0x001ee80000300800 */
[----:B------:R-:W3:Y:S04]  /*79b20*/  LDL.LU R49, [R1+0x824] ;  /* 0x0008240001317983 */ /* 0x000ee80000300800 */
[----:B-1----:R-:W3:Y:S04]  /*79b30*/  LDL.LU R50, [R1+0x828] ;  /* 0x0008280001327983 */ /* 0x002ee80000300800 */
[----:B------:R-:W3:Y:S04]  /*79b40*/  LDL.LU R51, [R1+0x82c] ;  /* 0x00082c0001337983 */ /* 0x000ee80000300800 */
[----:B------:R-:W3:Y:S01]  /*79b50*/  LDL.64 R22, [R1+0x28] ;  /* 0x0000280001167983 */ /* 0x000ee20000100a00 */
[----:B------:R-:W-:-:S03]  /*79b60*/  IMAD.MOV.U32 R24, RZ, RZ, R54 ;  /* 0x000000ffff187224 */ /* 0x000fc600078e0036 */
[----:B------:R-:W-:Y:S01]  /*79b70*/  STL.64 [R1+0x850], R44 ;  /* 0x0008502c01007387 */ /* 0x000fe20000100a00 */
[----:B------:R-:W-:-:S03]  /*79b80*/  IMAD.MOV.U32 R3, RZ, RZ, R55 ;  /* 0x000000ffff037224 */ /* 0x000fc600078e0037 */
[----:B------:R0:W-:Y:S01]  /*79b90*/  STL.64 [R1+0x858], R46 ;  /* 0x0008582e01007387 */ /* 0x0001e20000100a00 */
[----:B------:R-:W-:-:S03]  /*79ba0*/  IMAD.MOV.U32 R28, RZ, RZ, R38 ;  /* 0x000000ffff1c7224 */ /* 0x000fc600078e0026 */
[----:B0-----:R-:W3:Y:S04]  /*79bb0*/  LDL.LU.64 R46, [R1+0x6de8] ;  /* 0x006de800012e7983 */ /* 0x001ee80000300a00 */
[----:B------:R-:W3:Y:S04]  /*79bc0*/  LDL.LU.64 R44, [R1+0x6de0] ;  /* 0x006de000012c7983 */ /* 0x000ee80000300a00 */
[----:B------:R-:W3:Y:S04]  /*79bd0*/  LDL.LU.64 R54, [R1+0x6dd8] ;  /* 0x006dd80001367983 */ /* 0x000ee80000300a00 */
[----:B------:R-:W4:Y:S04]  /*79be0*/  LDL.LU.64 R52, [R1+0x6dd0] ;  /* 0x006dd00001347983 */ /* 0x000f280000300a00 */
[----:B------:R0:W-:Y:S04]  /*79bf0*/  STL.64 [R1+0x840], R8 ;  /* 0x0008400801007387 */ /* 0x0001e80000100a00 */
[----:B------:R3:W-:Y:S04]  /*79c00*/  STL.64 [R1+0x848], R10 ;  /* 0x0008480a01007387 */ /* 0x0007e80000100a00 */
[----:B------:R-:W4:Y:S01]  /*79c10*/  LDL.LU R36, [R1+0x810] ;  /* 0x0008100001247983 */ /* 0x000f220000300800 */
[----:B--2---:R-:W-:-:S03]  /*79c20*/  IMAD.MOV.U32 R37, RZ, RZ, R6 ;  /* 0x000000ffff257224 */ /* 0x004fc600078e0006 */
[----:B------:R-:W2:Y:S01]  /*79c30*/  LDL.LU R6, [R1+0x6dcc] ;  /* 0x006dcc0001067983 */ /* 0x000ea20000300800 */
[----:B------:R-:W-:-:S03]  /*79c40*/  IMAD.MOV.U32 R38, RZ, RZ, R7 ;  /* 0x000000ffff267224 */ /* 0x000fc600078e0007 */
[----:B------:R-:W2:Y:S01]  /*79c50*/  LDL.LU R7, [R1+0x6dc8] ;  /* 0x006dc80001077983 */ /* 0x000ea20000300800 */
[----:B------:R-:W-:-:S03]  /*79c60*/  IMAD.MOV.U32 R5, RZ, RZ, R39 ;  /* 0x000000ffff057224 */ /* 0x000fc600078e0027 */
[----:B------:R-:W4:Y:S04]  /*79c70*/  LDL.LU R39, [R1+0x81c] ;  /* 0x00081c0001277983 */ /* 0x000f280000300800 */
[----:B0-----:R-:W4:Y:S04]  /*79c80*/  LDL.LU R8, [R1+0x7e0] ;  /* 0x0007e00001087983 */ /* 0x001f280000300800 */
[----:B------:R-:W4:Y:S01]  /*79c90*/  LDL.LU R9, [R1+0x7e4] ;  /* 0x0007e40001097983 */ /* 0x000f220000300800 */
[----:B---3--:R-:W-:Y:S01]  /*79ca0*/  MOV R10, R55 ;  /* 0x00000037000a7202 */ /* 0x008fe20000000f00 */
[----:B------:R-:W-:-:S02]  /*79cb0*/  IMAD.MOV.U32 R11, RZ, RZ, R54 ;  /* 0x000000ffff0b7224 */ /* 0x000fc400078e0036 */
[----:B------:R-:W3:Y:S04]  /*79cc0*/  LDL.LU R55, [R1+0x6dc4] ;  /* 0x006dc40001377983 */ /* 0x000ee80000300800 */
[----:B------:R-:W3:Y:S04]  /*79cd0*/  LDL.LU R54, [R1+0x6dc0] ;  /* 0x006dc00001367983 */ /* 0x000ee80000300800 */
[----:B--2---:R0:W-:Y:S04]  /*79ce0*/  STL.64 [R1+0x6cc8], R6 ;  /* 0x006cc80601007387 */ /* 0x0041e80000100a00 */
[----:B------:R1:W-:Y:S01]  /*79cf0*/  STL.64 [R1+0x6cc0], R4 ;  /* 0x006cc00401007387 */ /* 0x0003e20000100a00 */
[----:B0-----:R-:W-:-:S02]  /*79d00*/  IMAD.MOV.U32 R6, RZ, RZ, R26 ;  /* 0x000000ffff067224 */ /* 0x001fc400078e001a */
[----:B-1----:R-:W-:Y:S02]  /*79d10*/  IMAD.MOV.U32 R4, RZ, RZ, R18 ;  /* 0x000000ffff047224 */ /* 0x002fe400078e0012 */
[----:B------:R-:W2:Y:S01]  /*79d20*/  LDL.LU R18, [R1+0x6dbc] ;  /* 0x006dbc0001127983 */ /* 0x000ea20000300800 */
[----:B------:R-:W-:Y:S02]  /*79d30*/  IMAD.MOV.U32 R5, RZ, RZ, R19 ;  /* 0x000000ffff057224 */ /* 0x000fe400078e0013 */
[----:B------:R-:W-:Y:S01]  /*79d40*/  IMAD.MOV.U32 R7, RZ, RZ, R27 ;  /* 0x000000ffff077224 */ /* 0x000fe200078e001b */
[----:B------:R-:W2:Y:S04]  /*79d50*/  LDL.LU R19, [R1+0x6db8] ;  /* 0x006db80001137983 */ /* 0x000ea80000300800 */
[----:B------:R-:W2:Y:S04]  /*79d60*/  LDL.LU R26, [R1+0x6db4] ;  /* 0x006db400011a7983 */ /* 0x000ea80000300800 */
[----:B------:R-:W2:Y:S01]  /*79d70*/  LDL.LU R27, [R1+0x6db0] ;  /* 0x006db000011b7983 */ /* 0x000ea20000300800 */
[C---:B----4-:R-:W-:Y:S08]  /*79d80*/  HMMA.16816.F32 R56, R40.reuse, R14, R56 ;  /* 0x0000000e2838723c */ /* 0x050ff00000001838 */
[----:B------:R-:W-:Y:S01]  /*79d90*/  HMMA.16816.F32 R48, R40, R22, R48 ;  /* 0x000000162830723c */ /* 0x000fe20000001830 */
[----:B------:R-:W-:-:S02]  /*79da0*/  IMAD.MOV.U32 R12, RZ, RZ, R30 ;  /* 0x000000ffff0c7224 */ /* 0x000fc400078e001e */
[----:B------:R-:W-:Y:S02]  /*79db0*/  IMAD.MOV.U32 R17, RZ, RZ, R14 ;  /* 0x000000ffff117224 */ /* 0x000fe400078e000e */
[----:B------:R-:W-:Y:S02]  /*79dc0*/  IMAD.MOV.U32 R25, RZ, RZ, R15 ;  /* 0x000000ffff197224 */ /* 0x000fe400078e000f */
[----:B------:R-:W-:-:S04]  /*79dd0*/  IMAD.MOV.U32 R13, RZ, RZ, R31 ;  /* 0x000000ffff0d7224 */ /* 0x000fc800078e001f */
[----:B------:R-:W-:Y:S04]  /*79de0*/  STL.64 [R1+0x830], R56 ;  /* 0x0008303801007387 */ /* 0x000fe80000100a00 */
[----:B------:R0:W-:Y:S01]  /*79df0*/  STL.64 [R1+0x838], R58 ;  /* 0x0008383a01007387 */ /* 0x0001e20000100a00 */
[----:B------:R-:W-:Y:S02]  /*79e00*/  IMAD.MOV.U32 R14, RZ, RZ, R34 ;  /* 0x000000ffff0e7224 */ /* 0x000fe400078e0022 */
[----:B------:R-:W-:Y:S01]  /*79e10*/  IMAD.MOV.U32 R15, RZ, RZ, R35 ;  /* 0x000000ffff0f7224 */ /* 0x000fe200078e0023 */
[----:B0-----:R-:W4:Y:S04]  /*79e20*/  LDL.LU.64 R58, [R1+0x6da8] ;  /* 0x006da800013a7983 */ /* 0x001f280000300a00 */
[----:B------:R-:W3:Y:S04]  /*79e30*/  LDL.LU.64 R56, [R1+0x6da0] ;  /* 0x006da00001387983 */ /* 0x000ee80000300a00 */
[----:B------:R-:W3:Y:S04]  /*79e40*/  LDL.LU R30, [R1+0x6d9c] ;  /* 0x006d9c00011e7983 */ /* 0x000ee80000300800 */
[----:B------:R-:W3:Y:S04]  /*79e50*/  LDL.LU R31, [R1+0x6d98] ;  /* 0x006d9800011f7983 */ /* 0x000ee80000300800 */
[----:B------:R-:W3:Y:S04]  /*79e60*/  LDL.LU R34, [R1+0x6d94] ;  /* 0x006d940001227983 */ /* 0x000ee80000300800 */
[----:B------:R-:W3:Y:S01]  /*79e70*/  LDL.LU R35, [R1+0x6d90] ;  /* 0x006d900001237983 */ /* 0x000ee20000300800 */
[----:B------:R-:W-:-:S02]  /*79e80*/  IMAD.MOV.U32 R16, RZ, RZ, R22 ;  /* 0x000000ffff107224 */ /* 0x000fc400078e0016 */
[----:B------:R-:W-:Y:S01]  /*79e90*/  IMAD.MOV.U32 R21, RZ, RZ, R23 ;  /* 0x000000ffff157224 */ /* 0x000fe200078e0017 */
[----:B--2---:R0:W-:Y:S04]  /*79ea0*/  STL.64 [R1+0x6d18], R26 ;  /* 0x006d181a01007387 */ /* 0x0041e80000100a00 */
[----:B------:R-:W-:Y:S04]  /*79eb0*/  STL.64 [R1+0x6d10], R24 ;  /* 0x006d101801007387 */ /* 0x000fe80000100a00 */
[----:B0-----:R-:W2:Y:S04]  /*79ec0*/  LDL.64 R26, [R1+0x8] ;  /* 0x00000800011a7983 */ /* 0x001ea80000100a00 */
[----:B------:R-:W-:Y:S04]  /*79ed0*/  STL.64 [R1+0x820], R48 ;  /* 0x0008203001007387 */ /* 0x000fe80000100a00 */
[----:B------:R0:W-:Y:S04]  /*79ee0*/  STL.64 [R1+0x828], R50 ;  /* 0x0008283201007387 */ /* 0x0001e80000100a00 */
[----:B0-----:R-:W2:Y:S04]  /*79ef0*/  LDL.LU.64 R50, [R1+0x6d88] ;  /* 0x006d880001327983 */ /* 0x001ea80000300a00 */
[----:B------:R-:W2:Y:S04]  /*79f00*/  LDL.LU.64 R48, [R1+0x6d80] ;  /* 0x006d800001307983 */ /* 0x000ea80000300a00 */
[----:B------:R-:W2:Y:S04]  /*79f10*/  LDL.LU.64 R22, [R1+0x6d78] ;  /* 0x006d780001167983 */ /* 0x000ea80000300a00 */
[----:B------:R-:W3:Y:S04]  /*79f20*/  LDL.LU R20, [R1+0x6d70] ;  /* 0x006d700001147983 */ /* 0x000ee80000300800 */
[----:B--2---:R4:W-:Y:S04]  /*79f30*/  STL.64 [R1+0x6d08], R22 ;  /* 0x006d081601007387 */ /* 0x0049e80000100a00 */
[----:B---3--:R0:W-:Y:S01]  /*79f40*/  STL.64 [R1+0x6d00], R20 ;  /* 0x006d001401007387 */ /* 0x0081e20000100a00 */
[----:B----4-:R-:W-:-:S02]  /*79f50*/  IMAD.MOV.U32 R22, RZ, RZ, R58 ;  /* 0x000000ffff167224 */ /* 0x010fc400078e003a */
[----:B0-----:R-:W-:Y:S02]  /*79f60*/  IMAD.MOV.U32 R20, RZ, RZ, R54 ;  /* 0x000000ffff147224 */ /* 0x001fe400078e0036 */
[----:B------:R-:W2:Y:S01]  /*79f70*/  LDL.LU R54, [R1+0x6d6c] ;  /* 0x006d6c0001367983 */ /* 0x000ea20000300800 */
[----:B------:R-:W-:Y:S02]  /*79f80*/  IMAD.MOV.U32 R21, RZ, RZ, R55 ;  /* 0x000000ffff157224 */ /* 0x000fe400078e0037 */
[----:B------:R-:W-:Y:S01]  /*79f90*/  IMAD.MOV.U32 R23, RZ, RZ, R59 ;  /* 0x000000ffff177224 */ /* 0x000fe200078e003b */
[----:B------:R-:W2:Y:S04]  /*79fa0*/  LDL.LU R55, [R1+0x6d68] ;  /* 0x006d680001377983 */ /* 0x000ea80000300800 */
[----:B------:R-:W3:Y:S04]  /*79fb0*/  LDL.LU R58, [R1+0x6d64] ;  /* 0x006d6400013a7983 */ /* 0x000ee80000300800 */
[----:B------:R-:W3:Y:S04]  /*79fc0*/  LDL.LU R59, [R1+0x6d60] ;  /* 0x006d6000013b7983 */ /* 0x000ee80000300800 */
[----:B------:R0:W-:Y:S04]  /*79fd0*/  STL.64 [R1+0x6cf8], R18 ;  /* 0x006cf81201007387 */ /* 0x0001e80000100a00 */
[----:B------:R-:W-:Y:S04]  /*79fe0*/  STL.64 [R1+0x6cf0], R16 ;  /* 0x006cf01001007387 */ /* 0x000fe80000100a00 */
[----:B0-----:R-:W4:Y:S01]  /*79ff0*/  LDL.64 R18, [R1+0x18] ;  /* 0x0000180001127983 */ /* 0x001f220000100a00 */
[----:B------:R-:W-:-:S02]  /*7a000*/  IMAD.MOV.U32 R32, RZ, RZ, R26 ;  /* 0x000000ffff207224 */ /* 0x000fc400078e001a */
[----:B------:R-:W-:Y:S01]  /*7a010*/  IMAD.MOV.U32 R33, RZ, RZ, R27 ;  /* 0x000000ffff217224 */ /* 0x000fe200078e001b */
[----:B----4-:R-:W-:-:S15]  /*7a020*/  HMMA.16816.F32 R36, R40, R18, R36 ;  /* 0x000000122824723c */ /* 0x010fde0000001824 */
[----:B------:R-:W-:-:S04]  /*7a030*/  NOP ;  /* 0x0000000000007918 */ /* 0x000fc80000000000 */
[----:B------:R-:W-:Y:S04]  /*7a040*/  STL.64 [R1+0x810], R36 ;  /* 0x0008102401007387 */ /* 0x000fe80000100a00 */
[----:B------:R0:W-:Y:S04]  /*7a050*/  STL.64 [R1+0x818], R38 ;  /* 0x0008182601007387 */ /* 0x0001e80000100a00 */
[----:B0-----:R-:W4:Y:S01]  /*7a060*/  LDL.LU.64 R38, [R1+0x6d58] ;  /* 0x006d580001267983 */ /* 0x001f220000300a00 */
[----:B------:R-:W-:Y:S01]  /*7a070*/  MOV R29, R18 ;  /* 0x00000012001d7202 */ /* 0x000fe20000000f00 */
[----:B------:R-:W-:-:S02]  /*7a080*/  IMAD.MOV.U32 R60, RZ, RZ, R19 ;  /* 0x000000ffff3c7224 */ /* 0x000fc400078e0013 */
[C---:B------:R-:W-:Y:S01]  /*7a090*/  HMMA.16816.F32 R16, R40.reuse, R26, R20 ;  /* 0x0000001a2810723c */ /* 0x040fe20000001814 */
[----:B------:R-:W4:Y:S07]  /*7a0a0*/  LDL.LU.64 R36, [R1+0x6d50] ;  /* 0x006d500001247983 */ /* 0x000f2e0000300a00 */
[C---:B---3--:R-:W-:Y:S01]  /*7a0b0*/  HMMA.16816.F32 R4, R40.reuse, R58, R4 ;  /* 0x0000003a2804723c */ /* 0x048fe20000001804 */
[----:B------:R-:W-:Y:S04]  /*7a0c0*/  STL.64 [R1+0x6d28], R30 ;  /* 0x006d281e01007387 */ /* 0x000fe80000100a00 */
[----:B------:R-:W-:Y:S06]  /*7a0d0*/  STL.64 [R1+0x6d20], R28 ;  /* 0x006d201c01007387 */ /* 0x000fec0000100a00 */
[----:B------:R-:W-:Y:S04]  /*7a0e0*/  STL.64 [R1+0x800], R16 ;  /* 0x0008001001007387 */ /* 0x000fe80000100a00 */
[----:B------:R-:W-:Y:S04]  /*7a0f0*/  STL.64 [R1+0x808], R18 ;  /* 0x0008081201007387 */ /* 0x000fe80000100a00 */
[----:B------:R-:W-:Y:S04]  /*7a100*/  STL.64 [R1+0x6d38], R34 ;  /* 0x006d382201007387 */ /* 0x000fe80000100a00 */
[----:B------:R-:W-:Y:S04]  /*7a110*/  STL.64 [R1+0x6d30], R32 ;  /* 0x006d302001007387 */ /* 0x000fe80000100a00 */
[----:B------:R-:W-:Y:S04]  /*7a120*/  STL.64 [R1+0x6b10], R58 ;  /* 0x006b103a01007387 */ /* 0x000fe80000100a00 */
[----:B------:R-:W-:Y:S04]  /*7a130*/  STL.64 [R1+0x6b08], R56 ;  /* 0x006b083801007387 */ /* 0x000fe80000100a00 */
[----:B------:R-:W-:Y:S04]  /*7a140*/  STL.64 [R1+0x7f0], R4 ;  /* 0x0007f00401007387 */ /* 0x000fe80000100a00 */
[----:B------:R2:W-:Y:S02]  /*7a150*/  STL.64 [R1+0x7f8], R6 ;  /* 0x0007f80601007387 */ /* 0x0005e40000100a00 */
[----:B--2---:R-:W-:Y:S02]  /*7a160*/  HMMA.16816.F32 R4, R40, R54, R8 ;  /* 0x000000362804723c */ /* 0x004fe40000001808 */
[----:B------:R-:W-:Y:S04]  /*7a170*/  STL.64 [R1+0x6b20], R54 ;  /* 0x006b203601007387 */ /* 0x000fe80000100a00 */
[----:B------:R0:W-:-:S13]  /*7a180*/  STL.64 [R1+0x6b18], R52 ;  /* 0x006b183401007387 */ /* 0x0001da0000100a00 */
[----:B------:R-:W-:Y:S04]  /*7a190*/  STL.64 [R1+0x7e0], R4 ;  /* 0x0007e00401007387 */ /* 0x000fe80000100a00 */
[----:B------:R1:W-:Y:S04]  /*7a1a0*/  STL.64 [R1+0x7e8], R6 ;  /* 0x0007e80601007387 */ /* 0x0003e80000100a00 */
[----:B0-----:R-:W2:Y:S04]  /*7a1b0*/  LDL.LU R52, [R1+0x3a0] ;  /* 0x0003a00001347983 */ /* 0x001ea80000300800 */
[----:B------:R-:W2:Y:S01]  /*7a1c0*/  LDL.LU R53, [R1+0x3a4] ;  /* 0x0003a40001357983 */ /* 0x000ea20000300800 */
[----:B----4-:R-:W-:-:S03]  /*7a1d0*/  IMAD.MOV.U32 R54, RZ, RZ, R39 ;  /* 0x000000ffff367224 */ /* 0x010fc600078e0027 */
[----:B------:R-:W3:Y:S01]  /*7a1e0*/  LDL.LU R39, [R1+0x6d4c] ;  /* 0x006d4c0001277983 */ /* 0x000ee20000300800 */
[----:B------:R-:W-:-:S03]  /*7a1f0*/  IMAD.MOV.U32 R55, RZ, RZ, R38 ;  /* 0x000000ffff377224 */ /* 0x000fc600078e0026 */
[----:B------:R-:W4:Y:S01]  /*7a200*/  LDL.LU R38, [R1+0x6d48] ;  /* 0x006d480001267983 */ /* 0x000f220000300800 */
[----:B-1----:R-:W-:Y:S03]  /*7a210*/  HMMA.16816.F32 R4, R40, R50, R12 ;  /* 0x000000322804723c */ /* 0x002fe6000000180c */
[----:B------:R-:W2:-:S15]  /*7a220*/  LDL.LU R16, [R1+0x780] ;  /* 0x0007800001107983 */ /* 0x000e9e0000300800 */
[----:B------:R-:W-:Y:S01]  /*7a230*/  NOP ;  /* 0x0000000000007918 */ /* 0x000fe20000000000 */
[----:B------:R0:W-:Y:S04]  /*7a240*/  STL.64 [R1+0x7d0], R4 ;  /* 0x0007d00401007387 */ /* 0x0001e80000100a00 */
        /* <DEDUP_REMOVED lines=29> */
[----:B------:R-:W2:Y:S01]  /*7a420*/  LDL.LU R5, [R1+0x754] ;  /* 0x0007540001057983 */ /* 0x000ea20000300800 */
[----:B---3--:R-:W-:-:S02]  /*7a430*/  IMAD.MOV.U32 R7, RZ, RZ, R39 ;  /* 0x000000ffff077224 */ /* 0x008fc400078e0027 */
[----:B----4-:R-:W-:Y:S02]  /*7a440*/  IMAD.MOV.U32 R6, RZ, RZ, R38 ;  /* 0x000000ffff067224 */ /* 0x010fe400078e0026 */
[----:B------:R-:W2:Y:S04]  /*7a450*/  LDL.LU R38, [R1+0x6d44] ;  /* 0x006d440001267983 */ /* 0x000ea80000300800 */
[----:B------:R-:W2:Y:S01]  /*7a460*/  LDL.LU R39, [R1+0x6d40] ;  /* 0x006d400001277983 */ /* 0x000ea20000300800 */
[----:B------:R-:W-:-:S03]  /*7a470*/  IMAD.MOV.U32 R59, RZ, RZ, R46 ;  /* 0x000000ffff3b7224 */ /* 0x000fc600078e002e */
[----:B------:R0:W-:Y:S01]  /*7a480*/  STL.64 [R1+0x6b30], R50 ;  /* 0x006b303201007387 */ /* 0x0001e20000100a00 */
[----:B------:R-:W-:-:S03]  /*7a490*/  IMAD.MOV.U32 R58, RZ, RZ, R47 ;  /* 0x000000ffff3a7224 */ /* 0x000fc600078e002f */
[----:B------:R-:W-:Y:S01]  /*7a4a0*/  STL.64 [R1+0x6b28], R48 ;  /* 0x006b283001007387 */ /* 0x000fe20000100a00 */
[----:B0-----:R-:W-:Y:S02]  /*7a4b0*/  IMAD.MOV.U32 R51, RZ, RZ, R44 ;  /* 0x000000ffff337224 */ /* 0x001fe400078e002c */
[----:B------:R-:W-:Y:S01]  /*7a4c0*/  IMAD.MOV.U32 R50, RZ, RZ, R45 ;  /* 0x000000ffff327224 */ /* 0x000fe200078e002d */
[----:B------:R-:W3:Y:S04]  /*7a4d0*/  LDL.LU R44, [R1+0x3d0] ;  /* 0x0003d000012c7983 */ /* 0x000ee80000300800 */
[----:B------:R-:W3:Y:S04]  /*7a4e0*/  LDL.LU R45, [R1+0x3d4] ;  /* 0x0003d400012d7983 */ /* 0x000ee80000300800 */
[----:B------:R-:W3:Y:S04]  /*7a4f0*/  LDL.LU R46, [R1+0x3d8] ;  /* 0x0003d800012e7983 */ /* 0x000ee80000300800 */
[----:B------:R-:W3:Y:S01]  /*7a500*/  LDL.LU R47, [R1+0x3dc] ;  /* 0x0003dc00012f7983 */ /* 0x000ee20000300800 */
[----:B--2---:R-:W-:-:S15]  /*7a510*/  HMMA.16816.F32 R32, R40, R38, R32 ;  /* 0x000000262820723c */ /* 0x004fde0000001820 */
[----:B------:R-:W-:-:S04]  /*7a520*/  NOP ;  /* 0x0000000000007918 */ /* 0x000fc80000000000 */
[----:B------:R-:W-:Y:S04]  /*7a530*/  STL.64 [R1+0x7c0], R32 ;  /* 0x0007c02001007387 */ /* 0x000fe80000100a00 */
[----:B------:R0:W-:Y:S04]  /*7a540*/  STL.64 [R1+0x7c8], R34 ;  /* 0x0007c82201007387 */ /* 0x0001e80000100a00 */
[----:B0-----:R-:W2:Y:S04]  /*7a550*/  LDL.LU.64 R34, [R1+0x6d38] ;  /* 0x006d380001227983 */ /* 0x001ea80000300a00 */
[----:B------:R-:W4:Y:S04]  /*7a560*/  LDL.LU.64 R32, [R1+0x6d30] ;  /* 0x006d300001207983 */ /* 0x000f280000300a00 */
[----:B------:R-:W-:Y:S04]  /*7a570*/  STL.64 [R1+0x6b40], R38 ;  /* 0x006b402601007387 */ /* 0x000fe80000100a00 */
[----:B------:R0:W-:Y:S04]  /*7a580*/  STL.64 [R1+0x6b38], R36 ;  /* 0x006b382401007387 */ /* 0x0001e80000100a00 */
[----:B0-----:R-:W3:Y:S04]  /*7a590*/  LDL.LU R36, [R1+0x3b0] ;  /* 0x0003b00001247983 */ /* 0x001ee80000300800 */
        /* <DEDUP_REMOVED lines=8> */
[----:B------:R-:W3:Y:S04]  /*7a620*/  LDL.LU.64 R28, [R1+0x6d20] ;  /* 0x006d2000011c7983 */ /* 0x000ee80000300a00 */
[----:B------:R-:W-:Y:S01]  /*7a630*/  STL.64 [R1+0x6b00], R34 ;  /* 0x006b002201007387 */ /* 0x000fe20000100a00 */
        /* <DEDUP_REMOVED lines=19> */
[----:B------:R-:W4:Y:S04]  /*7a770*/  LDL.LU.64 R16, [R1+0x6cf0] ;  /* 0x006cf00001107983 */ /* 0x000f280000300a00 */
[----:B------:R-:W-:Y:S04]  /*7a780*/  STL.64 [R1+0x6b50], R22 ;  /* 0x006b501601007387 */ /* 0x000fe80000100a00 */
[----:B---3--:R-:W-:Y:S01]  /*7a790*/  STL [R1+0x6b48], R20 ;  /* 0x006b481401007387 */ /* 0x008fe20000100800 */
        /* <DEDUP_REMOVED lines=13> */
[----:B------:R0:W-:Y:S04]  /*7a870*/  STL.64 [R1+0x6b68], R14 ;  /* 0x006b680e01007387 */ /* 0x0001e80000100a00 */
[----:B---3--:R-:W-:Y:S04]  /*7a880*/  STL.64 [R1+0x6b60], R12 ;  /* 0x006b600c01007387 */ /* 0x008fe80000100a00 */
[----:B0-----:R-:W3:Y:S04]  /*7a890*/  LDL R14, [R1+0x138] ;  /* 0x00013800010e7983 */ /* 0x001ee80000100800 */
[----:B------:R-:W3:Y:S01]  /*7a8a0*/  LDL R15, [R1+0x13c] ;  /* 0x00013c00010f7983 */ /* 0x000ee20000100800 */
[----:B--2---:R-:W-:-:S15]  /*7a8b0*/  HMMA.16816.F32 R4, R40, R10, R4 ;  /* 0x0000000a2804723c */ /* 0x004fde0000001804 */
[----:B------:R-:W-:-:S04]  /*7a8c0*/  NOP ;  /* 0x0000000000007918 */ /* 0x000fc80000000000 */
[----:B------:R-:W-:Y:S04]  /*7a8d0*/  STL.64 [R1+0x750], R4 ;  /* 0x0007500401007387 */ /* 0x000fe80000100a00 */
[----:B------:R0:W-:Y:S04]  /*7a8e0*/  STL.64 [R1+0x758], R6 ;  /* 0x0007580601007387 */ /* 0x0001e80000100a00 */
[----:B0-----:R-:W2:Y:S04]  /*7a8f0*/  LDL.LU.64 R6, [R1+0x6cc8] ;  /* 0x006cc80001067983 */ /* 0x001ea80000300a00 */
[----:B------:R-:W3:Y:S04]  /*7a900*/  LDL.LU.64 R4, [R1+0x6cc0] ;  /* 0x006cc00001047983 */ /* 0x000ee80000300a00 */
[----:B------:R-:W-:Y:S04]  /*7a910*/  STL.64 [R1+0x6b78], R10 ;  /* 0x006b780a01007387 */ /* 0x000fe80000100a00 */
[----:B----4-:R0:W-:Y:S04]  /*7a920*/  STL.64 [R1+0x6b70], R8 ;  /* 0x006b700801007387 */ /* 0x0101e80000100a00 */
[----:B0-----:R-:W3:Y:S04]  /*7a930*/  LDL.LU R8, [R1+0x3c0] ;  /* 0x0003c00001087983 */ /* 0x001ee80000300800 */
[----:B------:R-:W3:Y:S04]  /*7a940*/  LDL.LU R9, [R1+0x3c4] ;  /* 0x0003c40001097983 */ /* 0x000ee80000300800 */
[----:B------:R-:W3:Y:S04]  /*7a950*/  LDL.LU R10, [R1+0x3c8] ;  /* 0x0003c800010a7983 */ /* 0x000ee80000300800 */
[----:B------:R-:W3:Y:S01]  /*7a960*/  LDL.LU R11, [R1+0x3cc] ;  /* 0x0003cc00010b7983 */ /* 0x000ee20000300800 */
[----:B--2---:R-:W-:Y:S03]  /*7a970*/  HMMA.16816.F32 R40, R40, R6, R44 ;  /* 0x000000062828723c */ /* 0x004fe6000000182c */
[----:B------:R-:W3:Y:S04]  /*7a980*/  LDL.LU.64 R46, [R1+0x6cb8] ;  /* 0x006cb800012e7983 */ /* 0x000ee80000300a00 */
[----:B------:R-:W3:Y:S04]  /*7a990*/  LDL.LU.64 R44, [R1+0x6cb0] ;  /* 0x006cb000012c7983 */ /* 0x000ee80000300a00 */
[----:B------:R-:W-:Y:S08]  /*7a9a0*/  STL.64 [R1+0x6c60], R6 ;  /* 0x006c600601007387 */ /* 0x000ff00000100a00 */
[----:B------:R-:W-:Y:S04]  /*7a9b0*/  STL.64 [R1+0x3d0], R40 ;  /* 0x0003d02801007387 */ /* 0x000fe80000100a00 */
[----:B------:R3:W-:Y:S01]  /*7a9c0*/  STL.64 [R1+0x3d8], R42 ;  /* 0x0003d82a01007387 */ /* 0x0007e20000100a00 */
[----:B------:R-:W-:-:S02]  /*7a9d0*/  IMAD.MOV.U32 R34, RZ, RZ, R29 ;  /* 0x000000ffff227224 */ /* 0x000fc400078e001d */
[----:B------:R-:W-:Y:S01]  /*7a9e0*/  IMAD.MOV.U32 R35, RZ, RZ, R60 ;  /* 0x000000ffff237224 */ /* 0x000fe200078e003c */
[C---:B---3--:R-:W-:Y:S08]  /*7a9f0*/  HMMA.16816.F32 R40, R44.reuse, R14, R8 ;  /* 0x0000000e2c28723c */ /* 0x048ff00000001808 */
[C---:B------:R-:W-:Y:S08]  /*7aa00*/  HMMA.16816.F32 R12, R44.reuse, R50, R36 ;  /* 0x000000322c0c723c */ /* 0x040ff00000001824 */
[----:B------:R-:W-:Y:S03]  /*7aa10*/  HMMA.16816.F32 R8, R44, R58, R52 ;  /* 0x0000003a2c08723c */ /* 0x000fe60000001834 */
[----:B------:R-:W-:Y:S01]  /*7aa20*/  STL.64 [R1+0x3c0], R40 ;  /* 0x0003c02801007387 */ /* 0x000fe20000100a00 */
[----:B------:R-:W-:-:S03]  /*7aa30*/  IMAD.MOV.U32 R58, RZ, RZ, R32 ;  /* 0x000000ffff3a7224 */ /* 0x000fc600078e0020 */
[----:B------:R-:W-:Y:S01]  /*7aa40*/  STL.64 [R1+0x3c8], R42 ;  /* 0x0003c82a01007387 */ /* 0x000fe20000100a00 */
[----:B------:R-:W-:-:S03]  /*7aa50*/  IMAD.MOV.U32 R59, RZ, RZ, R33 ;  /* 0x000000ffff3b7224 */ /* 0x000fc600078e0021 */
[----:B------:R-:W-:Y:S04]  /*7aa60*/  STL.64 [R1+0x3b0], R12 ;  /* 0x0003b00c01007387 */ /* 0x000fe80000100a00 */
[----:B------:R-:W-:Y:S04]  /*7aa70*/  STL.64 [R1+0x3b8], R14 ;  /* 0x0003b80e01007387 */ /* 0x000fe80000100a00 */
[----:B------:R-:W2:Y:S04]  /*7aa80*/  LDL.LU R32, [R1+0x6cac] ;  /* 0x006cac0001207983 */ /* 0x000ea80000300800 */
[----:B------:R-:W-:Y:S04]  /*7aa90*/  STL.64 [R1+0x3a0], R8 ;  /* 0x0003a00801007387 */ /* 0x000fe80000100a00 */
[----:B------:R0:W-:Y:S04]  /*7aaa0*/  STL.64 [R1+0x3a8], R10 ;  /* 0x0003a80a01007387 */ /* 0x0001e80000100a00 */
[----:B------:R-:W3:Y:S04]  /*7aab0*/  LDL.LU R33, [R1+0x6ca8] ;  /* 0x006ca80001217983 */ /* 0x000ee80000300800 */
[----:B------:R1:W-:Y:S04]  /*7aac0*/  STL.64 [R1+0x6b80], R58 ;  /* 0x006b803a01007387 */ /* 0x0003e80000100a00 */
[----:B------:R-:W4:Y:S04]  /*7aad0*/  LDL.LU R29, [R1+0x6ca4] ;  /* 0x006ca400011d7983 */ /* 0x000f280000300800 */
[----:B------:R-:W2:Y:S04]  /*7aae0*/  LDL.LU R60, [R1+0x6ca0] ;  /* 0x006ca000013c7983 */ /* 0x000ea80000300800 */
[----:B------:R0:W-:Y:S04]  /*7aaf0*/  STL.64 [R1+0x6b88], R34 ;  /* 0x006b882201007387 */ /* 0x0001e80000100a00 */
[----:B------:R-:W2:Y:S04]  /*7ab00*/  LDL.LU R48, [R1+0x690] ;  /* 0x0006900001307983 */ /* 0x000ea80000300800 */
[----:B------:R-:W2:Y:S04]  /*7ab10*/  LDL.LU R49, [R1+0x694] ;  /* 0x0006940001317983 */ /* 0x000ea80000300800 */
[----:B------:R-:W2:Y:S04]  /*7ab20*/  LDL.LU R50, [R1+0x698] ;  /* 0x0006980001327983 */ /* 0x000ea80000300800 */
[----:B------:R-:W2:Y:S01]  /*7ab30*/  LDL.LU R51, [R1+0x69c] ;  /* 0x00069c0001337983 */ /* 0x000ea20000300800 */
[----:B------:R-:W-:-:S02]  /*7ab40*/  IMAD.MOV.U32 R38, RZ, RZ, R16 ;  /* 0x000000ffff267224 */ /* 0x000fc400078e0010 */
[----:B------:R-:W-:Y:S01]  /*7ab50*/  IMAD.MOV.U32 R39, RZ, RZ, R21 ;  /* 0x000000ffff277224 */ /* 0x000fe200078e0015 */
[----:B--2---:R-:W-:Y:S04]  /*7ab60*/  STL.64 [R1+0x6b98], R50 ;  /* 0x006b983201007387 */ /* 0x004fe80000100a00 */
[----:B------:R2:W-:Y:S04]  /*7ab70*/  STL.64 [R1+0x6b90], R48 ;  /* 0x006b903001007387 */ /* 0x0005e80000100a00 */
[----:B------:R-:W2:Y:S04]  /*7ab80*/  LDL.LU R16, [R1+0x6c9c] ;  /* 0x006c9c0001107983 */ /* 0x000ea80000300800 */
[----:B------:R0:W-:Y:S04]  /*7ab90*/  STL.64 [R1+0x6ba0], R38 ;  /* 0x006ba02601007387 */ /* 0x0001e80000100a00 */
[----:B------:R-:W2:Y:S04]  /*7aba0*/  LDL.LU R20, [R1+0x6a0] ;  /* 0x0006a00001147983 */ /* 0x000ea80000300800 */
[----:B------:R-:W2:Y:S04]  /*7abb0*/  LDL.LU R21, [R1+0x6a4] ;  /* 0x0006a40001157983 */ /* 0x000ea80000300800 */
[----:B------:R-:W2:Y:S04]  /*7abc0*/  LDL.LU R22, [R1+0x6a8] ;  /* 0x0006a80001167983 */ /* 0x000ea80000300800 */
[----:B------:R-:W2:Y:S01]  /*7abd0*/  LDL.LU R23, [R1+0x6ac] ;  /* 0x0006ac0001177983 */ /* 0x000ea20000300800 */
[----:B------:R-:W-:Y:S01]  /*7abe0*/  MOV R18, R17 ;  /* 0x0000001100127202 */ /* 0x000fe20000000f00 */
[----:B------:R-:W-:-:S02]  /*7abf0*/  IMAD.MOV.U32 R19, RZ, RZ, R25 ;  /* 0x000000ffff137224 */ /* 0x000fc400078e0019 */
[----:B0-----:R-:W-:Y:S02]  /*7ac00*/  IMAD.MOV.U32 R10, RZ, RZ, R28 ;  /* 0x000000ffff0a7224 */ /* 0x001fe400078e001c */
[----:B------:R-:W-:Y:S01]  /*7ac10*/  IMAD.MOV.U32 R11, RZ, RZ, R5 ;  /* 0x000000ffff0b7224 */ /* 0x000fe200078e0005 */
[----:B--2---:R-:W-:Y:S04]  /*7ac20*/  STL.64 [R1+0x6bb0], R22 ;  /* 0x006bb01601007387 */ /* 0x004fe80000100a00 */
[----:B------:R0:W-:Y:S04]  /*7ac30*/  STL.64 [R1+0x6ba8], R20 ;  /* 0x006ba81401007387 */ /* 0x0001e80000100a00 */
[----:B------:R-:W2:Y:S04]  /*7ac40*/  LDL.LU R17, [R1+0x6c98] ;  /* 0x006c980001117983 */ /* 0x000ea80000300800 */
[----:B------:R-:W2:Y:S04]  /*7ac50*/  LDL.LU R25, [R1+0x6c94] ;  /* 0x006c940001197983 */ /* 0x000ea80000300800 */
[----:B------:R0:W-:Y:S04]  /*7ac60*/  STL.64 [R1+0x6bb8], R18 ;  /* 0x006bb81201007387 */ /* 0x0001e80000100a00 */
[----:B------:R-:W2:Y:S04]  /*7ac70*/  LDL.LU R28, [R1+0x6c90] ;  /* 0x006c9000011c7983 */ /* 0x000ea80000300800 */
[----:B------:R-:W2:Y:S04]  /*7ac80*/  LDL.LU R5, [R1+0x6c8c] ;  /* 0x006c8c0001057983 */ /* 0x000ea80000300800 */
[----:B------:R-:W-:Y:S04]  /*7ac90*/  STL.64 [R1+0x6bc0], R10 ;  /* 0x006bc00a01007387 */ /* 0x000fe80000100a00 */
[----:B------:R-:W2:Y:S04]  /*7aca0*/  LDL.LU R56, [R1+0x6c0] ;  /* 0x0006c00001387983 */ /* 0x000ea80000300800 */
[----:B------:R-:W2:Y:S04]  /*7acb0*/  LDL.LU R57, [R1+0x6c4] ;  /* 0x0006c40001397983 */ /* 0x000ea80000300800 */
[----:B-1----:R-:W2:Y:S04]  /*7acc0*/  LDL.LU R58, [R1+0x6c8] ;  /* 0x0006c800013a7983 */ /* 0x002ea80000300800 */
[----:B------:R-:W2:Y:S01]  /*7acd0*/  LDL.LU R59, [R1+0x6cc] ;  /* 0x0006cc00013b7983 */ /* 0x000ea20000300800 */
[----:B------:R-:W-:-:S02]  /*7ace0*/  IMAD.MOV.U32 R34, RZ, RZ, R24 ;  /* 0x000000ffff227224 */ /* 0x000fc400078e0018 */
[----:B------:R-:W-:Y:S01]  /*7acf0*/  IMAD.MOV.U32 R35, RZ, RZ, R3 ;  /* 0x000000ffff237224 */ /* 0x000fe200078e0003 */
[----:B--2---:R3:W-:Y:S04]  /*7ad00*/  STL.64 [R1+0x6bd0], R58 ;  /* 0x006bd03a01007387 */ /* 0x0047e80000100a00 */
[----:B------:R-:W-:Y:S04]  /*7ad10*/  STL.64 [R1+0x6bc8], R56 ;  /* 0x006bc83801007387 */ /* 0x000fe80000100a00 */
[----:B------:R-:W2:Y:S04]  /*7ad20*/  LDL.LU R24, [R1+0x6c88] ;  /* 0x006c880001187983 */ /* 0x000ea80000300800 */
        /* <DEDUP_REMOVED lines=13> */
[----:B0-----:R-:W2:Y:S04]  /*7ae00*/  LDL.LU R20, [R1+0x6e0] ;  /* 0x0006e00001147983 */ /* 0x001ea80000300800 */
[----:B------:R-:W2:Y:S04]  /*7ae10*/  LDL.LU R21, [R1+0x6e4] ;  /* 0x0006e40001157983 */ /* 0x000ea80000300800 */
[----:B------:R-:W2:Y:S04]  /*7ae20*/  LDL.LU R22, [R1+0x6e8] ;  /* 0x0006e80001167983 */ /* 0x000ea80000300800 */
[----:B------:R-:W2:Y:S01]  /*7ae30*/  LDL.LU R23, [R1+0x6ec] ;  /* 0x0006ec0001177983 */ /* 0x000ea20000300800 */
[----:B------:R-:W-:-:S02]  /*7ae40*/  IMAD.MOV.U32 R18, RZ, RZ, R2 ;  /* 0x000000ffff127224 */ /* 0x000fc400078e0002 */
[----:B------:R-:W-:Y:S02]  /*7ae50*/  IMAD.MOV.U32 R19, RZ, RZ, R61 ;  /* 0x000000ffff137224 */ /* 0x000fe400078e003d */
[----:B---3--:R-:W-:Y:S02]  /*7ae60*/  IMAD.MOV.U32 R58, RZ, RZ, R33 ;  /* 0x000000ffff3a7224 */ /* 0x008fe400078e0021 */
[----:B------:R-:W-:Y:S01]  /*7ae70*/  IMAD.MOV.U32 R59, RZ, RZ, R32 ;  /* 0x000000ffff3b7224 */ /* 0x000fe200078e0020 */
[----:B--2---:R0:W-:Y:S04]  /*7ae80*/  STL.64 [R1+0x6c00], R22 ;  /* 0x006c001601007387 */ /* 0x0041e80000100a00 */
[----:B------:R-:W-:Y:S04]  /*7ae90*/  STL.64 [R1+0x6bf8], R20 ;  /* 0x006bf81401007387 */ /* 0x000fe80000100a00 */
[----:B------:R-:W2:Y:S04]  /*7aea0*/  LDL.LU R2, [R1+0x6c78] ;  /* 0x006c780001027983 */ /* 0x000ea80000300800 */
[----:B------:R3:W-:Y:S04]  /*7aeb0*/  STL.64 [R1+0x6c08], R18 ;  /* 0x006c081201007387 */ /* 0x0007e80000100a00 */
[----:B------:R0:W-:Y:S04]  /*7aec0*/  STL.64 [R1+0x6c10], R58 ;  /* 0x006c103a01007387 */ /* 0x0001e80000100a00 */
[----:B------:R-:W2:Y:S04]  /*7aed0*/  LDL.LU R32, [R1+0x700] ;  /* 0x0007000001207983 */ /* 0x000ea80000300800 */
[----:B------:R-:W2:Y:S04]  /*7aee0*/  LDL.LU R33, [R1+0x704] ;  /* 0x0007040001217983 */ /* 0x000ea80000300800 */
[----:B-1----:R-:W2:Y:S04]  /*7aef0*/  LDL.LU R34, [R1+0x708] ;  /* 0x0007080001227983 */ /* 0x002ea80000300800 */
[----:B------:R-:W2:Y:S01]  /*7af00*/  LDL.LU R35, [R1+0x70c] ;  /* 0x00070c0001237983 */ /* 0x000ea20000300800 */
[----:B------:R-:W-:-:S02]  /*7af10*/  IMAD.MOV.U32 R50, RZ, RZ, R60 ;  /* 0x000000ffff327224 */ /* 0x000fc400078e003c */
[----:B----4-:R-:W-:Y:S01]  /*7af20*/  IMAD.MOV.U32 R51, RZ, RZ, R29 ;  /* 0x000000ffff337224 */ /* 0x010fe200078e001d */
[----:B--2---:R-:W-:Y:S04]  /*7af30*/  STL.64 [R1+0x6c20], R34 ;  /* 0x006c202201007387 */ /* 0x004fe80000100a00 */
[----:B------:R-:W-:Y:S04]  /*7af40*/  STL.64 [R1+0x6c18], R32 ;  /* 0x006c182001007387 */ /* 0x000fe80000100a00 */
[----:B------:R1:W-:Y:S04]  /*7af50*/  STL.64 [R1+0x6c28], R50 ;  /* 0x006c283201007387 */ /* 0x0003e80000100a00 */
[----:B------:R-:W2:Y:S04]  /*7af60*/  LDL.LU R36, [R1+0x710] ;  /* 0x0007100001247983 */ /* 0x000ea80000300800 */
[----:B------:R-:W2:Y:S04]  /*7af70*/  LDL.LU R37, [R1+0x714] ;  /* 0x0007140001257983 */ /* 0x000ea80000300800 */
[----:B------:R-:W4:Y:S04]  /*7af80*/  LDL.LU R38, [R1+0x718] ;  /* 0x0007180001267983 */ /* 0x000f280000300800 */
[----:B------:R-:W4:Y:S01]  /*7af90*/  LDL.LU R39, [R1+0x71c] ;  /* 0x00071c0001277983 */ /* 0x000f220000300800 */
[----:B0-----:R-:W-:-:S02]  /*7afa0*/  IMAD.MOV.U32 R22, RZ, RZ, R17 ;  /* 0x000000ffff167224 */ /* 0x001fc400078e0011 */
[----:B------:R-:W-:Y:S01]  /*7afb0*/  IMAD.MOV.U32 R23, RZ, RZ, R16 ;  /* 0x000000ffff177224 */ /* 0x000fe200078e0010 */
[----:B----4-:R-:W-:Y:S04]  /*7afc0*/  STL.64 [R1+0x6c38], R38 ;  /* 0x006c382601007387 */ /* 0x010fe80000100a00 */
[----:B--2---:R-:W-:Y:S04]  /*7afd0*/  STL.64 [R1+0x6c30], R36 ;  /* 0x006c302401007387 */ /* 0x004fe80000100a00 */
[----:B------:R-:W-:Y:S04]  /*7afe0*/  STL.64 [R1+0x6c40], R22 ;  /* 0x006c401601007387 */ /* 0x000fe80000100a00 */
[----:B------:R-:W2:Y:S04]  /*7aff0*/  LDL.LU R16, [R1+0x720] ;  /* 0x0007200001107983 */ /* 0x000ea80000300800 */
[----:B------:R-:W2:Y:S04]  /*7b000*/  LDL.LU R17, [R1+0x724] ;  /* 0x0007240001117983 */ /* 0x000ea80000300800 */
[----:B---3--:R-:W3:Y:S04]  /*7b010*/  LDL.LU R18, [R1+0x728] ;  /* 0x0007280001127983 */ /* 0x008ee80000300800 */
[----:B------:R-:W3:Y:S01]  /*7b020*/  LDL.LU R19, [R1+0x72c] ;  /* 0x00072c0001137983 */ /* 0x000ee20000300800 */
[----:B------:R-:W-:Y:S01]  /*7b030*/  IMAD.MOV.U32 R58, RZ, RZ, R28 ;  /* 0x000000ffff3a7224 */ /* 0x000fe200078e001c */
[----:B-1----:R-:W-:Y:S01]  /*7b040*/  MOV R50, R24 ;  /* 0x0000001800327202 */ /* 0x002fe20000000f00 */
[----:B------:R-:W-:-:S02]  /*7b050*/  IMAD.MOV.U32 R59, RZ, RZ, R25 ;  /* 0x000000ffff3b7224 */ /* 0x000fc400078e0019 */
[----:B------:R-:W-:Y:S02]  /*7b060*/  IMAD.MOV.U32 R51, RZ, RZ, R5 ;  /* 0x000000ffff337224 */ /* 0x000fe400078e0005 */
[----:B------:R-:W-:Y:S02]  /*7b070*/  IMAD.MOV.U32 R26, RZ, RZ, R4 ;  /* 0x000000ffff1a7224 */ /* 0x000fe400078e0004 */
[----:B------:R-:W-:Y:S01]  /*7b080*/  IMAD.MOV.U32 R27, RZ, RZ, R3 ;  /* 0x000000ffff1b7224 */ /* 0x000fe200078e0003 */
[----:B---3--:R-:W-:Y:S04]  /*7b090*/  STL.64 [R1+0x6c50], R18 ;  /* 0x006c501201007387 */ /* 0x008fe80000100a00 */
[----:B--2---:R0:W-:Y:S04]  /*7b0a0*/  STL.64 [R1+0x6c48], R16 ;  /* 0x006c481001007387 */ /* 0x0041e80000100a00 */
[----:B------:R-:W-:Y:S04]  /*7b0b0*/  STL.64 [R1+0x6c58], R58 ;  /* 0x006c583a01007387 */ /* 0x000fe80000100a00 */
[----:B------:R-:W-:Y:S04]  /*7b0c0*/  STL.64 [R1+0x6c68], R50 ;  /* 0x006c683201007387 */ /* 0x000fe80000100a00 */
[----:B------:R1:W-:Y:S04]  /*7b0d0*/  STL.64 [R1+0x6c70], R26 ;  /* 0x006c701a01007387 */ /* 0x0003e80000100a00 */
[----:B0-----:R-:W2:Y:S04]  /*7b0e0*/  LDL.LU R16, [R1+0x370] ;  /* 0x0003700001107983 */ /* 0x001ea80000300800 */
[----:B------:R-:W2:Y:S04]  /*7b0f0*/  LDL.LU R17, [R1+0x374] ;  /* 0x0003740001117983 */ /* 0x000ea80000300800 */
[----:B------:R-:W2:Y:S04]  /*7b100*/  LDL.LU R18, [R1+0x378] ;  /* 0x0003780001127983 */ /* 0x000ea80000300800 */
[----:B------:R-:W2:Y:S04]  /*7b110*/  LDL.LU R19, [R1+0x37c] ;  /* 0x00037c0001137983 */ /* 0x000ea80000300800 */
[----:B------:R-:W3:Y:S04]  /*7b120*/  LDL.LU R4, [R1+0x380] ;  /* 0x0003800001047983 */ /* 0x000ee80000300800 */
[----:B------:R-:W3:Y:S04]  /*7b130*/  LDL.LU R5, [R1+0x384] ;  /* 0x0003840001057983 */ /* 0x000ee80000300800 */
[----:B------:R-:W3:Y:S04]  /*7b140*/  LDL.LU R6, [R1+0x388] ;  /* 0x0003880001067983 */ /* 0x000ee80000300800 */
[----:B------:R-:W3:Y:S04]  /*7b150*/  LDL.LU R7, [R1+0x38c] ;  /* 0x00038c0001077983 */ /* 0x000ee80000300800 */
[----:B------:R-:W4:Y:S04]  /*7b160*/  LDL.LU R24, [R1+0x390] ;  /* 0x0003900001187983 */ /* 0x000f280000300800 */
[----:B------:R-:W4:Y:S04]  /*7b170*/  LDL.LU R25, [R1+0x394] ;  /* 0x0003940001197983 */ /* 0x000f280000300800 */
[----:B-1----:R-:W4:Y:S04]  /*7b180*/  LDL.LU R26, [R1+0x398] ;  /* 0x00039800011a7983 */ /* 0x002f280000300800 */
[----:B------:R-:W4:Y:S04]  /*7b190*/  LDL.LU R27, [R1+0x39c] ;  /* 0x00039c00011b7983 */ /* 0x000f280000300800 */
[----:B------:R-:W3:Y:S04]  /*7b1a0*/  LDL.64 R58, [R1+0xf8] ;  /* 0x0000f800013a7983 */ /* 0x000ee80000100a00 */
        /* <DEDUP_REMOVED lines=8> */
[----:B------:R-:W2:Y:S04]  /*7b230*/  LDL.64 R42, [R1+0xd8] ;  /* 0x0000d800012a7983 */ /* 0x000ea80000100a00 */
        /* <DEDUP_REMOVED lines=8> */
[----:B------:R-:W2:Y:S01]  /*7b2c0*/  LDL.LU R12, [R1+0x6b0] ;  /* 0x0006b000010c7983 */ /* 0x000ea20000300800 */
[----:B------:R-:W-:-:S03]  /*7b2d0*/  IMAD.MOV.U32 R50, RZ, RZ, R2 ;  /* 0x000000ffff327224 */ /* 0x000fc600078e0002 */
[----:B------:R-:W2:Y:S01]  /*7b2e0*/  LDL.LU R13, [R1+0x6b4] ;  /* 0x0006b400010d7983 */ /* 0x000ea20000300800 */
[----:B------:R-:W-:-:S03]  /*7b2f0*/  IMAD.MOV.U32 R51, RZ, RZ, R0 ;  /* 0x000000ffff337224 */ /* 0x000fc600078e0000 */
        /* <DEDUP_REMOVED lines=10> */
[C---:B----4-:R-:W-:Y:S03]  /*7b3a0*/  HMMA.16816.F32 R48, R44.reuse, R50, R24 ;  /* 0x000000322c30723c */ /* 0x050fe60000001818 */
[----:B------:R-:W4:Y:S05]  /*7b3b0*/  LDL.LU.64 R26, [R1+0x6c70] ;  /* 0x006c7000011a7983 */ /* 0x000f2a0000300a00 */
[----:B---3--:R-:W-:Y:S11]  /*7b3c0*/  HMMA.16816.F32 R4, R44, R58, R4 ;  /* 0x0000003a2c04723c */ /* 0x008ff60000001804 */
[----:B------:R-:W-:Y:S04]  /*7b3d0*/  STL.64 [R1+0x390], R48 ;  /* 0x0003903001007387 */ /* 0x000fe80000100a00 */
[----:B------:R0:W-:Y:S04]  /*7b3e0*/  STL.64 [R1+0x398], R50 ;  /* 0x0003983201007387 */ /* 0x0001e80000100a00 */
[----:B0-----:R-:W3:Y:S01]  /*7b3f0*/  LDL.LU.64 R50, [R1+0x6c68] ;  /* 0x006c680001327983 */ /* 0x001ee20000300a00 */
[----:B------:R-:W-:-:S03]  /*7b400*/  IMAD.MOV.U32 R3, RZ, RZ, R59 ;  /* 0x000000ffff037224 */ /* 0x000fc600078e003b */
[----:B------:R0:W-:Y:S04]  /*7b410*/  STL.64 [R1+0x380], R4 ;  /* 0x0003800401007387 */ /* 0x0001e80000100a00 */
[----:B------:R1:W-:Y:S01]  /*7b420*/  STL.64 [R1+0x388], R6 ;  /* 0x0003880601007387 */ /* 0x0003e20000100a00 */
[----:B0-----:R-:W-:-:S03]  /*7b430*/  IMAD.MOV.U32 R4, RZ, RZ, R58 ;  /* 0x000000ffff047224 */ /* 0x001fc600078e003a */
[----:B-1----:R-:W3:Y:S04]  /*7b440*/  LDL.LU.64 R6, [R1+0x6c60] ;  /* 0x006c600001067983 */ /* 0x002ee80000300a00 */
[----:B------:R-:W3:Y:S01]  /*7b450*/  LDL.LU.64 R58, [R1+0x6c58] ;  /* 0x006c5800013a7983 */ /* 0x000ee20000300a00 */
[C---:B--2---:R-:W-:Y:S08]  /*7b460*/  HMMA.16816.F32 R20, R44.reuse, R42, R20 ;  /* 0x0000002a2c14723c */ /* 0x044ff00000001814 */
[----:B----4-:R-:W-:Y:S01]  /*7b470*/  HMMA.16816.F32 R24, R44, R26, R16 ;  /* 0x0000001a2c18723c */ /* 0x010fe20000001810 */
[----:B------:R-:W2:Y:S04]  /*7b480*/  LDL.LU.64 R18, [R1+0x6c50] ;  /* 0x006c500001127983 */ /* 0x000ea80000300a00 */
[----:B------:R-:W2:-:S14]  /*7b490*/  LDL.LU.64 R16, [R1+0x6c48] ;  /* 0x006c480001107983 */ /* 0x000e9c0000300a00 */
[----:B------:R0:W-:Y:S04]  /*7b4a0*/  STL.64 [R1+0x370], R24 ;  /* 0x0003701801007387 */ /* 0x0001e80000100a00 */
[----:B------:R1:W-:Y:S04]  /*7b4b0*/  STL.64 [R1+0x378], R26 ;  /* 0x0003781a01007387 */ /* 0x0003e80000100a00 */
[----:B0-----:R-:W4:Y:S04]  /*7b4c0*/  LDL.LU R24, [R1+0x660] ;  /* 0x0006600001187983 */ /* 0x001f280000300800 */
[----:B------:R-:W4:Y:S04]  /*7b4d0*/  LDL.LU R25, [R1+0x664] ;  /* 0x0006640001197983 */ /* 0x000f280000300800 */
[----:B-1----:R-:W4:Y:S04]  /*7b4e0*/  LDL.LU R26, [R1+0x668] ;  /* 0x00066800011a7983 */ /* 0x002f280000300800 */
[----:B------:R-:W4:Y:S04]  /*7b4f0*/  LDL.LU R27, [R1+0x66c] ;  /* 0x00066c00011b7983 */ /* 0x000f280000300800 */
[----:B------:R-:W-:Y:S04]  /*7b500*/  STL.64 [R1+0x360], R20 ;  /* 0x0003601401007387 */ /* 0x000fe80000100a00 */
[----:B------:R0:W-:Y:S04]  /*7b510*/  STL.64 [R1+0x368], R22 ;  /* 0x0003681601007387 */ /* 0x0001e80000100a00 */
[----:B0-----:R-:W2:Y:S01]  /*7b520*/  LDL.LU.64 R22, [R1+0x6c40] ;  /* 0x006c400001167983 */ /* 0x001ea20000300a00 */
[C---:B---3--:R-:W-:Y:S03]  /*7b530*/  HMMA.16816.F32 R48, R44.reuse, R50, R36 ;  /* 0x000000322c30723c */ /* 0x048fe60000001824 */
[----:B------:R-:W3:Y:S04]  /*7b540*/  LDL.LU.64 R38, [R1+0x6c38] ;  /* 0x006c380001267983 */ /* 0x000ee80000300a00 */
[----:B------:R-:W3:Y:S01]  /*7b550*/  LDL.LU.64 R36, [R1+0x6c30] ;  /* 0x006c300001247983 */ /* 0x000ee20000300a00 */
[C---:B------:R-:W-:Y:S11]  /*7b560*/  HMMA.16816.F32 R56, R44.reuse, R58, R32 ;  /* 0x0000003a2c38723c */ /* 0x040ff60000001820 */
[----:B------:R-:W-:Y:S04]  /*7b570*/  STL.64 [R1+0x740], R48 ;  /* 0x0007403001007387 */ /* 0x000fe80000100a00 */
[----:B------:R0:W-:Y:S04]  /*7b580*/  STL.64 [R1+0x748], R50 ;  /* 0x0007483201007387 */ /* 0x0001e80000100a00 */
[----:B0-----:R-:W3:Y:S04]  /*7b590*/  LDL.LU.64 R50, [R1+0x6c28] ;  /* 0x006c280001327983 */ /* 0x001ee80000300a00 */
[----:B------:R-:W4:Y:S04]  /*7b5a0*/  LDL.LU.64 R34, [R1+0x6c20] ;  /* 0x006c200001227983 */ /* 0x000f280000300a00 */
[----:B------:R-:W4:Y:S04]  /*7b5b0*/  LDL.LU.64 R32, [R1+0x6c18] ;  /* 0x006c180001207983 */ /* 0x000f280000300a00 */
[----:B------:R-:W-:Y:S04]  /*7b5c0*/  STL.64 [R1+0x730], R56 ;  /* 0x0007303801007387 */ /* 0x000fe80000100a00 */
[----:B------:R0:W-:Y:S04]  /*7b5d0*/  STL.64 [R1+0x738], R58 ;  /* 0x0007383a01007387 */ /* 0x0001e80000100a00 */
[----:B0-----:R-:W4:Y:S01]  /*7b5e0*/  LDL.LU.64 R58, [R1+0x6c10] ;  /* 0x006c1000013a7983 */ /* 0x001f220000300a00 */
[----:B--2---:R-:W-:Y:S03]  /*7b5f0*/  HMMA.16816.F32 R20, R44, R22, R16 ;  /* 0x000000162c14723c */ /* 0x004fe60000001810 */
[----:B------:R-:W2:-:S15]  /*7b600*/  LDL.LU.64 R18, [R1+0x6c08] ;  /* 0x006c080001127983 */ /* 0x000e9e0000300a00 */
[----:B------:R-:W-:Y:S01]  /*7b610*/  NOP ;  /* 0x0000000000007918 */ /* 0x000fe20000000000 */
[----:B------:R-:W-:Y:S01]  /*7b620*/  STL.64 [R1+0x720], R20 ;  /* 0x0007201401007387 */ /* 0x000fe20000100a00 */
[C---:B---3--:R-:W-:Y:S03]  /*7b630*/  HMMA.16816.F32 R48, R44.reuse, R50, R36 ;  /* 0x000000322c30723c */ /* 0x048fe60000001824 */
[----:B------:R0:W-:Y:S04]  /*7b640*/  STL.64 [R1+0x728], R22 ;  /* 0x0007281601007387 */ /* 0x0001e80000100a00 */
[----:B0-----:R-:W3:Y:S04]  /*7b650*/  LDL.LU.64 R22, [R1+0x6c00] ;  /* 0x006c000001167983 */ /* 0x001ee80000300a00 */
[----:B------:R-:W3:Y:S04]  /*7b660*/  LDL.LU.64 R20, [R1+0x6bf8] ;  /* 0x006bf80001147983 */ /* 0x000ee80000300a00 */
[----:B------:R-:W3:Y:S04]  /*7b670*/  LDL.LU.64 R38, [R1+0x6bf0] ;  /* 0x006bf00001267983 */ /* 0x000ee80000300a00 */
[----:B------:R-:W-:Y:S04]  /*7b680*/  STL.64 [R1+0x710], R48 ;  /* 0x0007103001007387 */ /* 0x000fe80000100a00 */
[----:B------:R0:W-:Y:S01]  /*7b690*/  STL.64 [R1+0x718], R50 ;  /* 0x0007183201007387 */ /* 0x0001e20000100a00 */
[C---:B----4-:R-:W-:Y:S03]  /*7b6a0*/  HMMA.16816.F32 R56, R44.reuse, R58, R32 ;  /* 0x0000003a2c38723c */ /* 0x050fe60000001820 */
[----:B0-----:R-:W4:Y:S04]  /*7b6b0*/  LDL.LU.64 R50, [R1+0x6be8] ;  /* 0x006be80001327983 */ /* 0x001f280000300a00 */
[----:B------:R-:W4:Y:S04]  /*7b6c0*/  LDL.LU.64 R48, [R1+0x6be0] ;  /* 0x006be00001307983 */ /* 0x000f280000300a00 */
[----:B------:R-:W4:Y:S08]  /*7b6d0*/  LDL.LU.64 R34, [R1+0x6bd8] ;  /* 0x006bd80001227983 */ /* 0x000f300000300a00 */
[----:B------:R-:W-:Y:S04]  /*7b6e0*/  STL.64 [R1+0x700], R56 ;  /* 0x0007003801007387 */ /* 0x000fe80000100a00 */
[----:B------:R0:W-:Y:S04]  /*7b6f0*/  STL.64 [R1+0x708], R58 ;  /* 0x0007083a01007387 */ /* 0x0001e80000100a00 */
[----:B0-----:R-:W4:Y:S04]  /*7b700*/  LDL.LU.64 R58, [R1+0x6bd0] ;  /* 0x006bd000013a7983 */ /* 0x001f280000300a00 */
[----:B------:R-:W4:Y:S01]  /*7b710*/  LDL.LU.64 R56, [R1+0x6bc8] ;  /* 0x006bc80001387983 */ /* 0x000f220000300a00 */
[----:B--2---:R-:W-:Y:S03]  /*7b720*/  HMMA.16816.F32 R16, R44, R18, R8 ;  /* 0x000000122c10723c */ /* 0x004fe60000001808 */
[----:B------:R-:W2:-:S15]  /*7b730*/  LDL.LU.64 R10, [R1+0x6bc0] ;  /* 0x006bc000010a7983 */ /* 0x000e9e0000300a00 */
[----:B------:R-:W-:Y:S01]  /*7b740*/  NOP ;  /* 0x0000000000007918 */ /* 0x000fe20000000000 */
[----:B------:R-:W-:Y:S04]  /*7b750*/  STL.64 [R1+0x6f0], R16 ;  /* 0x0006f01001007387 */ /* 0x000fe80000100a00 */
[----:B------:R0:W-:Y:S04]  /*7b760*/  STL.64 [R1+0x6f8], R18 ;  /* 0x0006f81201007387 */ /* 0x0001e80000100a00 */
[----:B0-----:R-:W2:Y:S01]  /*7b770*/  LDL.LU.64 R18, [R1+0x6bb8] ;  /* 0x006bb80001127983 */ /* 0x001ea20000300a00 */
[C---:B---3--:R-:W-:Y:S03]  /*7b780*/  HMMA.16816.F32 R36, R44.reuse, R38, R20 ;  /* 0x000000262c24723c */ /* 0x048fe60000001814 */
[----:B------:R-:W3:Y:S04]  /*7b790*/  LDL.LU.64 R22, [R1+0x6bb0] ;  /* 0x006bb00001167983 */ /* 0x000ee80000300a00 */
[----:B------:R-:W3:Y:S01]  /*7b7a0*/  LDL.LU.64 R20, [R1+0x6ba8] ;  /* 0x006ba80001147983 */ /* 0x000ee20000300a00 */
[C---:B----4-:R-:W-:Y:S11]  /*7b7b0*/  HMMA.16816.F32 R32, R44.reuse, R34, R48 ;  /* 0x000000222c20723c */ /* 0x050ff60000001830 */
        /* <DEDUP_REMOVED lines=12> */
[C---:B------:R-:W-:Y:S03]  /*7b880*/  HMMA.16816.F32 R16, R44.reuse, R18, R12 ;  /* 0x000000122c10723c */ /* 0x040fe6000000180c */
[----:B------:R0:W-:Y:S04]  /*7b890*/  STL.64 [R1+0x6c8], R10 ;  /* 0x0006c80a01007387 */ /* 0x0001e80000100a00 */
[----:B0-----:R-:W2:Y:S04]  /*7b8a0*/  LDL.LU.64 R10, [R1+0x6b78] ;  /* 0x006b7800010a7983 */ /* 0x001ea80000300a00 */
[----:B------:R-:W2:Y:S04]  /*7b8b0*/  LDL.LU.64 R8, [R1+0x6b70] ;  /* 0x006b700001087983 */ /* 0x000ea80000300a00 */
[----:B------:R-:W2:Y:S04]  /*7b8c0*/  LDL.LU.64 R14, [R1+0x6b68] ;  /* 0x006b6800010e7983 */ /* 0x000ea80000300a00 */
[----:B------:R-:W2:Y:S04]  /*7b8d0*/  LDL.LU.64 R12, [R1+0x6b60] ;  /* 0x006b6000010c7983 */ /* 0x000ea80000300a00 */
[----:B------:R-:W-:Y:S04]  /*7b8e0*/  STL.64 [R1+0x6b0], R16 ;  /* 0x0006b01001007387 */ /* 0x000fe80000100a00 */
[----:B------:R0:W-:Y:S04]  /*7b8f0*/  STL.64 [R1+0x6b8], R18 ;  /* 0x0006b81201007387 */ /* 0x0001e80000100a00 */
[----:B0-----:R-:W2:Y:S01]  /*7b900*/  LDL.LU.64 R18, [R1+0x6b58] ;  /* 0x006b580001127983 */ /* 0x001ea20000300a00 */
[C---:B---3--:R-:W-:Y:S03]  /*7b910*/  HMMA.16816.F32 R36, R44.reuse, R38, R20 ;  /* 0x000000262c24723c */ /* 0x048fe60000001814 */
[----:B------:R-:W3:Y:S04]  /*7b920*/  LDL.LU.64 R22, [R1+0x6b50] ;  /* 0x006b500001167983 */ /* 0x000ee80000300a00 */
[----:B------:R-:W3:Y:S01]  /*7b930*/  LDL.LU R20, [R1+0x6b48] ;  /* 0x006b480001147983 */ /* 0x000ee20000300800 */
[C---:B----4-:R-:W-:Y:S11]  /*7b940*/  HMMA.16816.F32 R32, R44.reuse, R34, R48 ;  /* 0x000000222c20723c */ /* 0x050ff60000001830 */
[----:B------:R-:W-:Y:S04]  /*7b950*/  STL.64 [R1+0x6a0], R36 ;  /* 0x0006a02401007387 */ /* 0x000fe80000100a00 */
[----:B------:R0:W-:Y:S04]  /*7b960*/  STL.64 [R1+0x6a8], R38 ;  /* 0x0006a82601007387 */ /* 0x0001e80000100a00 */
[----:B0-----:R-:W4:Y:S04]  /*7b970*/  LDL.LU.64 R38, [R1+0x6b40] ;  /* 0x006b400001267983 */ /* 0x001f280000300a00 */
[----:B------:R-:W3:Y:S04]  /*7b980*/  LDL.LU.64 R36, [R1+0x6b38] ;  /* 0x006b380001247983 */ /* 0x000ee80000300a00 */
[----:B------:R-:W3:Y:S04]  /*7b990*/  LDL.LU.64 R50, [R1+0x6b30] ;  /* 0x006b300001327983 */ /* 0x000ee80000300a00 */
[----:B------:R-:W3:Y:S04]  /*7b9a0*/  LDL.LU.64 R48, [R1+0x6b28] ;  /* 0x006b280001307983 */ /* 0x000ee80000300a00 */
[----:B------:R0:W-:Y:S04]  /*7b9b0*/  STL.64 [R1+0x690], R32 ;  /* 0x0006902001007387 */ /* 0x0001e80000100a00 */
[----:B------:R1:W-:Y:S04]  /*7b9c0*/  STL.64 [R1+0x698], R34 ;  /* 0x0006982201007387 */ /* 0x0003e80000100a00 */
[----:B0-----:R-:W4:Y:S04]  /*7b9d0*/  LDL.LU R32, [R1+0x640] ;  /* 0x0006400001207983 */ /* 0x001f280000300800 */
[----:B------:R-:W4:Y:S04]  /*7b9e0*/  LDL.LU R33, [R1+0x644] ;  /* 0x0006440001217983 */ /* 0x000f280000300800 */
[----:B-1----:R-:W4:Y:S04]  /*7b9f0*/  LDL.LU R34, [R1+0x648] ;  /* 0x0006480001227983 */ /* 0x002f280000300800 */
[----:B------:R-:W4:Y:S01]  /*7ba00*/  LDL.LU R35, [R1+0x64c] ;  /* 0x00064c0001237983 */ /* 0x000f220000300800 */
[----:B--2---:R-:W-:Y:S03]  /*7ba10*/  HMMA.16816.F32 R56, R44, R58, R52 ;  /* 0x0000003a2c38723c */ /* 0x004fe60000001834 */
[----:B------:R-:W2:Y:S04]  /*7ba20*/  LDL.LU.64 R54, [R1+0x6b20] ;  /* 0x006b200001367983 */ /* 0x000ea80000300a00 */
[----:B------:R-:W2:-:S12]  /*7ba30*/  LDL.LU.64 R52, [R1+0x6b18] ;  /* 0x006b180001347983 */ /* 0x000e980000300a00 */
[----:B------:R-:W-:Y:S04]  /*7ba40*/  STL.64 [R1+0x680], R56 ;  /* 0x0006803801007387 */ /* 0x000fe80000100a00 */
[----:B------:R0:W-:Y:S04]  /*7ba50*/  STL.64 [R1+0x688], R58 ;  /* 0x0006883a01007387 */ /* 0x0001e80000100a00 */
[----:B0-----:R-:W2:Y:S04]  /*7ba60*/  LDL.LU.64 R58, [R1+0x6b10] ;  /* 0x006b1000013a7983 */ /* 0x001ea80000300a00 */
[----:B------:R-:W3:Y:S01]  /*7ba70*/  LDL.LU.64 R56, [R1+0x6b08] ;  /* 0x006b080001387983 */ /* 0x000ee20000300a00 */
[----:B--2---:R-:W-:-:S15]  /*7ba80*/  HMMA.16816.F32 R28, R44, R58, R28 ;  /* 0x0000003a2c1c723c */ /* 0x004fde000000181c */
[----:B------:R-:W-:-:S04]  /*7ba90*/  NOP ;  /* 0x0000000000007918 */ /* 0x000fc80000000000 */
[----:B------:R0:W-:Y:S04]  /*7baa0*/  STL.64 [R1+0x670], R28 ;  /* 0x0006701c01007387 */ /* 0x0001e80000100a00 */
[----:B------:R1:W-:Y:S04]  /*7bab0*/  STL.64 [R1+0x678], R30 ;  /* 0x0006781e01007387 */ /* 0x0003e80000100a00 */
[----:B0-----:R-:W2:Y:S04]  /*7bac0*/  LDL.LU R28, [R1+0x630] ;  /* 0x00063000011c7983 */ /* 0x001ea80000300800 */
[----:B------:R-:W2:Y:S04]  /*7bad0*/  LDL.LU R29, [R1+0x634] ;  /* 0x00063400011d7983 */ /* 0x000ea80000300800 */
[----:B-1----:R-:W2:Y:S04]  /*7bae0*/  LDL.LU R30, [R1+0x638] ;  /* 0x00063800011e7983 */ /* 0x002ea80000300800 */
[----:B------:R-:W2:Y:S04]  /*7baf0*/  LDL.LU R31, [R1+0x63c] ;  /* 0x00063c00011f7983 */ /* 0x000ea80000300800 */
[----:B------:R-:W-:Y:S04]  /*7bb00*/  STL.64 [R1+0x6a28], R58 ;  /* 0x006a283a01007387 */ /* 0x000fe80000100a00 */
[----:B---3--:R0:W-:Y:S04]  /*7bb10*/  STL.64 [R1+0x6a20], R56 ;  /* 0x006a203801007387 */ /* 0x0081e80000100a00 */
[----:B0-----:R-:W3:Y:S04]  /*7bb20*/  LDL.LU R56, [R1+0x650] ;  /* 0x0006500001387983 */ /* 0x001ee80000300800 */
[----:B------:R-:W3:Y:S04]  /*7bb30*/  LDL.LU R57, [R1+0x654] ;  /* 0x0006540001397983 */ /* 0x000ee80000300800 */
[----:B------:R-:W3:Y:S04]  /*7bb40*/  LDL.LU R58, [R1+0x658] ;  /* 0x00065800013a7983 */ /* 0x000ee80000300800 */
[----:B------:R-:W3:Y:S01]  /*7bb50*/  LDL.LU R59, [R1+0x65c] ;  /* 0x00065c00013b7983 */ /* 0x000ee20000300800 */
[C---:B------:R-:W-:Y:S08]  /*7bb60*/  HMMA.16816.F32 R24, R44.reuse, R54, R24 ;  /* 0x000000362c18723c */ /* 0x040ff00000001818 */
[C---:B----4-:R-:W-:Y:S11]  /*7bb70*/  HMMA.16816.F32 R32, R44.reuse, R38, R32 ;  /* 0x000000262c20723c */ /* 0x050ff60000001820 */
        /* <DEDUP_REMOVED lines=8> */
[----:B0-----:R-:W2:Y:S04]  /*7bc00*/  LDL.LU R52, [R1+0x5d0] ;  /* 0x0005d00001347983 */ /* 0x001ea80000300800 */
[----:B------:R-:W2:Y:S04]  /*7bc10*/  LDL.LU R53, [R1+0x5d4] ;  /* 0x0005d40001357983 */ /* 0x000ea80000300800 */
[----:B------:R-:W2:Y:S04]  /*7bc20*/  LDL.LU R54, [R1+0x5d8] ;  /* 0x0005d80001367983 */ /* 0x000ea80000300800 */
[----:B------:R-:W2:Y:S01]  /*7bc30*/  LDL.LU R55, [R1+0x5dc] ;  /* 0x0005dc0001377983 */ /* 0x000ea20000300800 */
[----:B---3--:R-:W-:-:S15]  /*7bc40*/  HMMA.16816.F32 R56, R44, R50, R56 ;  /* 0x000000322c38723c */ /* 0x008fde0000001838 */
[----:B------:R-:W-:-:S04]  /*7bc50*/  NOP ;  /* 0x0000000000007918 */ /* 0x000fc80000000000 */
[----:B------:R0:W-:Y:S04]  /*7bc60*/  STL.64 [R1+0x650], R56 ;  /* 0x0006503801007387 */ /* 0x0001e80000100a00 */
[----:B------:R1:W-:Y:S04]  /*7bc70*/  STL.64 [R1+0x658], R58 ;  /* 0x0006583a01007387 */ /* 0x0003e80000100a00 */
[----:B0-----:R-:W3:Y:S04]  /*7bc80*/  LDL.LU R56, [R1+0x350] ;  /* 0x0003500001387983 */ /* 0x001ee80000300800 */
[----:B------:R-:W3:Y:S04]  /*7bc90*/  LDL.LU R57, [R1+0x354] ;  /* 0x0003540001397983 */ /* 0x000ee80000300800 */
[----:B-1----:R-:W3:Y:S04]  /*7bca0*/  LDL.LU R58, [R1+0x358] ;  /* 0x00035800013a7983 */ /* 0x002ee80000300800 */
[----:B------:R-:W3:Y:S04]  /*7bcb0*/  LDL.LU R59, [R1+0x35c] ;  /* 0x00035c00013b7983 */ /* 0x000ee80000300800 */
[----:B------:R-:W-:Y:S04]  /*7bcc0*/  STL.64 [R1+0x6a08], R50 ;  /* 0x006a083201007387 */ /* 0x000fe80000100a00 */
[----:B------:R0:W-:Y:S04]  /*7bcd0*/  STL.64 [R1+0x6a00], R48 ;  /* 0x006a003001007387 */ /* 0x0001e80000100a00 */
[----:B0-----:R-:W2:Y:S04]  /*7bce0*/  LDL.LU R48, [R1+0x5e0] ;  /* 0x0005e00001307983 */ /* 0x001ea80000300800 */
[----:B------:R-:W2:Y:S04]  /*7bcf0*/  LDL.LU R49, [R1+0x5e4] ;  /* 0x0005e40001317983 */ /* 0x000ea80000300800 */
[----:B------:R-:W2:Y:S04]  /*7bd00*/  LDL.LU R50, [R1+0x5e8] ;  /* 0x0005e80001327983 */ /* 0x000ea80000300800 */
[----:B------:R-:W2:Y:S04]  /*7bd10*/  LDL.LU R51, [R1+0x5ec] ;  /* 0x0005ec0001337983 */ /* 0x000ea80000300800 */
[----:B------:R-:W-:Y:S04]  /*7bd20*/  STL.64 [R1+0x640], R32 ;  /* 0x0006402001007387 */ /* 0x000fe80000100a00 */
[----:B------:R0:W-:Y:S04]  /*7bd30*/  STL.64 [R1+0x648], R34 ;  /* 0x0006482201007387 */ /* 0x0001e80000100a00 */
[----:B0-----:R-:W2:Y:S04]  /*7bd40*/  LDL.LU.64 R34, [R1+0x6b00] ;  /* 0x006b000001227983 */ /* 0x001ea80000300a00 */
        /* <DEDUP_REMOVED lines=10> */
[----:B0-----:R-:W4:Y:S04]  /*7bdf0*/  LDL.LU.64 R30, [R1+0x6af8] ;  /* 0x006af800011e7983 */ /* 0x001f280000300a00 */
[----:B------:R0:W-:Y:S04]  /*7be00*/  STL.64 [R1+0x6ad0], R34 ;  /* 0x006ad02201007387 */ /* 0x0001e80000100a00 */
[----:B------:R-:W2:Y:S04]  /*7be10*/  LDL.LU R32, [R1+0x600] ;  /* 0x0006000001207983 */ /* 0x000ea80000300800 */
[----:B------:R-:W2:Y:S04]  /*7be20*/  LDL.LU R33, [R1+0x604] ;  /* 0x0006040001217983 */ /* 0x000ea80000300800 */
[----:B0-----:R-:W2:Y:S04]  /*7be30*/  LDL.LU R34, [R1+0x608] ;  /* 0x0006080001227983 */ /* 0x001ea80000300800 */
[----:B------:R-:W2:Y:S01]  /*7be40*/  LDL.LU R35, [R1+0x60c] ;  /* 0x00060c0001237983 */ /* 0x000ea20000300800 */
[----:B----4-:R-:W-:-:S15]  /*7be50*/  HMMA.16816.F32 R24, R44, R30, R24 ;  /* 0x0000001e2c18723c */ /* 0x010fde0000001818 */
        /* <DEDUP_REMOVED lines=9> */
[----:B------:R-:W0:Y:S01]  /*7bef0*/  S2R R60, SR_TID.X ;  /* 0x00000000003c7919 */ /* 0x000e220000002100 */
[----:B------:R-:W-:Y:S01]  /*7bf00*/  IMAD.MOV.U32 R2, RZ, RZ, R42 ;  /* 0x000000ffff027224 */ /* 0x000fe200078e002a */
[C---:B0-----:R-:W-:Y:S01]  /*7bf10*/  LOP3.LUT R0, R60.reuse, 0x7, RZ, 0xc0, !PT ;  /* 0x000000073c007812 */ /* 0x041fe200078ec0ff */
[----:B------:R-:W-:-:S02]  /*7bf20*/  IMAD.SHL.U32 R61, R60, 0x40, RZ ;  /* 0x000000403c3d7824 */ /* 0x000fc400078e00ff */
[----:B------:R-:W-:Y:S02]  /*7bf30*/  IMAD.SHL.U32 R60, R60, 0x2, RZ ;  /* 0x000000023c3c7824 */ /* 0x000fe400078e00ff */
[----:B------:R-:W-:-:S05]  /*7bf40*/  IMAD R0, R0, 0x90, RZ ;  /* 0x0000009000007824 */ /* 0x000fca00078e02ff */
[----:B------:R-:W-:-:S04]  /*7bf50*/  LOP3.LUT R60, R0, 0x10, R60, 0x78, !PT ;  /* 0x00000010003c7812 */ /* 0x000fc800078e783c */
[----:B------:R-:W-:-:S04]  /*7bf60*/  LOP3.LUT R60, R60, 0x400, R61, 0xf8, !PT ;  /* 0x000004003c3c7812 */ /* 0x000fc800078ef83d */
[----:B------:R-:W-:Y:S01]  /*7bf70*/  LOP3.LUT R60, R60, 0x40, RZ, 0x3c, !PT ;  /* 0x000000403c3c7812 */ /* 0x000fe200078e3cff */
[----:B------:R-:W-:-:S04]  /*7bf80*/  IMAD.MOV.U32 R0, RZ, RZ, R43 ;  /* 0x000000ffff007224 */ /* 0x000fc800078e002b */
[----:B------:R-:W-:Y:S04]  /*7bf90*/  LDSM.16.MT88.4 R40, [R60+UR5+0x10800] ;  /* 0x010800053c28783b */ /* 0x000fe80008004200 */
[----:B----4-:R0:W-:Y:S01]  /*7bfa0*/  STL.64 [R1+0x6ab8], R26 ;  /* 0x006ab81a01007387 */ /* 0x0101e20000100a00 */
[C---:B--2---:R-:W-:Y:S08]  /*7bfb0*/  HMMA.16816.F32 R28, R44.reuse, R26, R28 ;  /* 0x0000001a2c1c723c */ /* 0x044ff0000000181c */
[C---:B0-----:R-:W-:Y:S11]  /*7bfc0*/  HMMA.16816.F32 R24, R44.reuse, R22, R32 ;  /* 0x000000162c18723c */ /* 0x041ff60000001820 */
[----:B------:R0:W-:Y:S04]  /*7bfd0*/  STL.64 [R1+0x610], R28 ;  /* 0x0006101c01007387 */ /* 0x0001e80000100a00 */
[----:B------:R-:W-:Y:S04]  /*7bfe0*/  STL.64 [R1+0x618], R30 ;  /* 0x0006181e01007387 */ /* 0x000fe80000100a00 */
[----:B------:R-:W-:Y:S04]  /*7bff0*/  STL.64 [R1+0x6ac8], R22 ;  /* 0x006ac81601007387 */ /* 0x000fe80000100a00 */
[----:B------:R1:W-:Y:S04]  /*7c000*/  STL [R1+0x6ac0], R20 ;  /* 0x006ac01401007387 */ /* 0x0003e80000100800 */
[----:B------:R-:W-:Y:S01]  /*7c010*/  STL.64 [R1+0x600], R24 ;  /* 0x0006001801007387 */ /* 0x000fe20000100a00 */
[----:B0-----:R-:W0:Y:S03]  /*7c020*/  S2R R29, SR_TID.X ;  /* 0x00000000001d7919 */ /* 0x001e260000002100 */
[----:B------:R3:W-:Y:S01]  /*7c030*/  STL.64 [R1+0x608], R26 ;  /* 0x0006081a01007387 */ /* 0x0007e20000100a00 */
[C---:B-1----:R-:W-:Y:S08]  /*7c040*/  HMMA.16816.F32 R20, R44.reuse, R14, R48 ;  /* 0x0000000e2c14723c */ /* 0x042ff00000001830 */
[----:B---3--:R-:W-:Y:S01]  /*7c050*/  HMMA.16816.F32 R24, R44, R18, R36 ;  /* 0x000000122c18723c */ /* 0x008fe20000001824 */
[----:B------:R-:W2:-:S15]  /*7c060*/  LDL.LU R36, [R1+0x5c0] ;  /* 0x0005c00001247983 */ /* 0x000e9e0000300800 */
[----:B------:R-:W-:-:S03]  /*7c070*/  NOP ;  /* 0x0000000000007918 */ /* 0x000fc60000000000 */
[----:B------:R-:W-:Y:S04]  /*7c080*/  STL.64 [R1+0x5f0], R24 ;  /* 0x0005f01801007387 */ /* 0x000fe80000100a00 */
[----:B------:R-:W-:Y:S04]  /*7c090*/  STL.64 [R1+0x5f8], R26 ;  /* 0x0005f81a01007387 */ /* 0x000fe80000100a00 */
[----:B------:R-:W-:Y:S04]  /*7c0a0*/  STL.64 [R1+0x5e0], R20 ;  /* 0x0005e01401007387 */ /* 0x000fe80000100a00 */
[----:B------:R-:W-:Y:S04]  /*7c0b0*/  STL.64 [R1+0x5e8], R22 ;  /* 0x0005e81601007387 */ /* 0x000fe80000100a00 */
[----:B------:R-:W2:Y:S04]  /*7c0c0*/  LDL.LU R37, [R1+0x5c4] ;  /* 0x0005c40001257983 */ /* 0x000ea80000300800 */
[----:B------:R-:W2:Y:S04]  /*7c0d0*/  LDL.LU R38, [R1+0x5c8] ;  /* 0x0005c80001267983 */ /* 0x000ea80000300800 */
[----:B------:R-:W2:Y:S04]  /*7c0e0*/  LDL.LU R39, [R1+0x5cc] ;  /* 0x0005cc0001277983 */ /* 0x000ea80000300800 */
[----:B------:R-:W2:Y:S01]  /*7c0f0*/  LDL.LU.64 R50, [R1+0x138] ;  /* 0x0001380001327983 */ /* 0x000ea20000300a00 */
[----:B0-----:R-:W-:-:S03]  /*7c100*/  LOP3.LUT R61, R29, 0x7, RZ, 0xc0, !PT ;  /* 0x000000071d3d7812 */ /* 0x001fc600078ec0ff */
[----:B------:R-:W-:Y:S04]  /*7c110*/  STL.64 [R1+0x69e0], R14 ;  /* 0x0069e00e01007387 */ /* 0x000fe80000100a00 */
[----:B------:R0:W-:Y:S01]  /*7c120*/  STL.64 [R1+0x69d8], R12 ;  /* 0x0069d80c01007387 */ /* 0x0001e20000100a00 */
[----:B------:R-:W-:Y:S02]  /*7c130*/  IMAD.SHL.U32 R60, R29, 0x40, RZ ;  /* 0x000000401d3c7824 */ /* 0x000fe400078e00ff */
[----:B------:R-:W-:Y:S02]  /*7c140*/  IMAD R61, R61, 0x90, RZ ;  /* 0x000000903d3d7824 */ /* 0x000fe400078e02ff */
[----:B------:R-:W-:Y:S01]  /*7c150*/  IMAD.SHL.U32 R29, R29, 0x2, RZ ;  /* 0x000000021d1d7824 */ /* 0x000fe200078e00ff */
[----:B0-----:R-:W-:Y:S04]  /*7c160*/  HMMA.16816.F32 R12, R44, R10, R52 ;  /* 0x0000000a2c0c723c */ /* 0x001fe80000001834 */
[----:B------:R-:W-:-:S04]  /*7c170*/  LOP3.LUT R29, R61, 0x10, R29, 0x78, !PT ;  /* 0x000000103d1d7812 */ /* 0x000fc800078e781d */
[----:B------:R-:W-:-:S04]  /*7c180*/  LOP3.LUT R29, R29, 0x400, R60, 0xf8, !PT ;  /* 0x000004001d1d7812 */ /* 0x000fc800078ef83c */
[----:B------:R-:W-:-:S07]  /*7c190*/  LOP3.LUT R29, R29, 0x60, RZ, 0x3c, !PT ;  /* 0x000000601d1d7812 */ /* 0x000fce00078e3cff */
[----:B------:R-:W-:Y:S04]  /*7c1a0*/  STL.64 [R1+0x5d0], R12 ;  /* 0x0005d00c01007387 */ /* 0x000fe80000100a00 */
[----:B------:R-:W-:Y:S04]  /*7c1b0*/  STL.64 [R1+0x5d8], R14 ;  /* 0x0005d80e01007387 */ /* 0x000fe80000100a00 */
[----:B------:R-:W-:Y:S04]  /*7c1c0*/  STL.64 [R1+0x69d0], R10 ;  /* 0x0069d00a01007387 */ /* 0x000fe80000100a00 */
[----:B------:R0:W-:Y:S02]  /*7c1d0*/  STL.64 [R1+0x69c8], R8 ;  /* 0x0069c80801007387 */ /* 0x0001e40000100a00 */
[----:B0-----:R-:W-:Y:S02]  /*7c1e0*/  HMMA.16816.F32 R8, R44, R6, R56 ;  /* 0x000000062c08723c */ /* 0x001fe40000001838 */
[----:B------:R0:W1:Y:S01]  /*7c1f0*/  LDSM.16.MT88.4 R44, [R29+UR5+0x10800] ;  /* 0x010800051d2c783b */ /* 0x0000620008004200 */
[----:B------:R-:W-:-:S02]  /*7c200*/  IMAD.MOV.U32 R58, RZ, RZ, R4 ;  /* 0x000000ffff3a7224 */ /* 0x000fc400078e0004 */
[----:B------:R-:W-:Y:S01]  /*7c210*/  IMAD.MOV.U32 R59, RZ, RZ, R3 ;  /* 0x000000ffff3b7224 */ /* 0x000fe200078e0003 */
[----:B------:R-:W-:-:S13]  /*7c220*/  STL.64 [R1+0x6ae0], R6 ;  /* 0x006ae00601007387 */ /* 0x000fda0000100a00 */
[----:B------:R-:W-:Y:S04]  /*7c230*/  STL.64 [R1+0x350], R8 ;  /* 0x0003500801007387 */ /* 0x000fe80000100a00 */
[----:B------:R-:W-:Y:S04]  /*7c240*/  STL.64 [R1+0x358], R10 ;  /* 0x0003580a01007387 */ /* 0x000fe80000100a00 */
[----:B------:R3:W-:Y:S04]  /*7c250*/  STL.64 [R1+0x6ae8], R58 ;  /* 0x006ae83a01007387 */ /* 0x0007e80000100a00 */
[----:B------:R-:W4:Y:S04]  /*7c260*/  LDL.LU R28, [R1+0x590] ;  /* 0x00059000011c7983 */ /* 0x000f280000300800 */
[----:B0-----:R-:W4:Y:S04]  /*7c270*/  LDL.LU R29, [R1+0x594] ;  /* 0x00059400011d7983 */ /* 0x001f280000300800 */
[----:B------:R-:W4:Y:S04]  /*7c280*/  LDL.LU R30, [R1+0x598] ;  /* 0x00059800011e7983 */ /* 0x000f280000300800 */
[----:B------:R-:W4:Y:S04]  /*7c290*/  LDL.LU R31, [R1+0x59c] ;  /* 0x00059c00011f7983 */ /* 0x000f280000300800 */
[----:B---3--:R-:W3:Y:S04]  /*7c2a0*/  LDL.LU.64 R58, [R1+0x128] ;  /* 0x00012800013a7983 */ /* 0x008ee80000300a00 */
[----:B------:R-:W3:Y:S04]  /*7c2b0*/  LDL.LU R8, [R1+0x5a0] ;  /* 0x0005a00001087983 */ /* 0x000ee80000300800 */
[----:B------:R-:W3:Y:S04]  /*7c2c0*/  LDL.LU R9, [R1+0x5a4] ;  /* 0x0005a40001097983 */ /* 0x000ee80000300800 */
[----:B------:R-:W3:Y:S04]  /*7c2d0*/  LDL.LU R10, [R1+0x5a8] ;  /* 0x0005a800010a7983 */ /* 0x000ee80000300800 */
[----:B------:R-:W3:Y:S04]  /*7c2e0*/  LDL.LU R11, [R1+0x5ac] ;  /* 0x0005ac00010b7983 */ /* 0x000ee80000300800 */
[----:B------:R-:W3:Y:S04]  /*7c2f0*/  LDL.LU.64 R6, [R1+0x118] ;  /* 0x0001180001067983 */ /* 0x000ee80000300a00 */
[----:B------:R-:W4:Y:S04]  /*7c300*/  LDL.LU.64 R34, [R1+0x108] ;  /* 0x0001080001227983 */ /* 0x000f280000300a00 */
[----:B------:R-:W3:Y:S04]  /*7c310*/  LDL.LU R52, [R1+0x580] ;  /* 0x0005800001347983 */ /* 0x000ee80000300800 */
[----:B------:R-:W3:Y:S04]  /*7c320*/  LDL.LU R53, [R1+0x584] ;  /* 0x0005840001357983 */ /* 0x000ee80000300800 */
[----:B------:R-:W3:Y:S04]  /*7c330*/  LDL.LU R54, [R1+0x588] ;  /* 0x0005880001367983 */ /* 0x000ee80000300800 */
[----:B------:R-:W3:Y:S04]  /*7c340*/  LDL.LU R55, [R1+0x58c] ;  /* 0x00058c0001377983 */ /* 0x000ee80000300800 */
[----:B-1----:R-:W-:Y:S04]  /*7c350*/  STL.64 [R1+0x69a8], R46 ;  /* 0x0069a82e01007387 */ /* 0x002fe80000100a00 */
[----:B------:R0:W-:Y:S04]  /*7c360*/  STL.64 [R1+0x69a0], R44 ;  /* 0x0069a02c01007387 */ /* 0x0001e80000100a00 */
[----:B0-----:R-:W3:Y:S04]  /*7c370*/  LDL.LU R44, [R1+0x5b0] ;  /* 0x0005b000012c7983 */ /* 0x001ee80000300800 */
[----:B------:R-:W3:Y:S04]  /*7c380*/  LDL.LU R45, [R1+0x5b4] ;  /* 0x0005b400012d7983 */ /* 0x000ee80000300800 */
[----:B------:R-:W3:Y:S04]  /*7c390*/  LDL.LU R46, [R1+0x5b8] ;  /* 0x0005b800012e7983 */ /* 0x000ee80000300800 */
[----:B------:R-:W3:Y:S01]  /*7c3a0*/  LDL.LU R47, [R1+0x5bc] ;  /* 0x0005bc00012f7983 */ /* 0x000ee20000300800 */
[----:B--2---:R-:W-:Y:S01]  /*7c3b0*/  HMMA.16816.F32 R12, R40, R50, R36 ;  /* 0x00000032280c723c */ /* 0x004fe20000001824 */
[----:B------:R-:W-:-:S02]  /*7c3c0*/  IMAD.MOV.U32 R16, RZ, RZ, R50 ;  /* 0x000000ffff107224 */ /* 0x000fc400078e0032 */
[----:B------:R-:W-:-:S15]  /*7c3d0*/  IMAD.MOV.U32 R17, RZ, RZ, R51 ;  /* 0x000000ffff117224 */ /* 0x000fde00078e0033 */
[----:B------:R-:W-:Y:S01]  /*7c3e0*/  NOP ;  /* 0x0000000000007918 */ /* 0x000fe20000000000 */
[----:B------:R-:W-:Y:S04]  /*7c3f0*/  STL.64 [R1+0x5c0], R12 ;  /* 0x0005c00c01007387 */ /* 0x000fe80000100a00 */
[----:B------:R-:W-:Y:S04]  /*7c400*/  STL.64 [R1+0x5c8], R14 ;  /* 0x0005c80e01007387 */ /* 0x000fe80000100a00 */
[----:B------:R-:W2:Y:S04]  /*7c410*/  LDL.LU R20, [R1+0x570] ;  /* 0x0005700001147983 */ /* 0x000ea80000300800 */
[----:B------:R-:W2:Y:S04]  /*7c420*/  LDL.LU R21, [R1+0x574] ;  /* 0x0005740001157983 */ /* 0x000ea80000300800 */
[----:B------:R-:W2:Y:S04]  /*7c430*/  LDL.LU R22, [R1+0x578] ;  /* 0x0005780001167983 */ /* 0x000ea80000300800 */
[----:B------:R-:W2:Y:S04]  /*7c440*/  LDL.LU R23, [R1+0x57c] ;  /* 0x00057c0001177983 */ /* 0x000ea80000300800 */
[----:B------:R-:W2:Y:S04]  /*7c450*/  LDL.LU.64 R26, [R1+0xe8] ;  /* 0x0000e800011a7983 */ /* 0x000ea80000300a00 */
[----:B------:R-:W2:Y:S04]  /*7c460*/  LDL.LU R36, [R1+0x550] ;  /* 0x0005500001247983 */ /* 0x000ea80000300800 */
[----:B------:R-:W2:Y:S04]  /*7c470*/  LDL.LU R37, [R1+0x554] ;  /* 0x0005540001257983 */ /* 0x000ea80000300800 */
[----:B------:R-:W2:Y:S04]  /*7c480*/  LDL.LU R38, [R1+0x558] ;  /* 0x0005580001267983 */ /* 0x000ea80000300800 */
[----:B------:R-:W2:Y:S04]  /*7c490*/  LDL.LU R39, [R1+0x55c] ;  /* 0x00055c0001277983 */ /* 0x000ea80000300800 */
[----:B------:R-:W2:Y:S04]  /*7c4a0*/  LDL.LU.64 R50, [R1+0xc8] ;  /* 0x0000c80001327983 */ /* 0x000ea80000300a00 */
        /* <DEDUP_REMOVED lines=9> */
[----:B------:R-:W-:Y:S01]  /*7c540*/  STL.64 [R1+0x5b8], R46 ;  /* 0x0005b82e01007387 */ /* 0x000fe20000100a00 */
[----:B0-----:R-:W-:Y:S02]  /*7c550*/  IMAD.MOV.U32 R45, RZ, RZ, R58 ;  /* 0x000000ffff2d7224 */ /* 0x001fe400078e003a */
[----:B------:R-:W-:Y:S02]  /*7c560*/  IMAD.MOV.U32 R44, RZ, RZ, R59 ;  /* 0x000000ffff2c7224 */ /* 0x000fe400078e003b */
[----:B------:R-:W3:Y:S01]  /*7c570*/  LDL.LU.64 R58, [R1+0x6ae8] ;  /* 0x006ae800013a7983 */ /* 0x000ee20000300a00 */
[C---:B------:R-:W-:Y:S08]  /*7c580*/  HMMA.16816.F32 R8, R40.reuse, R6, R8 ;  /* 0x000000062808723c */ /* 0x040ff00000001808 */
[----:B----4-:R-:W-:Y:S11]  /*7c590*/  HMMA.16816.F32 R28, R40, R34, R28 ;  /* 0x00000022281c723c */ /* 0x010ff6000000181c */
[----:B------:R0:W-:Y:S04]  /*7c5a0*/  STL.64 [R1+0x5a0], R8 ;  /* 0x0005a00801007387 */ /* 0x0001e80000100a00 */
[----:B------:R1:W-:Y:S01]  /*7c5b0*/  STL.64 [R1+0x5a8], R10 ;  /* 0x0005a80a01007387 */ /* 0x0003e20000100a00 */
[----:B0-----:R-:W-:-:S02]  /*7c5c0*/  IMAD.MOV.U32 R9, RZ, RZ, R6 ;  /* 0x000000ffff097224 */ /* 0x001fc400078e0006 */
[----:B------:R-:W-:Y:S02]  /*7c5d0*/  IMAD.MOV.U32 R8, RZ, RZ, R7 ;  /* 0x000000ffff087224 */ /* 0x000fe400078e0007 */
[----:B------:R-:W4:Y:S01]  /*7c5e0*/  LDL.LU.64 R6, [R1+0x6ae0] ;  /* 0x006ae00001067983 */ /* 0x000f220000300a00 */
[----:B-1----:R-:W-:Y:S02]  /*7c5f0*/  IMAD.MOV.U32 R11, RZ, RZ, R34 ;  /* 0x000000ffff0b7224 */ /* 0x002fe400078e0022 */
[----:B------:R-:W-:Y:S01]  /*7c600*/  IMAD.MOV.U32 R10, RZ, RZ, R35 ;  /* 0x000000ffff0a7224 */ /* 0x000fe200078e0023 */
[----:B------:R-:W-:Y:S04]  /*7c610*/  STL.64 [R1+0x590], R28 ;  /* 0x0005901c01007387 */ /* 0x000fe80000100a00 */
[----:B------:R0:W-:Y:S04]  /*7c620*/  STL.64 [R1+0x598], R30 ;  /* 0x0005981e01007387 */ /* 0x0001e80000100a00 */
[----:B0-----:R-:W4:Y:S04]  /*7c630*/  LDL.LU.64 R30, [R1+0x6ad8] ;  /* 0x006ad800011e7983 */ /* 0x001f280000300a00 */
[----:B------:R-:W4:Y:S04]  /*7c640*/  LDL.LU.64 R34, [R1+0x6ad0] ;  /* 0x006ad00001227983 */ /* 0x000f280000300a00 */
[----:B------:R-:W-:Y:S04]  /*7c650*/  STL.64 [R1+0x6a58], R10 ;  /* 0x006a580a01007387 */ /* 0x000fe80000100a00 */
[----:B------:R3:W-:Y:S01]  /*7c660*/  STL.64 [R1+0x6a50], R8 ;  /* 0x006a500801007387 */ /* 0x0007e20000100a00 */
[----:B--2---:R-:W-:-:S02]  /*7c670*/  IMAD.MOV.U32 R4, RZ, RZ, R26 ;  /* 0x000000ffff047224 */ /* 0x004fc400078e001a */
[----:B------:R-:W-:Y:S01]  /*7c680*/  IMAD.MOV.U32 R5, RZ, RZ, R27 ;  /* 0x000000ffff057224 */ /* 0x000fe200078e001b */
[----:B---3--:R-:W-:Y:S01]  /*7c690*/  HMMA.16816.F32 R8, R40, R58, R52 ;  /* 0x0000003a2808723c */ /* 0x008fe20000001834 */
[----:B------:R-:W2:-:S15]  /*7c6a0*/  LDL.LU R52, [R1+0x540] ;  /* 0x0005400001347983 */ /* 0x000e9e0000300800 */
[----:B------:R-:W-:-:S03]  /*7c6b0*/  NOP ;  /* 0x0000000000007918 */ /* 0x000fc60000000000 */
[----:B------:R-:W-:Y:S04]  /*7c6c0*/  STL.64 [R1+0x580], R8 ;  /* 0x0005800801007387 */ /* 0x000fe80000100a00 */
[----:B------:R0:W-:Y:S04]  /*7c6d0*/  STL.64 [R1+0x588], R10 ;  /* 0x0005880a01007387 */ /* 0x0001e80000100a00 */
[----:B------:R-:W2:Y:S04]  /*7c6e0*/  LDL.LU R53, [R1+0x544] ;  /* 0x0005440001357983 */ /* 0x000ea80000300800 */
[----:B------:R-:W2:Y:S01]  /*7c6f0*/  LDL.LU R54, [R1+0x548] ;  /* 0x0005480001367983 */ /* 0x000ea20000300800 */
[----:B0-----:R-:W-:Y:S03]  /*7c700*/  HMMA.16816.F32 R8, R40, R26, R20 ;  /* 0x0000001a2808723c */ /* 0x001fe60000001814 */
[----:B------:R-:W2:Y:S04]  /*7c710*/  LDL.LU R55, [R1+0x54c] ;  /* 0x00054c0001377983 */ /* 0x000ea80000300800 */
[----:B------:R-:W2:-:S12]  /*7c720*/  LDL.LU.64 R58, [R1+0xb8] ;  /* 0x0000b800013a7983 */ /* 0x000e980000300a00 */
[----:B------:R-:W-:Y:S04]  /*7c730*/  STL.64 [R1+0x570], R8 ;  /* 0x0005700801007387 */ /* 0x000fe80000100a00 */
[----:B------:R0:W-:Y:S04]  /*7c740*/  STL.64 [R1+0x578], R10 ;  /* 0x0005780a01007387 */ /* 0x0001e80000100a00 */
[----:B------:R-:W3:Y:S04]  /*7c750*/  LDL.LU R20, [R1+0x530] ;  /* 0x0005300001147983 */ /* 0x000ee80000300800 */
[----:B------:R-:W3:Y:S04]  /*7c760*/  LDL.LU R21, [R1+0x534] ;  /* 0x0005340001157983 */ /* 0x000ee80000300800 */
[----:B------:R-:W3:Y:S04]  /*7c770*/  LDL.LU R22, [R1+0x538] ;  /* 0x0005380001167983 */ /* 0x000ee80000300800 */
[----:B------:R-:W3:Y:S04]  /*7c780*/  LDL.LU R23, [R1+0x53c] ;  /* 0x00053c0001177983 */ /* 0x000ee80000300800 */
[----:B------:R-:W3:Y:S01]  /*7c790*/  LDL.LU.64 R26, [R1+0xa8] ;  /* 0x0000a800011a7983 */ /* 0x000ee20000300a00 */
[----:B------:R-:W-:Y:S01]  /*7c7a0*/  MOV R14, R2 ;  /* 0x00000002000e7202 */ /* 0x000fe20000000f00 */
[----:B------:R-:W-:-:S02]  /*7c7b0*/  IMAD.MOV.U32 R15, RZ, RZ, R0 ;  /* 0x000000ffff0f7224 */ /* 0x000fc400078e0000 */
[----:B----4-:R-:W-:Y:S04]  /*7c7c0*/  STL.64 [R1+0x69c0], R6 ;  /* 0x0069c00601007387 */ /* 0x010fe80000100a00 */
[----:B------:R1:W-:Y:S01]  /*7c7d0*/  STL.64 [R1+0x69b8], R4 ;  /* 0x0069b80401007387 */ /* 0x0003e20000100a00 */
[C---:B0-----:R-:W-:Y:S08]  /*7c7e0*/  HMMA.16816.F32 R8, R40.reuse, R14, R16 ;  /* 0x0000000e2808723c */ /* 0x041ff00000001810 */
[----:B-1----:R-:W-:Y:S11]  /*7c7f0*/  HMMA.16816.F32 R4, R40, R50, R36 ;  /* 0x000000322804723c */ /* 0x002ff60000001824 */
[----:B------:R-:W-:Y:S04]  /*7c800*/  STL.64 [R1+0x560], R8 ;  /* 0x0005600801007387 */ /* 0x000fe80000100a00 */
[----:B------:R-:W-:Y:S04]  /*7c810*/  STL.64 [R1+0x568], R10 ;  /* 0x0005680a01007387 */ /* 0x000fe80000100a00 */
[----:B------:R0:W-:Y:S04]  /*7c820*/  STL.64 [R1+0x550], R4 ;  /* 0x0005500401007387 */ /* 0x0001e80000100a00 */
[----:B------:R1:W-:Y:S04]  /*7c830*/  STL.64 [R1+0x558], R6 ;  /* 0x0005580601007387 */ /* 0x0003e80000100a00 */
[----:B0-----:R-:W4:Y:S04]  /*7c840*/  LDL.LU R4, [R1+0x510] ;  /* 0x0005100001047983 */ /* 0x001f280000300800 */
[----:B------:R-:W4:Y:S04]  /*7c850*/  LDL.LU R5, [R1+0x514] ;  /* 0x0005140001057983 */ /* 0x000f280000300800 */
[----:B-1----:R-:W4:Y:S04]  /*7c860*/  LDL.LU R6, [R1+0x518] ;  /* 0x0005180001067983 */ /* 0x002f280000300800 */
[----:B------:R-:W4:Y:S04]  /*7c870*/  LDL.LU R7, [R1+0x51c] ;  /* 0x00051c0001077983 */ /* 0x000f280000300800 */
[----:B------:R-:W4:Y:S04]  /*7c880*/  LDL.LU.64 R10, [R1+0x88] ;  /* 0x00008800010a7983 */ /* 0x000f280000300a00 */
[----:B------:R-:W4:Y:S04]  /*7c890*/  LDL.LU R16, [R1+0x500] ;  /* 0x0005000001107983 */ /* 0x000f280000300800 */
[----:B------:R-:W4:Y:S01]  /*7c8a0*/  LDL.LU R17, [R1+0x504] ;  /* 0x0005040001117983 */ /* 0x000f220000300800 */
[----:B------:R-:W-:-:S03]  /*7c8b0*/  IMAD.MOV.U32 R47, RZ, RZ, R50 ;  /* 0x000000ffff2f7224 */ /* 0x000fc600078e0032 */
[----:B------:R-:W4:Y:S01]  /*7c8c0*/  LDL.LU R18, [R1+0x508] ;  /* 0x0005080001127983 */ /* 0x000f220000300800 */
[----:B------:R-:W-:-:S03]  /*7c8d0*/  IMAD.MOV.U32 R46, RZ, RZ, R51 ;  /* 0x000000ffff2e7224 */ /* 0x000fc600078e0033 */
[----:B------:R-:W4:Y:S04]  /*7c8e0*/  LDL.LU R19, [R1+0x50c] ;  /* 0x00050c0001137983 */ /* 0x000f280000300800 */
[----:B------:R-:W4:Y:S04]  /*7c8f0*/  LDL.LU.64 R14, [R1+0x78] ;  /* 0x00007800010e7983 */ /* 0x000f280000300a00 */
[----:B------:R-:W4:Y:S04]  /*7c900*/  LDL.LU R36, [R1+0x4f0] ;  /* 0x0004f00001247983 */ /* 0x000f280000300800 */
[----:B------:R-:W4:Y:S04]  /*7c910*/  LDL.LU R37, [R1+0x4f4] ;  /* 0x0004f40001257983 */ /* 0x000f280000300800 */
[----:B------:R-:W4:Y:S04]  /*7c920*/  LDL.LU R38, [R1+0x4f8] ;  /* 0x0004f80001267983 */ /* 0x000f280000300800 */
[----:B------:R-:W4:Y:S04]  /*7c930*/  LDL.LU R39, [R1+0x4fc] ;  /* 0x0004fc0001277983 */ /* 0x000f280000300800 */
[----:B------:R-:W4:Y:S04]  /*7c940*/  LDL.LU.64 R50, [R1+0x68] ;  /* 0x0000680001327983 */ /* 0x000f280000300a00 */
[----:B------:R0:W-:Y:S04]  /*7c950*/  STL.64 [R1+0x6a68], R46 ;  /* 0x006a682e01007387 */ /* 0x0001e80000100a00 */
[----:B------:R-:W-:Y:S04]  /*7c960*/  STL.64 [R1+0x6a60], R44 ;  /* 0x006a602c01007387 */ /* 0x000fe80000100a00 */
[----:B0-----:R-:W4:Y:S01]  /*7c970*/  LDL.LU.64 R46, [R1+0x98] ;  /* 0x00009800012e7983 */ /* 0x001f220000300a00 */
[----:B--2---:R-:W-:Y:S01]  /*7c980*/  HMMA.16816.F32 R52, R40, R58, R52 ;  /* 0x0000003a2834723c */ /* 0x004fe20000001834 */
[----:B------:R-:W-:-:S02]  /*7c990*/  IMAD.MOV.U32 R33, RZ, RZ, R58 ;  /* 0x000000ffff217224 */ /* 0x000fc400078e003a */
[----:B------:R-:W-:-:S15]  /*7c9a0*/  IMAD.MOV.U32 R28, RZ, RZ, R59 ;  /* 0x000000ffff1c7224 */ /* 0x000fde00078e003b */
[----:B------:R-:W-:Y:S01]  /*7c9b0*/  NOP ;  /* 0x0000000000007918 */ /* 0x000fe20000000000 */
[----:B------:R0:W-:Y:S04]  /*7c9c0*/  STL.64 [R1+0x540], R52 ;  /* 0x0005403401007387 */ /* 0x0001e80000100a00 */
[----:B------:R1:W-:Y:S04]  /*7c9d0*/  STL.64 [R1+0x548], R54 ;  /* 0x0005483601007387 */ /* 0x0003e80000100a00 */
[----:B0-----:R-:W2:Y:S04]  /*7c9e0*/  LDL.LU R52, [R1+0x4e0] ;  /* 0x0004e00001347983 */ /* 0x001ea80000300800 */
[----:B------:R-:W2:Y:S01]  /*7c9f0*/  LDL.LU R53, [R1+0x4e4] ;  /* 0x0004e40001357983 */ /* 0x000ea20000300800 */
[----:B---3--:R-:W-:Y:S03]  /*7ca00*/  HMMA.16816.F32 R20, R40, R26, R20 ;  /* 0x0000001a2814723c */ /* 0x008fe60000001814 */
[----:B-1----:R-:W2:Y:S01]  /*7ca10*/  LDL.LU R54, [R1+0x4e8] ;  /* 0x0004e80001367983 */ /* 0x002ea20000300800 */
[----:B------:R-:W-:-:S03]  /*7ca20*/  IMAD.MOV.U32 R32, RZ, RZ, R27 ;  /* 0x000000ffff207224 */ /* 0x000fc600078e001b */
[----:B------:R-:W2:Y:S04]  /*7ca30*/  LDL.LU R55, [R1+0x4ec] ;  /* 0x0004ec0001377983 */ /* 0x000ea80000300800 */
[----:B------:R-:W2:Y:S08]  /*7ca40*/  LDL.LU.64 R58, [R1+0x58] ;  /* 0x00005800013a7983 */ /* 0x000eb00000300a00 */
[----:B------:R0:W-:Y:S04]  /*7ca50*/  STL.64 [R1+0x530], R20 ;  /* 0x0005301401007387 */ /* 0x0001e80000100a00 */
[----:B------:R1:W-:Y:S01]  /*7ca60*/  STL.64 [R1+0x538], R22 ;  /* 0x0005381601007387 */ /* 0x0003e20000100a00 */
[----:B0-----:R-:W-:-:S03]  /*7ca70*/  IMAD.MOV.U32 R21, RZ, RZ, R26 ;  /* 0x000000ffff157224 */ /* 0x001fc600078e001a */
[----:B-1----:R-:W3:Y:S04]  /*7ca80*/  LDL.LU.64 R22, [R1+0x6ac8] ;  /* 0x006ac80001167983 */ /* 0x002ee80000300a00 */
        /* <DEDUP_REMOVED lines=8> */
[----:B----4-:R-:W-:Y:S01]  /*7cb10*/  HMMA.16816.F32 R4, R40, R10, R4 ;  /* 0x0000000a2804723c */ /* 0x010fe20000001804 */
[----:B------:R-:W-:Y:S01]  /*7cb20*/  IMAD.MOV.U32 R2, RZ, RZ, R11 ;  /* 0x000000ffff027224 */ /* 0x000fe200078e000b */
[----:B------:R-:W-:Y:S01]  /*7cb30*/  MOV R0, R10 ;  /* 0x0000000a00007202 */ /* 0x000fe20000000f00 */
[----:B------:R-:W-:-:S02]  /*7cb40*/  IMAD.MOV.U32 R29, RZ, RZ, R47 ;  /* 0x000000ffff1d7224 */ /* 0x000fc400078e002f */
[----:B------:R-:W-:Y:S02]  /*7cb50*/  IMAD.MOV.U32 R3, RZ, RZ, R46 ;  /* 0x000000ffff037224 */ /* 0x000fe400078e002e */
[----:B------:R-:W-:Y:S02]  /*7cb60*/  IMAD.MOV.U32 R24, RZ, RZ, R51 ;  /* 0x000000ffff187224 */ /* 0x000fe400078e0033 */
[----:B------:R-:W-:Y:S01]  /*7cb70*/  IMAD.MOV.U32 R25, RZ, RZ, R50 ;  /* 0x000000ffff197224 */ /* 0x000fe200078e0032 */
[----:B---3--:R-:W-:Y:S04]  /*7cb80*/  STL.64 [R1+0x6a78], R22 ;  /* 0x006a781601007387 */ /* 0x008fe80000100a00 */
[----:B--2---:R0:W-:Y:S02]  /*7cb90*/  STL.64 [R1+0x6a70], R20 ;  /* 0x006a701401007387 */ /* 0x0041e40000100a00 */
[----:B0-----:R-:W-:-:S15]  /*7cba0*/  HMMA.16816.F32 R20, R40, R46, R32 ;  /* 0x0000002e2814723c */ /* 0x001fde0000001820 */
[----:B------:R-:W-:-:S04]  /*7cbb0*/  NOP ;  /* 0x0000000000007918 */ /* 0x000fc80000000000 */
[----:B------:R-:W-:Y:S04]  /*7cbc0*/  STL.64 [R1+0x520], R20 ;  /* 0x0005201401007387 */ /* 0x000fe80000100a00 */
[----:B------:R-:W-:Y:S04]  /*7cbd0*/  STL.64 [R1+0x528], R22 ;  /* 0x0005281601007387 */ /* 0x000fe80000100a00 */
[----:B------:R-:W-:Y:S04]  /*7cbe0*/  STL [R1+0x6910], R29 ;  /* 0x0069101d01007387 */ /* 0x000fe80000100800 */
[----:B------:R-:W-:Y:S04]  /*7cbf0*/  STL [R1+0x690c], R3 ;  /* 0x00690c0301007387 */ /* 0x000fe80000100800 */
[----:B------:R-:W-:Y:S04]  /*7cc00*/  STL.64 [R1+0x510], R4 ;  /* 0x0005100401007387 */ /* 0x000fe80000100a00 */
[----:B------:R0:W-:Y:S02]  /*7cc10*/  STL.64 [R1+0x518], R6 ;  /* 0x0005180601007387 */ /* 0x0001e40000100a00 */
[----:B0-----:R-:W-:Y:S02]  /*7cc20*/  HMMA.16816.F32 R4, R40, R14, R16 ;  /* 0x0000000e2804723c */ /* 0x001fe40000001810 */
[----:B------:R-:W-:Y:S04]  /*7cc30*/  STL [R1+0x6918], R2 ;  /* 0x0069180201007387 */ /* 0x000fe80000100800 */
[----:B------:R-:W-:Y:S01]  /*7cc40*/  STL [R1+0x6914], R0 ;  /* 0x0069140001007387 */ /* 0x000fe20000100800 */
[----:B------:R-:W-:-:S12]  /*7cc50*/  IMAD.MOV.U32 R3, RZ, RZ, R15 ;  /* 0x000000ffff037224 */ /* 0x000fd800078e000f */
[----:B------:R-:W-:Y:S04]  /*7cc60*/  STL.64 [R1+0x500], R4 ;  /* 0x0005000401007387 */ /* 0x000fe80000100a00 */
[----:B------:R0:W-:Y:S01]  /*7cc70*/  STL.64 [R1+0x508], R6 ;  /* 0x0005080601007387 */ /* 0x0001e20000100a00 */
[----:B------:R-:W-:Y:S01]  /*7cc80*/  IMAD.MOV.U32 R29, RZ, RZ, R14 ;  /* 0x000000ffff1d7224 */ /* 0x000fe200078e000e */
[C---:B0-----:R-:W-:Y:S02]  /*7cc90*/  HMMA.16816.F32 R4, R40.reuse, R50, R36 ;  /* 0x000000322804723c */ /* 0x041fe40000001824 */
[----:B------:R-:W-:Y:S04]  /*7cca0*/  STL [R1+0x6920], R3 ;  /* 0x0069200301007387 */ /* 0x000fe80000100800 */
[----:B------:R-:W-:Y:S04]  /*7ccb0*/  STL [R1+0x691c], R29 ;  /* 0x00691c1d01007387 */ /* 0x000fe80000100800 */
[----:B------:R-:W-:Y:S04]  /*7ccc0*/  STL.64 [R1+0x6aa0], R30 ;  /* 0x006aa01e01007387 */ /* 0x000fe80000100a00 */
[----:B------:R-:W-:Y:S05]  /*7ccd0*/  STL [R1+0x6a98], R28 ;  /* 0x006a981c01007387 */ /* 0x000fea0000100800 */
[----:B------:R-:W-:Y:S04]  /*7cce0*/  STL.64 [R1+0x4f0], R4 ;  /* 0x0004f00401007387 */ /* 0x000fe80000100a00 */
[----:B------:R0:W-:Y:S02]  /*7ccf0*/  STL.64 [R1+0x4f8], R6 ;  /* 0x0004f80601007387 */ /* 0x0001e40000100a00 */
[----:B0-----:R-:W-:Y:S02]  /*7cd00*/  HMMA.16816.F32 R4, R40, R58, R52 ;  /* 0x0000003a2804723c */ /* 0x001fe40000001834 */
[----:B------:R-:W-:Y:S04]  /*7cd10*/  STL [R1+0x6928], R24 ;  /* 0x0069281801007387 */ /* 0x000fe80000100800 */
[----:B------:R-:W-:Y:S04]  /*7cd20*/  STL [R1+0x6924], R25 ;  /* 0x0069241901007387 */ /* 0x000fe80000100800 */
[----:B------:R-:W-:Y:S09]  /*7cd30*/  STL.64 [R1+0x6a90], R26 ;  /* 0x006a901a01007387 */ /* 0x000ff20000100a00 */
[----:B------:R-:W-:Y:S04]  /*7cd40*/  STL.64 [R1+0x4e0], R4 ;  /* 0x0004e00401007387 */ /* 0x000fe80000100a00 */
[----:B------:R-:W-:Y:S04]  /*7cd50*/  STL.64 [R1+0x4e8], R6 ;  /* 0x0004e80601007387 */ /* 0x000fe80000100a00 */
[----:B------:R-:W2:Y:S04]  /*7cd60*/  LDL.LU R36, [R1+0x490] ;  /* 0x0004900001247983 */ /* 0x000ea80000300800 */
[----:B------:R-:W2:Y:S04]  /*7cd70*/  LDL.LU R37, [R1+0x494] ;  /* 0x0004940001257983 */ /* 0x000ea80000300800 */
[----:B------:R-:W3:Y:S04]  /*7cd80*/  LDL.LU R38, [R1+0x498] ;  /* 0x0004980001267983 */ /* 0x000ee80000300800 */
[----:B------:R-:W3:Y:S04]  /*7cd90*/  LDL.LU R39, [R1+0x49c] ;  /* 0x00049c0001277983 */ /* 0x000ee80000300800 */
[----:B---3--:R-:W-:Y:S04]  /*7cda0*/  STL.64 [R1+0x6ab0], R38 ;  /* 0x006ab02601007387 */ /* 0x008fe80000100a00 */
[----:B--2---:R0:W-:Y:S04]  /*7cdb0*/  STL.64 [R1+0x6aa8], R36 ;  /* 0x006aa82401007387 */ /* 0x0041e80000100a00 */
[----:B------:R-:W2:Y:S04]  /*7cdc0*/  LDL.LU R20, [R1+0x4b0] ;  /* 0x0004b00001147983 */ /* 0x000ea80000300800 */
[----:B------:R-:W2:Y:S04]  /*7cdd0*/  LDL.LU R21, [R1+0x4b4] ;  /* 0x0004b40001157983 */ /* 0x000ea80000300800 */
[----:B------:R-:W2:Y:S04]  /*7cde0*/  LDL.LU R22, [R1+0x4b8] ;  /* 0x0004b80001167983 */ /* 0x000ea80000300800 */
[----:B------:R-:W2:Y:S04]  /*7cdf0*/  LDL.LU R23, [R1+0x4bc] ;  /* 0x0004bc0001177983 */ /* 0x000ea80000300800 */
[----:B0-----:R-:W3:Y:S04]  /*7ce00*/  LDL.LU R36, [R1+0x4d0] ;  /* 0x0004d00001247983 */ /* 0x001ee80000300800 */
[----:B------:R-:W3:Y:S04]  /*7ce10*/  LDL.LU R37, [R1+0x4d4] ;  /* 0x0004d40001257983 */ /* 0x000ee80000300800 */
[----:B------:R-:W3:Y:S04]  /*7ce20*/  LDL.LU R38, [R1+0x4d8] ;  /* 0x0004d80001267983 */ /* 0x000ee80000300800 */
[----:B------:R-:W3:Y:S04]  /*7ce30*/  LDL.LU R39, [R1+0x4dc] ;  /* 0x0004dc0001277983 */ /* 0x000ee80000300800 */
[----:B------:R-:W3:Y:S04]  /*7ce40*/  LDL.LU.64 R30, [R1+0x48] ;  /* 0x00004800011e7983 */ /* 0x000ee80000300a00 */
[----:B------:R-:W4:Y:S04]  /*7ce50*/  LDL.LU R24, [R1+0x4c0] ;  /* 0x0004c00001187983 */ /* 0x000f280000300800 */
[----:B------:R-:W4:Y:S04]  /*7ce60*/  LDL.LU R25, [R1+0x4c4] ;  /* 0x0004c40001197983 */ /* 0x000f280000300800 */
[----:B------:R-:W4:Y:S04]  /*7ce70*/  LDL.LU R26, [R1+0x4c8] ;  /* 0x0004c800011a7983 */ /* 0x000f280000300800 */
[----:B------:R-:W4:Y:S04]  /*7ce80*/  LDL.LU R27, [R1+0x4cc] ;  /* 0x0004cc00011b7983 */ /* 0x000f280000300800 */
[----:B------:R-:W4:Y:S04]  /*7ce90*/  LDL.LU.64 R34, [R1+0x38] ;  /* 0x0000380001227983 */ /* 0x000f280000300a00 */
[----:B------:R-:W2:Y:S04]  /*7cea0*/  LDL.LU.64 R46, [R1+0x28] ;  /* 0x00002800012e7983 */ /* 0x000ea80000300a00 */
[----:B------:R-:W2:Y:S01]  /*7ceb0*/  LDL.LU R8, [R1+0x4a0] ;  /* 0x0004a00001087983 */ /* 0x000ea20000300800 */
[----:B------:R-:W-:-:S03]  /*7cec0*/  IMAD.MOV.U32 R2, RZ, RZ, R58 ;  /* 0x000000ffff027224 */ /* 0x000fc600078e003a */
[----:B------:R-:W2:Y:S01]  /*7ced0*/  LDL.LU R9, [R1+0x4a4] ;  /* 0x0004a40001097983 */ /* 0x000ea20000300800 */
[----:B------:R-:W-:-:S03]  /*7cee0*/  IMAD.MOV.U32 R0, RZ, RZ, R59 ;  /* 0x000000ffff007224 */ /* 0x000fc600078e003b */
[----:B------:R-:W2:Y:S04]  /*7cef0*/  LDL.LU R10, [R1+0x4a8] ;  /* 0x0004a800010a7983 */ /* 0x000ea80000300800 */
[----:B------:R-:W2:Y:S04]  /*7cf00*/  LDL.LU R11, [R1+0x4ac] ;  /* 0x0004ac00010b7983 */ /* 0x000ea80000300800 */
[----:B------:R-:W2:Y:S04]  /*7cf10*/  LDL.LU.64 R18, [R1+0x18] ;  /* 0x0000180001127983 */ /* 0x000ea80000300a00 */
[----:B------:R-:W2:Y:S04]  /*7cf20*/  LDL.LU.64 R58, [R1+0x8] ;  /* 0x00000800013a7983 */ /* 0x000ea80000300a00 */
        /* <DEDUP_REMOVED lines=16> */
[----:B------:R-:W-:Y:S04]  /*7d030*/  STL [R1+0x6930], R0 ;  /* 0x0069300001007387 */ /* 0x000fe80000100800 */
[----:B------:R-:W-:Y:S01]  /*7d040*/  STL [R1+0x692c], R2 ;  /* 0x00692c0201007387 */ /* 0x000fe20000100800 */
[----:B---3--:R-:W-:-:S15]  /*7d050*/  HMMA.16816.F32 R36, R40, R30, R36 ;  /* 0x0000001e2824723c */ /* 0x008fde0000001824 */
[----:B------:R-:W-:-:S04]  /*7d060*/  NOP ;  /* 0x0000000000007918 */ /* 0x000fc80000000000 */
[----:B------:R-:W-:Y:S04]  /*7d070*/  STL.64 [R1+0x4d0], R36 ;  /* 0x0004d02401007387 */ /* 0x000fe80000100a00 */
[----:B------:R0:W-:Y:S04]  /*7d080*/  STL.64 [R1+0x4d8], R38 ;  /* 0x0004d82601007387 */ /* 0x0001e80000100a00 */
[----:B0-----:R-:W3:Y:S04]  /*7d090*/  LDL.LU.64 R38, [R1+0x6ab0] ;  /* 0x006ab00001267983 */ /* 0x001ee80000300a00 */
[----:B------:R-:W3:Y:S01]  /*7d0a0*/  LDL.LU.64 R36, [R1+0x6aa8] ;  /* 0x006aa80001247983 */ /* 0x000ee20000300a00 */
[----:B----4-:R-:W-:Y:S01]  /*7d0b0*/  HMMA.16816.F32 R24, R40, R34, R24 ;  /* 0x000000222818723c */ /* 0x010fe20000001818 */
[----:B------:R-:W-:-:S07]  /*7d0c0*/  IMAD.MOV.U32 R29, RZ, RZ, R31 ;  /* 0x000000ffff1d7224 */ /* 0x000fce00078e001f */
[C---:B--2---:R-:W-:Y:S01]  /*7d0d0*/  HMMA.16816.F32 R20, R40.reuse, R46, R20 ;  /* 0x0000002e2814723c */ /* 0x044fe20000001814 */
[----:B------:R-:W-:Y:S02]  /*7d0e0*/  IMAD.MOV.U32 R3, RZ, RZ, R30 ;  /* 0x000000ffff037224 */ /* 0x000fe400078e001e */
[----:B------:R-:W2:Y:S04]  /*7d0f0*/  LDL.LU.64 R30, [R1+0x6aa0] ;  /* 0x006aa000011e7983 */ /* 0x000ea80000300a00 */
[----:B------:R-:W4:Y:S01]  /*7d100*/  LDL.LU R28, [R1+0x6a98] ;  /* 0x006a9800011c7983 */ /* 0x000f220000300800 */
[----:B------:R-:W-:Y:S03]  /*7d110*/  HMMA.16816.F32 R8, R40, R18, R8 ;  /* 0x000000122808723c */ /* 0x000fe60000001808 */
[----:B------:R-:W-:Y:S01]  /*7d120*/  STL [R1+0x6938], R29 ;  /* 0x0069381d01007387 */ /* 0x000fe20000100800 */
[----:B------:R-:W-:-:S03]  /*7d130*/  IMAD.MOV.U32 R60, RZ, RZ, R34 ;  /* 0x000000ffff3c7224 */ /* 0x000fc600078e0022 */
[----:B------:R-:W-:Y:S01]  /*7d140*/  STL [R1+0x6934], R3 ;  /* 0x0069340301007387 */ /* 0x000fe20000100800 */
[----:B------:R-:W-:-:S03]  /*7d150*/  IMAD.MOV.U32 R61, RZ, RZ, R35 ;  /* 0x000000ffff3d7224 */ /* 0x000fc600078e0023 */
[----:B------:R-:W-:Y:S04]  /*7d160*/  STL.64 [R1+0x4c0], R24 ;  /* 0x0004c01801007387 */ /* 0x000fe80000100a00 */
[----:B------:R0:W-:Y:S04]  /*7d170*/  STL.64 [R1+0x4c8], R26 ;  /* 0x0004c81a01007387 */ /* 0x0001e80000100a00 */
[----:B0-----:R-:W2:Y:S04]  /*7d180*/  LDL.LU.64 R26, [R1+0x6a90] ;  /* 0x006a9000011a7983 */ /* 0x001ea80000300a00 */
[----:B------:R-:W2:Y:S04]  /*7d190*/  LDL.LU.64 R34, [R1+0x6a88] ;  /* 0x006a880001227983 */ /* 0x000ea80000300a00 */
[----:B------:R-:W2:Y:S01]  /*7d1a0*/  LDL.LU.64 R32, [R1+0x6a80] ;  /* 0x006a800001207983 */ /* 0x000ea20000300a00 */
[----:B------:R-:W-:-:S03]  /*7d1b0*/  IMAD.MOV.U32 R24, RZ, RZ, R46 ;  /* 0x000000ffff187224 */ /* 0x000fc600078e002e */
[----:B------:R-:W-:Y:S01]  /*7d1c0*/  STL.64 [R1+0x4b0], R20 ;  /* 0x0004b01401007387 */ /* 0x000fe20000100a00 */
[----:B------:R-:W-:-:S03]  /*7d1d0*/  IMAD.MOV.U32 R25, RZ, RZ, R47 ;  /* 0x000000ffff197224 */ /* 0x000fc600078e002f */
[----:B------:R0:W-:Y:S01]  /*7d1e0*/  STL.64 [R1+0x4b8], R22 ;  /* 0x0004b81601007387 */ /* 0x0001e20000100a00 */
[----:B------:R-:W-:Y:S02]  /*7d1f0*/  IMAD.MOV.U32 R0, RZ, RZ, R18 ;  /* 0x000000ffff007224 */ /* 0x000fe400078e0012 */
[----:B------:R-:W-:Y:S01]  /*7d200*/  IMAD.MOV.U32 R2, RZ, RZ, R19 ;  /* 0x000000ffff027224 */ /* 0x000fe200078e0013 */
[----:B0-----:R-:W2:Y:S04]  /*7d210*/  LDL.LU.64 R22, [R1+0x6a78] ;  /* 0x006a780001167983 */ /* 0x001ea80000300a00 */
[----:B------:R-:W2:Y:S04]  /*7d220*/  LDL.LU.64 R20, [R1+0x6a70] ;  /* 0x006a700001147983 */ /* 0x000ea80000300a00 */
[----:B------:R-:W2:Y:S04]  /*7d230*/  LDL.LU.64 R46, [R1+0x6a68] ;  /* 0x006a6800012e7983 */ /* 0x000ea80000300a00 */
[----:B------:R-:W2:Y:S04]  /*7d240*/  LDL.LU.64 R44, [R1+0x6a60] ;  /* 0x006a6000012c7983 */ /* 0x000ea80000300a00 */
[----:B------:R-:W-:Y:S04]  /*7d250*/  STL.64 [R1+0x4a0], R8 ;  /* 0x0004a00801007387 */ /* 0x000fe80000100a00 */
[----:B------:R0:W-:Y:S01]  /*7d260*/  STL.64 [R1+0x4a8], R10 ;  /* 0x0004a80a01007387 */ /* 0x0001e20000100a00 */
[----:B------:R-:W-:-:S02]  /*7d270*/  IMAD.MOV.U32 R29, RZ, RZ, R58 ;  /* 0x000000ffff1d7224 */ /* 0x000fc400078e003a */
[----:B------:R-:W-:Y:S01]  /*7d280*/  IMAD.MOV.U32 R3, RZ, RZ, R59 ;  /* 0x000000ffff037224 */ /* 0x000fe200078e003b */
[----:B0-----:R-:W2:Y:S04]  /*7d290*/  LDL.LU.64 R10, [R1+0x6a58] ;  /* 0x006a5800010a7983 */ /* 0x001ea80000300a00 */
[----:B------:R-:W2:Y:S04]  /*7d2a0*/  LDL.LU.64 R8, [R1+0x6a50] ;  /* 0x006a500001087983 */ /* 0x000ea80000300a00 */
[----:B------:R-:W2:Y:S04]  /*7d2b0*/  LDL.LU.64 R18, [R1+0x6a48] ;  /* 0x006a480001127983 */ /* 0x000ea80000300a00 */
[----:B------:R-:W2:Y:S01]  /*7d2c0*/  LDL.LU.64 R16, [R1+0x6a40] ;  /* 0x006a400001107983 */ /* 0x000ea20000300a00 */
[----:B---3--:R-:W-:-:S15]  /*7d2d0*/  HMMA.16816.F32 R36, R40, R58, R36 ;  /* 0x0000003a2824723c */ /* 0x008fde0000001824 */
[----:B------:R-:W-:-:S04]  /*7d2e0*/  NOP ;  /* 0x0000000000007918 */ /* 0x000fc80000000000 */
[----:B------:R-:W-:Y:S04]  /*7d2f0*/  STL.64 [R1+0x490], R36 ;  /* 0x0004902401007387 */ /* 0x000fe80000100a00 */
[----:B------:R0:W-:Y:S04]  /*7d300*/  STL.64 [R1+0x498], R38 ;  /* 0x0004982601007387 */ /* 0x0001e80000100a00 */
[----:B0-----:R-:W3:Y:S04]  /*7d310*/  LDL.LU.64 R38, [R1+0x6a38] ;  /* 0x006a380001267983 */ /* 0x001ee80000300a00 */
[----:B------:R-:W2:Y:S04]  /*7d320*/  LDL.LU.64 R36, [R1+0x6a30] ;  /* 0x006a300001247983 */ /* 0x000ea80000300a00 */
[----:B------:R-:W2:Y:S04]  /*7d330*/  LDL.LU.64 R58, [R1+0x6a28] ;  /* 0x006a2800013a7983 */ /* 0x000ea80000300a00 */
[----:B------:R-:W3:Y:S01]  /*7d340*/  LDL.LU.64 R56, [R1+0x6a20] ;  /* 0x006a200001387983 */ /* 0x000ee20000300a00 */
[----:B--2---:R-:W-:-:S15]  /*7d350*/  HMMA.16816.F32 R52, R40, R58, R52 ;  /* 0x0000003a2834723c */ /* 0x004fde0000001834 */
[----:B------:R-:W-:-:S04]  /*7d360*/  NOP ;  /* 0x0000000000007918 */ /* 0x000fc80000000000 */
[----:B------:R-:W-:Y:S04]  /*7d370*/  STL.64 [R1+0x480], R52 ;  /* 0x0004803401007387 */ /* 0x000fe80000100a00 */
[----:B------:R0:W-:Y:S04]  /*7d380*/  STL.64 [R1+0x488], R54 ;  /* 0x0004883601007387 */ /* 0x0001e80000100a00 */
[----:B0-----:R-:W2:Y:S04]  /*7d390*/  LDL.LU.64 R54, [R1+0x6a18] ;  /* 0x006a180001367983 */ /* 0x001ea80000300a00 */
[----:B------:R-:W4:Y:S04]  /*7d3a0*/  LDL.LU.64 R52, [R1+0x6a10] ;  /* 0x006a100001347983 */ /* 0x000f280000300a00 */
[----:B------:R-:W-:Y:S04]  /*7d3b0*/  STL.64 [R1+0x6848], R58 ;  /* 0x0068483a01007387 */ /* 0x000fe80000100a00 */
[----:B---3--:R0:W-:Y:S04]  /*7d3c0*/  STL.64 [R1+0x6840], R56 ;  /* 0x0068403801007387 */ /* 0x0081e80000100a00 */
        /* <DEDUP_REMOVED lines=8> */
[----:B0-----:R-:W3:Y:S04]  /*7d450*/  LDL.LU.64 R50, [R1+0x6a08] ;  /* 0x006a080001327983 */ /* 0x001ee80000300a00 */
[----:B------:R-:W2:Y:S04]  /*7d460*/  LDL.LU.64 R48, [R1+0x6a00] ;  /* 0x006a000001307983 */ /* 0x000ea80000300a00 */
[----:B------:R-:W-:Y:S04]  /*7d470*/  STL.64 [R1+0x6858], R54 ;  /* 0x0068583601007387 */ /* 0x000fe80000100a00 */
[----:B----4-:R3:W-:Y:S01]  /*7d480*/  STL.64 [R1+0x6850], R52 ;  /* 0x0068503401007387 */ /* 0x0107e20000100a00 */
[C---:B------:R-:W-:Y:S08]  /*7d490*/  HMMA.16816.F32 R4, R40.reuse, R38, R4 ;  /* 0x000000262804723c */ /* 0x040ff00000001804 */
[C---:B------:R-:W-:Y:S08]  /*7d4a0*/  HMMA.16816.F32 R12, R40.reuse, R34, R12 ;  /* 0x00000022280c723c */ /* 0x040ff0000000180c */
[----:B---3--:R-:W-:Y:S01]  /*7d4b0*/  HMMA.16816.F32 R52, R40, R50, R56 ;  /* 0x000000322834723c */ /* 0x008fe20000001838 */
[----:B------:R-:W-:Y:S04]  /*7d4c0*/  STL.64 [R1+0x6838], R50 ;  /* 0x0068383201007387 */ /* 0x000fe80000100a00 */
[----:B--2---:R-:W-:Y:S01]  /*7d4d0*/  STL.64 [R1+0x6830], R48 ;  /* 0x0068303001007387 */ /* 0x004fe20000100a00 */
[----:B------:R-:W-:-:S13]  /*7d4e0*/  MOV R58, R21 ;  /* 0x00000015003a7202 */ /* 0x000fda0000000f00 */
[----:B------:R-:W-:Y:S04]  /*7d4f0*/  STL.64 [R1+0x460], R52 ;  /* 0x0004603401007387 */ /* 0x000fe80000100a00 */
[----:B------:R-:W-:Y:S04]  /*7d500*/  STL.64 [R1+0x468], R54 ;  /* 0x0004683601007387 */ /* 0x000fe80000100a00 */
[----:B------:R-:W-:Y:S04]  /*7d510*/  STL.64 [R1+0x6828], R38 ;  /* 0x0068282601007387 */ /* 0x000fe80000100a00 */
[----:B------:R-:W-:Y:S04]  /*7d520*/  STL.64 [R1+0x6820], R36 ;  /* 0x0068202401007387 */ /* 0x000fe80000100a00 */
[----:B------:R0:W-:Y:S04]  /*7d530*/  STL.64 [R1+0x450], R4 ;  /* 0x0004500401007387 */ /* 0x0001e80000100a00 */
[----:B------:R1:W-:Y:S01]  /*7d540*/  STL.64 [R1+0x458], R6 ;  /* 0x0004580601007387 */ /* 0x0003e20000100a00 */
[----:B------:R-:W-:-:S03]  /*7d550*/  IMAD.MOV.U32 R59, RZ, RZ, R32 ;  /* 0x000000ffff3b7224 */ /* 0x000fc600078e0020 */
[----:B0-----:R-:W2:Y:S04]  /*7d560*/  LDL.LU R4, [R1+0x420] ;  /* 0x0004200001047983 */ /* 0x001ea80000300800 */
[----:B------:R0:W-:Y:S04]  /*7d570*/  STL.64 [R1+0x440], R12 ;  /* 0x0004400c01007387 */ /* 0x0001e80000100a00 */
[----:B------:R3:W-:Y:S04]  /*7d580*/  STL.64 [R1+0x448], R14 ;  /* 0x0004480e01007387 */ /* 0x0007e80000100a00 */
[----:B------:R-:W2:Y:S04]  /*7d590*/  LDL.LU R5, [R1+0x424] ;  /* 0x0004240001057983 */ /* 0x000ea80000300800 */
[----:B-1----:R-:W2:Y:S04]  /*7d5a0*/  LDL.LU R6, [R1+0x428] ;  /* 0x0004280001067983 */ /* 0x002ea80000300800 */
[----:B------:R-:W2:Y:S04]  /*7d5b0*/  LDL.LU R7, [R1+0x42c] ;  /* 0x00042c0001077983 */ /* 0x000ea80000300800 */
[----:B0-----:R-:W4:Y:S04]  /*7d5c0*/  LDL.LU R12, [R1+0x410] ;  /* 0x00041000010c7983 */ /* 0x001f280000300800 */
[----:B------:R-:W4:Y:S04]  /*7d5d0*/  LDL.LU R13, [R1+0x414] ;  /* 0x00041400010d7983 */ /* 0x000f280000300800 */
[----:B---3--:R-:W4:Y:S04]  /*7d5e0*/  LDL.LU R14, [R1+0x418] ;  /* 0x00041800010e7983 */ /* 0x008f280000300800 */
[----:B------:R-:W4:Y:S04]  /*7d5f0*/  LDL.LU R15, [R1+0x41c] ;  /* 0x00041c00010f7983 */ /* 0x000f280000300800 */
[----:B------:R-:W3:Y:S04]  /*7d600*/  LDL.LU R21, [R1+0x69fc] ;  /* 0x0069fc0001157983 */ /* 0x000ee80000300800 */
[----:B------:R-:W2:Y:S04]  /*7d610*/  LDL.LU R32, [R1+0x69f8] ;  /* 0x0069f80001207983 */ /* 0x000ea80000300800 */
[----:B------:R0:W-:Y:S04]  /*7d620*/  STL.64 [R1+0x6940], R58 ;  /* 0x0069403a01007387 */ /* 0x0001e80000100a00 */
[----:B------:R-:W2:Y:S04]  /*7d630*/  LDL.LU R56, [R1+0x430] ;  /* 0x0004300001387983 */ /* 0x000ea80000300800 */
[----:B------:R-:W2:Y:S04]  /*7d640*/  LDL.LU R57, [R1+0x434] ;  /* 0x0004340001397983 */ /* 0x000ea80000300800 */
[----:B0-----:R-:W2:Y:S04]  /*7d650*/  LDL.LU R58, [R1+0x438] ;  /* 0x00043800013a7983 */ /* 0x001ea80000300800 */
[----:B------:R-:W2:Y:S04]  /*7d660*/  LDL.LU R59, [R1+0x43c] ;  /* 0x00043c00013b7983 */ /* 0x000ea80000300800 */
[----:B------:R-:W2:Y:S04]  /*7d670*/  LDL.LU R52, [R1+0x2a0] ;  /* 0x0002a00001347983 */ /* 0x000ea80000300800 */
[----:B------:R-:W2:Y:S04]  /*7d680*/  LDL.LU R53, [R1+0x2a4] ;  /* 0x0002a40001357983 */ /* 0x000ea80000300800 */
[----:B------:R-:W2:Y:S04]  /*7d690*/  LDL.LU R54, [R1+0x2a8] ;  /* 0x0002a80001367983 */ /* 0x000ea80000300800 */
[----:B------:R-:W2:Y:S01]  /*7d6a0*/  LDL.LU R55, [R1+0x2ac] ;  /* 0x0002ac0001377983 */ /* 0x000ea20000300800 */
[----:B------:R-:W-:-:S02]  /*7d6b0*/  IMAD.MOV.U32 R50, RZ, RZ, R33 ;  /* 0x000000ffff327224 */ /* 0x000fc400078e0021 */
[----:B------:R-:W-:Y:S01]  /*7d6c0*/  IMAD.MOV.U32 R51, RZ, RZ, R28 ;  /* 0x000000ffff337224 */ /* 0x000fe200078e001c */
[----:B--2---:R-:W-:Y:S04]  /*7d6d0*/  STL.64 [R1+0x6950], R54 ;  /* 0x0069503601007387 */ /* 0x004fe80000100a00 */
[----:B------:R-:W-:Y:S04]  /*7d6e0*/  STL.64 [R1+0x6948], R52 ;  /* 0x0069483401007387 */ /* 0x000fe80000100a00 */
[----:B------:R-:W2:Y:S04]  /*7d6f0*/  LDL.LU R33, [R1+0x69f4] ;  /* 0x0069f40001217983 */ /* 0x000ea80000300800 */
[----:B------:R-:W2:Y:S04]  /*7d700*/  LDL.LU R28, [R1+0x69f0] ;  /* 0x0069f000011c7983 */ /* 0x000ea80000300800 */
[----:B------:R-:W-:Y:S04]  /*7d710*/  STL.64 [R1+0x6958], R50 ;  /* 0x0069583201007387 */ /* 0x000fe80000100a00 */
[----:B------:R-:W2:Y:S04]  /*7d720*/  LDL.LU R36, [R1+0x2b0] ;  /* 0x0002b00001247983 */ /* 0x000ea80000300800 */
[----:B------:R-:W2:Y:S04]  /*7d730*/  LDL.LU R37, [R1+0x2b4] ;  /* 0x0002b40001257983 */ /* 0x000ea80000300800 */
[----:B------:R-:W2:Y:S04]  /*7d740*/  LDL.LU R38, [R1+0x2b8] ;  /* 0x0002b80001267983 */ /* 0x000ea80000300800 */
[----:B------:R-:W2:Y:S01]  /*7d750*/  LDL.LU R39, [R1+0x2bc] ;  /* 0x0002bc0001277983 */ /* 0x000ea20000300800 */
[----:B------:R-:W-:Y:S03]  /*7d760*/  HMMA.16816.F32 R4, R40, R26, R4 ;  /* 0x0000001a2804723c */ /* 0x000fe60000001804 */
[----:B--2---:R-:W-:Y:S04]  /*7d770*/  STL.64 [R1+0x6968], R38 ;  /* 0x0069682601007387 */ /* 0x004fe80000100a00 */
[----:B------:R-:W-:Y:S04]  /*7d780*/  STL.64 [R1+0x6960], R36 ;  /* 0x0069602401007387 */ /* 0x000fe80000100a00 */
[----:B------:R0:W-:Y:S04]  /*7d790*/  STL.64 [R1+0x6818], R34 ;  /* 0x0068182201007387 */ /* 0x0001e80000100a00 */
[----:B------:R-:W-:Y:S01]  /*7d7a0*/  STL.64 [R1+0x6810], R32 ;  /* 0x0068102001007387 */ /* 0x000fe20000100a00 */
[----:B0-----:R-:W-:-:S02]  /*7d7b0*/  IMAD.MOV.U32 R34, RZ, RZ, R47 ;  /* 0x000000ffff227224 */ /* 0x001fc400078e002f */
[----:B------:R-:W-:-:S05]  /*7d7c0*/  IMAD.MOV.U32 R35, RZ, RZ, R46 ;  /* 0x000000ffff237224 */ /* 0x000fca00078e002e */
[----:B------:R0:W-:Y:S02]  /*7d7d0*/  STL.64 [R1+0x6970], R34 ;  /* 0x0069702201007387 */ /* 0x0001e40000100a00 */
[----:B0-----:R-:W-:Y:S02]  /*7d7e0*/  HMMA.16816.F32 R32, R40, R30, R56 ;  /* 0x0000001e2820723c */ /* 0x001fe40000001838 */
[----:B------:R-:W-:Y:S04]  /*7d7f0*/  STL.64 [R1+0x6808], R30 ;  /* 0x0068081e01007387 */ /* 0x000fe80000100a00 */
[----:B------:R-:W-:-:S13]  /*7d800*/  STL [R1+0x6800], R28 ;  /* 0x0068001c01007387 */ /* 0x000fda0000100800 */
[----:B------:R-:W-:Y:S04]  /*7d810*/  STL.64 [R1+0x430], R32 ;  /* 0x0004302001007387 */ /* 0x000fe80000100a00 */
[----:B------:R-:W-:Y:S04]  /*7d820*/  STL.64 [R1+0x438], R34 ;  /* 0x0004382201007387 */ /* 0x000fe80000100a00 */
[----:B------:R-:W-:Y:S04]  /*7d830*/  STL [R1+0x6978], R29 ;  /* 0x0069781d01007387 */ /* 0x000fe80000100800 */
[----:B------:R-:W-:Y:S04]  /*7d840*/  STL.64 [R1+0x67f8], R26 ;  /* 0x0067f81a01007387 */ /* 0x000fe80000100a00 */
[----:B------:R-:W-:Y:S04]  /*7d850*/  STL.64 [R1+0x6980], R24 ;  /* 0x0069801801007387 */ /* 0x000fe80000100a00 */
[----:B------:R-:W-:Y:S04]  /*7d860*/  STL.64 [R1+0x420], R4 ;  /* 0x0004200401007387 */ /* 0x000fe80000100a00 */
[----:B------:R4:W-:Y:S02]  /*7d870*/  STL.64 [R1+0x428], R6 ;  /* 0x0004280601007387 */ /* 0x0009e40000100a00 */
[----:B----4-:R-:W-:Y:S02]  /*7d880*/  HMMA.16816.F32 R4, R40, R22, R12 ;  /* 0x000000162804723c */ /* 0x010fe4000000180c */
[----:B------:R-:W-:Y:S04]  /*7d890*/  STL.64 [R1+0x6868], R22 ;  /* 0x0068681601007387 */ /* 0x000fe80000100a00 */
[----:B---3--:R0:W-:-:S13]  /*7d8a0*/  STL.64 [R1+0x6860], R20 ;  /* 0x0068601401007387 */ /* 0x0081da0000100a00 */
[----:B------:R1:W-:Y:S04]  /*7d8b0*/  STL.64 [R1+0x410], R4 ;  /* 0x0004100401007387 */ /* 0x0003e80000100a00 */
[----:B------:R2:W-:Y:S04]  /*7d8c0*/  STL.64 [R1+0x418], R6 ;  /* 0x0004180601007387 */ /* 0x0005e80000100a00 */
[----:B0-----:R-:W3:Y:S04]  /*7d8d0*/  LDL.LU R20, [R1+0x2c0] ;  /* 0x0002c00001147983 */ /* 0x001ee80000300800 */
[----:B------:R-:W3:Y:S04]  /*7d8e0*/  LDL.LU R21, [R1+0x2c4] ;  /* 0x0002c40001157983 */ /* 0x000ee80000300800 */
[----:B------:R-:W4:Y:S04]  /*7d8f0*/  LDL.LU R22, [R1+0x2c8] ;  /* 0x0002c80001167983 */ /* 0x000f280000300800 */
[----:B------:R-:W4:Y:S01]  /*7d900*/  LDL.LU R23, [R1+0x2cc] ;  /* 0x0002cc0001177983 */ /* 0x000f220000300800 */
[----:B------:R-:W-:-:S02]  /*7d910*/  IMAD.MOV.U32 R54, RZ, RZ, R11 ;  /* 0x000000ffff367224 */ /* 0x000fc400078e000b */
[----:B------:R-:W-:Y:S01]  /*7d920*/  IMAD.MOV.U32 R55, RZ, RZ, R10 ;  /* 0x000000ffff377224 */ /* 0x000fe200078e000a */
[----:B----4-:R0:W-:Y:S04]  /*7d930*/  STL.64 [R1+0x6990], R22 ;  /* 0x0069901601007387 */ /* 0x0101e80000100a00 */
[----:B---3--:R-:W-:Y:S04]  /*7d940*/  STL.64 [R1+0x6988], R20 ;  /* 0x0069881401007387 */ /* 0x008fe80000100a00 */
        /* <DEDUP_REMOVED lines=9> */
[----:B------:R-:W-:-:S02]  /*7d9e0*/  IMAD.MOV.U32 R39, RZ, RZ, R8 ;  /* 0x000000ffff277224 */ /* 0x000fc400078e0008 */
[----:B------:R-:W-:Y:S01]  /*7d9f0*/  IMAD.MOV.U32 R38, RZ, RZ, R9 ;  /* 0x000000ffff267224 */ /* 0x000fe200078e0009 */
        /* <DEDUP_REMOVED lines=8> */
[----:B------:R-:W-:-:S03]  /*7da80*/  IMAD.MOV.U32 R31, RZ, RZ, R44 ;  /* 0x000000ffff1f7224 */ /* 0x000fc600078e002c */
[----:B-1----:R-:W4:Y:S01]  /*7da90*/  LDL.LU R4, [R1+0x3e0] ;  /* 0x0003e00001047983 */ /* 0x002f220000300800 */
[----:B------:R-:W-:-:S03]  /*7daa0*/  IMAD.MOV.U32 R30, RZ, RZ, R45 ;  /* 0x000000ffff1e7224 */ /* 0x000fc600078e002d */
[----:B------:R-:W4:Y:S04]  /*7dab0*/  LDL.LU R5, [R1+0x3e4] ;  /* 0x0003e40001057983 */ /* 0x000f280000300800 */
[----:B--2---:R-:W2:Y:S04]  /*7dac0*/  LDL.LU R6, [R1+0x3e8] ;  /* 0x0003e80001067983 */ /* 0x004ea80000300800 */
[----:B------:R-:W2:Y:S04]  /*7dad0*/  LDL.LU R7, [R1+0x3ec] ;  /* 0x0003ec0001077983 */ /* 0x000ea80000300800 */
[----:B------:R-:W2:Y:S04]  /*7dae0*/  LDL.LU R44, [R1+0x340] ;  /* 0x00034000012c7983 */ /* 0x000ea80000300800 */
[----:B------:R-:W2:Y:S04]  /*7daf0*/  LDL.LU R45, [R1+0x344] ;  /* 0x00034400012d7983 */ /* 0x000ea80000300800 */
[----:B------:R-:W2:Y:S04]  /*7db00*/  LDL.LU R46, [R1+0x348] ;  /* 0x00034800012e7983 */ /* 0x000ea80000300800 */
[----:B------:R-:W2:Y:S01]  /*7db10*/  LDL.LU R47, [R1+0x34c] ;  /* 0x00034c00012f7983 */ /* 0x000ea20000300800 */
[----:B0-----:R-:W-:-:S03]  /*7db20*/  IMAD.MOV.U32 R22, RZ, RZ, R16 ;  /* 0x000000ffff167224 */ /* 0x001fc600078e0010 */
        /* <DEDUP_REMOVED lines=9> */
[----:B---3--:R-:W3:Y:S04]  /*7dbc0*/  LDL.LU R54, [R1+0x338] ;  /* 0x0003380001367983 */ /* 0x008ee80000300800 */
[----:B------:R-:W3:Y:S04]  /*7dbd0*/  LDL.LU R55, [R1+0x33c] ;  /* 0x00033c0001377983 */ /* 0x000ee80000300800 */
[----:B------:R-:W3:Y:S04]  /*7dbe0*/  LDL.LU R56, [R1+0x2f0] ;  /* 0x0002f00001387983 */ /* 0x000ee80000300800 */
[----:B------:R-:W3:Y:S04]  /*7dbf0*/  LDL.LU R57, [R1+0x2f4] ;  /* 0x0002f40001397983 */ /* 0x000ee80000300800 */
[----:B------:R-:W3:Y:S04]  /*7dc00*/  LDL.LU R58, [R1+0x2f8] ;  /* 0x0002f800013a7983 */ /* 0x000ee80000300800 */
[----:B------:R-:W3:Y:S01]  /*7dc10*/  LDL.LU R59, [R1+0x2fc] ;  /* 0x0002fc00013b7983 */ /* 0x000ee20000300800 */
[----:B----4-:R-:W-:-:S15]  /*7dc20*/  HMMA.16816.F32 R12, R40, R18, R12 ;  /* 0x00000012280c723c */ /* 0x010fde000000180c */
[----:B------:R-:W-:-:S04]  /*7dc30*/  NOP ;  /* 0x0000000000007918 */ /* 0x000fc80000000000 */
[----:B------:R-:W-:Y:S04]  /*7dc40*/  STL.64 [R1+0x400], R12 ;  /* 0x0004000c01007387 */ /* 0x000fe80000100a00 */
[----:B------:R0:W-:Y:S04]  /*7dc50*/  STL.64 [R1+0x408], R14 ;  /* 0x0004080e01007387 */ /* 0x0001e80000100a00 */
[----:B0-----:R-:W4:Y:S04]  /*7dc60*/  LDL.LU.64 R14, [R1+0x69e0] ;  /* 0x0069e000010e7983 */ /* 0x001f280000300a00 */
[----:B------:R-:W3:Y:S04]  /*7dc70*/  LDL.LU.64 R12, [R1+0x69d8] ;  /* 0x0069d800010c7983 */ /* 0x000ee80000300a00 */
[----:B------:R0:W-:Y:S04]  /*7dc80*/  STL.64 [R1+0x6878], R18 ;  /* 0x0068781201007387 */ /* 0x0001e80000100a00 */
[----:B--2---:R-:W-:Y:S04]  /*7dc90*/  STL.64 [R1+0x6870], R16 ;  /* 0x0068701001007387 */ /* 0x004fe80000100a00 */
[----:B0-----:R-:W2:Y:S04]  /*7dca0*/  LDL.LU R18, [R1+0xd8] ;  /* 0x0000d80001127983 */ /* 0x001ea80000300800 */
[----:B------:R-:W2:Y:S01]  /*7dcb0*/  LDL.LU R19, [R1+0xdc] ;  /* 0x0000dc0001137983 */ /* 0x000ea20000300800 */
[----:B----4-:R-:W-:-:S15]  /*7dcc0*/  HMMA.16816.F32 R8, R40, R14, R8 ;  /* 0x0000000e2808723c */ /* 0x010fde0000001808 */
[----:B------:R-:W-:-:S04]  /*7dcd0*/  NOP ;  /* 0x0000000000007918 */ /* 0x000fc80000000000 */
[----:B------:R-:W-:Y:S04]  /*7dce0*/  STL.64 [R1+0x3f0], R8 ;  /* 0x0003f00801007387 */ /* 0x000fe80000100a00 */
[----:B------:R0:W-:Y:S04]  /*7dcf0*/  STL.64 [R1+0x3f8], R10 ;  /* 0x0003f80a01007387 */ /* 0x0001e80000100a00 */
[----:B0-----:R-:W4:Y:S04]  /*7dd00*/  LDL.LU.64 R10, [R1+0x69d0] ;  /* 0x0069d000010a7983 */ /* 0x001f280000300a00 */
[----:B------:R-:W2:Y:S04]  /*7dd10*/  LDL.LU.64 R8, [R1+0x69c8] ;  /* 0x0069c80001087983 */ /* 0x000ea80000300a00 */
[----:B------:R-:W-:Y:S04]  /*7dd20*/  STL.64 [R1+0x6888], R14 ;  /* 0x0068880e01007387 */ /* 0x000fe80000100a00 */
[----:B---3--:R0:W-:Y:S04]  /*7dd30*/  STL.64 [R1+0x6880], R12 ;  /* 0x0068800c01007387 */ /* 0x0081e80000100a00 */
[----:B0-----:R-:W3:Y:S04]  /*7dd40*/  LDL.LU R12, [R1+0x2d0] ;  /* 0x0002d000010c7983 */ /* 0x001ee80000300800 */
        /* <DEDUP_REMOVED lines=10> */
[----:B--2---:R-:W-:Y:S01]  /*7ddf0*/  STL.64 [R1+0x6890], R8 ;  /* 0x0068900801007387 */ /* 0x004fe20000100a00 */
[----:B----4-:R-:W-:Y:S01]  /*7de00*/  HMMA.16816.F32 R40, R40, R6, R44 ;  /* 0x000000062828723c */ /* 0x010fe2000000182c */
[----:B---3--:R-:W-:-:S02]  /*7de10*/  IMAD.MOV.U32 R10, RZ, RZ, R4 ;  /* 0x000000ffff0a7224 */ /* 0x008fc400078e0004 */
[----:B------:R-:W2:Y:S01]  /*7de20*/  LDL.LU R4, [R1+0x69b4] ;  /* 0x0069b40001047983 */ /* 0x000ea20000300800 */
[----:B------:R-:W-:-:S03]  /*7de30*/  IMAD.MOV.U32 R11, RZ, RZ, R5 ;  /* 0x000000ffff0b7224 */ /* 0x000fc600078e0005 */
[----:B------:R-:W2:Y:S04]  /*7de40*/  LDL.LU R5, [R1+0x69b0] ;  /* 0x0069b00001057983 */ /* 0x000ea80000300800 */
[----:B------:R-:W3:Y:S04]  /*7de50*/  LDL.LU.64 R46, [R1+0x69a8] ;  /* 0x0069a800012e7983 */ /* 0x000ee80000300a00 */
[----:B------:R-:W3:Y:S04]  /*7de60*/  LDL.LU.64 R44, [R1+0x69a0] ;  /* 0x0069a000012c7983 */ /* 0x000ee80000300a00 */
[----:B------:R0:W-:Y:S04]  /*7de70*/  STL.64 [R1+0x340], R40 ;  /* 0x0003402801007387 */ /* 0x0001e80000100a00 */
[----:B------:R1:W-:Y:S04]  /*7de80*/  STL.64 [R1+0x348], R42 ;  /* 0x0003482a01007387 */ /* 0x0003e80000100a00 */
[----:B0-----:R-:W4:Y:S04]  /*7de90*/  LDL.LU R40, [R1+0x2e0] ;  /* 0x0002e00001287983 */ /* 0x001f280000300800 */
[----:B------:R-:W4:Y:S04]  /*7dea0*/  LDL.LU R41, [R1+0x2e4] ;  /* 0x0002e40001297983 */ /* 0x000f280000300800 */
[----:B-1----:R-:W4:Y:S04]  /*7deb0*/  LDL.LU R42, [R1+0x2e8] ;  /* 0x0002e800012a7983 */ /* 0x002f280000300800 */
[----:B------:R-:W4:Y:S04]  /*7dec0*/  LDL.LU R43, [R1+0x2ec] ;  /* 0x0002ec00012b7983 */ /* 0x000f280000300800 */
[----:B------:R0:W-:Y:S04]  /*7ded0*/  STL.64 [R1+0x68a8], R6 ;  /* 0x0068a80601007387 */ /* 0x0001e80000100a00 */
[----:B--2---:R-:W-:Y:S04]  /*7dee0*/  STL.64 [R1+0x68a0], R4 ;  /* 0x0068a00401007387 */ /* 0x004fe80000100a00 */
[----:B0-----:R-:W2:Y:S04]  /*7def0*/  LDL.LU R6, [R1+0xf8] ;  /* 0x0000f80001067983 */ /* 0x001ea80000300800 */
[----:B------:R-:W2:Y:S01]  /*7df00*/  LDL.LU R7, [R1+0xfc] ;  /* 0x0000fc0001077983 */ /* 0x000ea20000300800 */
[C---:B---3--:R-:W-:Y:S03]  /*7df10*/  HMMA.16816.F32 R20, R44.reuse, R22, R52 ;  /* 0x000000162c14723c */ /* 0x048fe60000001834 */
[----:B------:R-:W3:Y:S05]  /*7df20*/  LDL.LU.64 R54, [R1+0x6998] ;  /* 0x0069980001367983 */ /* 0x000eea0000300a00 */
[C---:B------:R-:W-:Y:S08]  /*7df30*/  HMMA.16816.F32 R28, R44.reuse, R30, R24 ;  /* 0x0000001e2c1c723c */ /* 0x040ff00000001818 */
[C---:B------:R-:W-:Y:S03]  /*7df40*/  HMMA.16816.F32 R36, R44.reuse, R38, R32 ;  /* 0x000000262c24723c */ /* 0x040fe60000001820 */
[----:B------:R-:W-:Y:S04]  /*7df50*/  STL.64 [R1+0x330], R20 ;  /* 0x0003301401007387 */ /* 0x000fe80000100a00 */
[----:B------:R0:W-:Y:S04]  /*7df60*/  STL.64 [R1+0x338], R22 ;  /* 0x0003381601007387 */ /* 0x0001e80000100a00 */
[----:B0-----:R-:W4:Y:S04]  /*7df70*/  LDL.LU.64 R22, [R1+0x6990] ;  /* 0x0069900001167983 */ /* 0x001f280000300a00 */
[----:B------:R-:W4:Y:S04]  /*7df80*/  LDL.LU.64 R20, [R1+0x6988] ;  /* 0x0069880001147983 */ /* 0x000f280000300a00 */
[----:B------:R-:W4:Y:S04]  /*7df90*/  LDL.LU.64 R24, [R1+0x6980] ;  /* 0x0069800001187983 */ /* 0x000f280000300a00 */
[----:B------:R0:W-:Y:S04]  /*7dfa0*/  STL.64 [R1+0x320], R28 ;  /* 0x0003201c01007387 */ /* 0x0001e80000100a00 */
[----:B------:R-:W-:Y:S04]  /*7dfb0*/  STL.64 [R1+0x328], R30 ;  /* 0x0003281e01007387 */ /* 0x000fe80000100a00 */
[----:B0-----:R-:W4:Y:S04]  /*7dfc0*/  LDL.LU R29, [R1+0x6978] ;  /* 0x00697800011d7983 */ /* 0x001f280000300800 */
[----:B------:R-:W4:Y:S04]  /*7dfd0*/  LDL.LU.64 R34, [R1+0x6970] ;  /* 0x0069700001227983 */ /* 0x000f280000300a00 */
[----:B------:R-:W-:Y:S04]  /*7dfe0*/  STL.64 [R1+0x310], R36 ;  /* 0x0003102401007387 */ /* 0x000fe80000100a00 */
[----:B------:R0:W-:Y:S04]  /*7dff0*/  STL.64 [R1+0x318], R38 ;  /* 0x0003182601007387 */ /* 0x0001e80000100a00 */
[----:B0-----:R-:W4:Y:S04]  /*7e000*/  LDL.LU.64 R38, [R1+0x6968] ;  /* 0x0069680001267983 */ /* 0x001f280000300a00 */
[----:B------:R-:W4:Y:S01]  /*7e010*/  LDL.LU.64 R36, [R1+0x6960] ;  /* 0x0069600001247983 */ /* 0x000f220000300a00 */
[C---:B---3--:R-:W-:Y:S03]  /*7e020*/  HMMA.16816.F32 R52, R44.reuse, R54, R48 ;  /* 0x000000362c34723c */ /* 0x048fe60000001830 */
[----:B------:R-:W3:Y:S05]  /*7e030*/  LDL.LU.64 R50, [R1+0x6958] ;  /* 0x0069580001327983 */ /* 0x000eea0000300a00 */
[C---:B--2---:R-:W-:Y:S11]  /*7e040*/  HMMA.16816.F32 R4, R44.reuse, R6, R56 ;  /* 0x000000062c04723c */ /* 0x044ff60000001838 */
[----:B------:R-:W-:Y:S04]  /*7e050*/  STL.64 [R1+0x300], R52 ;  /* 0x0003003401007387 */ /* 0x000fe80000100a00 */
[----:B------:R0:W-:Y:S04]  /*7e060*/  STL.64 [R1+0x308], R54 ;  /* 0x0003083601007387 */ /* 0x0001e80000100a00 */
[----:B0-----:R-:W2:Y:S04]  /*7e070*/  LDL.LU.64 R54, [R1+0x6950] ;  /* 0x0069500001367983 */ /* 0x001ea80000300a00 */
[----:B------:R-:W2:Y:S04]  /*7e080*/  LDL.LU.64 R52, [R1+0x6948] ;  /* 0x0069480001347983 */ /* 0x000ea80000300a00 */
[----:B------:R-:W2:Y:S01]  /*7e090*/  LDL.LU.64 R58, [R1+0x6940] ;  /* 0x00694000013a7983 */ /* 0x000ea20000300a00 */
[C---:B----4-:R-:W-:Y:S03]  /*7e0a0*/  HMMA.16816.F32 R8, R44.reuse, R10, R40 ;  /* 0x0000000a2c08723c */ /* 0x050fe60000001828 */
[----:B------:R-:W-:Y:S04]  /*7e0b0*/  STL.64 [R1+0x2f0], R4 ;  /* 0x0002f00401007387 */ /* 0x000fe80000100a00 */
[----:B------:R0:W-:Y:S02]  /*7e0c0*/  STL.64 [R1+0x2f8], R6 ;  /* 0x0002f80601007387 */ /* 0x0001e40000100a00 */
[C---:B0-----:R-:W-:Y:S10]  /*7e0d0*/  HMMA.16816.F32 R4, R44.reuse, R18, R12 ;  /* 0x000000122c04723c */ /* 0x041ff4000000180c */
[----:B------:R-:W-:Y:S04]  /*7e0e0*/  STL.64 [R1+0x2e0], R8 ;  /* 0x0002e00801007387 */ /* 0x000fe80000100a00 */
[----:B------:R3:W-:Y:S01]  /*7e0f0*/  STL.64 [R1+0x2e8], R10 ;  /* 0x0002e80a01007387 */ /* 0x0007e20000100a00 */
[----:B------:R-:W-:Y:S04]  /*7e100*/  HMMA.16816.F32 R12, R44, R34, R20 ;  /* 0x000000222c0c723c */ /* 0x000fe80000001814 */
[----:B------:R-:W-:Y:S04]  /*7e110*/  STL.64 [R1+0x2d0], R4 ;  /* 0x0002d00401007387 */ /* 0x000fe80000100a00 */
[----:B------:R2:W-:Y:S11]  /*7e120*/  STL.64 [R1+0x2d8], R6 ;  /* 0x0002d80601007387 */ /* 0x0005f60000100a00 */
[----:B------:R-:W-:Y:S04]  /*7e130*/  STL.64 [R1+0x2c0], R12 ;  /* 0x0002c00c01007387 */ /* 0x000fe80000100a00 */
[----:B------:R-:W-:Y:S01]  /*7e140*/  STL.64 [R1+0x2c8], R14 ;  /* 0x0002c80e01007387 */ /* 0x000fe20000100a00 */
[----:B------:R-:W-:Y:S01]  /*7e150*/  MOV R26, R0 ;  /* 0x00000000001a7202 */ /* 0x000fe20000000f00 */
[----:B------:R-:W-:-:S02]  /*7e160*/  IMAD.MOV.U32 R27, RZ, RZ, R2 ;  /* 0x000000ffff1b7224 */ /* 0x000fc400078e0002 */
[----:B------:R-:W-:Y:S02]  /*7e170*/  IMAD.MOV.U32 R30, RZ, RZ, R24 ;  /* 0x000000ffff1e7224 */ /* 0x000fe400078e0018 */
[----:B------:R-:W-:Y:S01]  /*7e180*/  IMAD.MOV.U32 R31, RZ, RZ, R25 ;  /* 0x000000ffff1f7224 */ /* 0x000fe200078e0019 */
[----:B---3--:R-:W-:-:S15]  /*7e190*/  HMMA.16816.F32 R8, R44, R50, R36 ;  /* 0x000000322c08723c */ /* 0x008fde0000001824 */
[----:B------:R-:W-:-:S04]  /*7e1a0*/  NOP ;  /* 0x0000000000007918 */ /* 0x000fc80000000000 */
[----:B------:R-:W-:Y:S04]  /*7e1b0*/  STL.64 [R1+0x2b0], R8 ;  /* 0x0002b00801007387 */ /* 0x000fe80000100a00 */
[----:B------:R-:W-:Y:S01]  /*7e1c0*/  STL.64 [R1+0x2b8], R10 ;  /* 0x0002b80a01007387 */ /* 0x000fe20000100a00 */
[----:B--2---:R-:W-:Y:S01]  /*7e1d0*/  HMMA.16816.F32 R4, R44, R58, R52 ;  /* 0x0000003a2c04723c */ /* 0x004fe20000001834 */
[----:B------:R-:W-:Y:S02]  /*7e1e0*/  IMAD.MOV.U32 R58, RZ, RZ, R29 ;  /* 0x000000ffff3a7224 */ /* 0x000fe400078e001d */
[----:B------:R-:W-:Y:S01]  /*7e1f0*/  IMAD.MOV.U32 R59, RZ, RZ, R3 ;  /* 0x000000ffff3b7224 */ /* 0x000fe200078e0003 */
[----:B------:R-:W2:-:S15]  /*7e200*/  LDL.LU R29, [R1+0x6938] ;  /* 0x00693800011d7983 */ /* 0x000e9e0000300800 */
[----:B------:R-:W-:Y:S04]  /*7e210*/  STL.64 [R1+0x2a0], R4 ;  /* 0x0002a00401007387 */ /* 0x000fe80000100a00 */
[----:B------:R-:W-:Y:S04]  /*7e220*/  STL.64 [R1+0x2a8], R6 ;  /* 0x0002a80601007387 */ /* 0x000fe80000100a00 */
[----:B------:R-:W3:Y:S04]  /*7e230*/  LDL.LU R3, [R1+0x6934] ;  /* 0x0069340001037983 */ /* 0x000ee80000300800 */
[----:B------:R0:W-:Y:S04]  /*7e240*/  STL.64 [R1+0x68b0], R58 ;  /* 0x0068b03a01007387 */ /* 0x0001e80000100a00 */
[----:B------:R-:W4:Y:S04]  /*7e250*/  LDL.LU R0, [R1+0x6930] ;  /* 0x0069300001007983 */ /* 0x000f280000300800 */
[----:B------:R-:W4:Y:S04]  /*7e260*/  LDL.LU R2, [R1+0x692c] ;  /* 0x00692c0001027983 */ /* 0x000f280000300800 */
[----:B------:R1:W-:Y:S04]  /*7e270*/  STL.64 [R1+0x68b8], R26 ;  /* 0x0068b81a01007387 */ /* 0x0003e80000100a00 */
[----:B------:R-:W0:Y:S04]  /*7e280*/  LDL.LU R24, [R1+0x6928] ;  /* 0x0069280001187983 */ /* 0x000e280000300800 */
[----:B------:R-:W4:Y:S04]  /*7e290*/  LDL.LU R25, [R1+0x6924] ;  /* 0x0069240001197983 */ /* 0x000f280000300800 */
[----:B------:R0:W-:Y:S01]  /*7e2a0*/  STL.64 [R1+0x68c0], R30 ;  /* 0x0068c01e01007387 */ /* 0x0001e20000100a00 */
[----:B--2---:R-:W-:-:S02]  /*7e2b0*/  IMAD.MOV.U32 R39, RZ, RZ, R29 ;  /* 0x000000ffff277224 */ /* 0x004fc400078e001d */
[----:B---3--:R-:W-:Y:S02]  /*7e2c0*/  IMAD.MOV.U32 R38, RZ, RZ, R3 ;  /* 0x000000ffff267224 */ /* 0x008fe400078e0003 */
[----:B------:R-:W2:Y:S04]  /*7e2d0*/  LDL.LU R3, [R1+0x6920] ;  /* 0x0069200001037983 */ /* 0x000ea80000300800 */
[----:B------:R-:W3:Y:S01]  /*7e2e0*/  LDL.LU R29, [R1+0x691c] ;  /* 0x00691c00011d7983 */ /* 0x000ee20000300800 */
[----:B----4-:R-:W-:-:S03]  /*7e2f0*/  IMAD.MOV.U32 R51, RZ, RZ, R0 ;  /* 0x000000ffff337224 */ /* 0x010fc600078e0000 */
[----:B------:R-:W-:Y:S01]  /*7e300*/  STL.64 [R1+0x68c8], R38 ;  /* 0x0068c82601007387 */ /* 0x000fe20000100a00 */
[----:B------:R-:W-:-:S03]  /*7e310*/  IMAD.MOV.U32 R50, RZ, RZ, R2 ;  /* 0x000000ffff327224 */ /* 0x000fc600078e0002 */
[----:B------:R-:W4:Y:S04]  /*7e320*/  LDL.LU R2, [R1+0x6918] ;  /* 0x0069180001027983 */ /* 0x000f280000300800 */
[----:B------:R-:W4:Y:S01]  /*7e330*/  LDL.LU R0, [R1+0x6914] ;  /* 0x0069140001007983 */ /* 0x000f220000300800 */
[----:B0-----:R-:W-:Y:S02]  /*7e340*/  IMAD.MOV.U32 R59, RZ, RZ, R24 ;  /* 0x000000ffff3b7224 */ /* 0x001fe400078e0018 */
[----:B------:R-:W-:Y:S01]  /*7e350*/  IMAD.MOV.U32 R58, RZ, RZ, R25 ;  /* 0x000000ffff3a7224 */ /* 0x000fe200078e0019 */
[----:B------:R4:W-:Y:S04]  /*7e360*/  STL.64 [R1+0x68d0], R50 ;  /* 0x0068d03201007387 */ /* 0x0009e80000100a00 */
[----:B------:R0:W-:Y:S04]  /*7e370*/  STL.64 [R1+0x68d8], R58 ;  /* 0x0068d83a01007387 */ /* 0x0001e80000100a00 */
[----:B------:R-:W4:Y:S04]  /*7e380*/  LDL.LU R24, [R1+0x260] ;  /* 0x0002600001187983 */ /* 0x000f280000300800 */
[----:B------:R-:W4:Y:S04]  /*7e390*/  LDL.LU R25, [R1+0x264] ;  /* 0x0002640001197983 */ /* 0x000f280000300800 */
[----:B-1----:R-:W4:Y:S04]  /*7e3a0*/  LDL.LU R26, [R1+0x268] ;  /* 0x00026800011a7983 */ /* 0x002f280000300800 */
[----:B------:R-:W4:Y:S01]  /*7e3b0*/  LDL.LU R27, [R1+0x26c] ;  /* 0x00026c00011b7983 */ /* 0x000f220000300800 */
[----:B--2---:R-:W-:-:S02]  /*7e3c0*/  IMAD.MOV.U32 R31, RZ, RZ, R3 ;  /* 0x000000ffff1f7224 */ /* 0x004fc400078e0003 */
[----:B---3--:R-:W-:Y:S01]  /*7e3d0*/  IMAD.MOV.U32 R30, RZ, RZ, R29 ;  /* 0x000000ffff1e7224 */ /* 0x008fe200078e001d */
[----:B----4-:R1:W-:Y:S04]  /*7e3e0*/  STL.64 [R1+0x68e8], R26 ;  /* 0x0068e81a01007387 */ /* 0x0103e80000100a00 */
[----:B------:R-:W-:Y:S04]  /*7e3f0*/  STL.64 [R1+0x68e0], R24 ;  /* 0x0068e01801007387 */ /* 0x000fe80000100a00 */
[----:B------:R-:W1:Y:S04]  /*7e400*/  LDL.LU R29, [R1+0x6910] ;  /* 0x00691000011d7983 */ /* 0x000e680000300800 */
[----:B------:R-:W2:Y:S04]  /*7e410*/  LDL.LU R3, [R1+0x690c] ;  /* 0x00690c0001037983 */ /* 0x000ea80000300800 */
[----:B------:R3:W-:Y:S01]  /*7e420*/  STL.64 [R1+0x68f0], R30 ;  /* 0x0068f01e01007387 */ /* 0x0007e20000100a00 */
[----:B------:R-:W-:-:S03]  /*7e430*/  IMAD.MOV.U32 R50, RZ, RZ, R0 ;  /* 0x000000ffff327224 */ /* 0x000fc600078e0000 */
[----:B------:R-:W4:Y:S01]  /*7e440*/  LDL.LU R36, [R1+0x270] ;  /* 0x0002700001247983 */ /* 0x000f220000300800 */
[----:B------:R-:W-:-:S03]  /*7e450*/  IMAD.MOV.U32 R51, RZ, RZ, R2 ;  /* 0x000000ffff337224 */ /* 0x000fc600078e0002 */
        /* <DEDUP_REMOVED lines=8> */
[----:B------:R-:W4:Y:S01]  /*7e4e0*/  LDL.LU R59, [R1+0x28c] ;  /* 0x00028c00013b7983 */ /* 0x000f220000300800 */
[----:B-1----:R-:W-:-:S02]  /*7e4f0*/  IMAD.MOV.U32 R27, RZ, RZ, R29 ;  /* 0x000000ffff1b7224 */ /* 0x002fc400078e001d */
[----:B--2---:R-:W-:Y:S02]  /*7e500*/  IMAD.MOV.U32 R26, RZ, RZ, R3 ;  /* 0x000000ffff1a7224 */ /* 0x004fe400078e0003 */
[----:B------:R-:W2:Y:S04]  /*7e510*/  LDL.LU R3, [R1+0x6900] ;  /* 0x0069000001037983 */ /* 0x000ea80000300800 */
[----:B------:R-:W2:Y:S04]  /*7e520*/  LDL.LU R28, [R1+0x290] ;  /* 0x00029000011c7983 */ /* 0x000ea80000300800 */
[----:B------:R-:W2:Y:S04]  /*7e530*/  LDL.LU R29, [R1+0x294] ;  /* 0x00029400011d7983 */ /* 0x000ea80000300800 */
[----:B---3--:R-:W2:Y:S04]  /*7e540*/  LDL.LU R30, [R1+0x298] ;  /* 0x00029800011e7983 */ /* 0x008ea80000300800 */
[----:B------:R-:W2:Y:S04]  /*7e550*/  LDL.LU R31, [R1+0x29c] ;  /* 0x00029c00011f7983 */ /* 0x000ea80000300800 */
[----:B------:R-:W3:Y:S04]  /*7e560*/  LDL.LU R4, [R1+0x250] ;  /* 0x0002500001047983 */ /* 0x000ee80000300800 */
[----:B------:R-:W3:Y:S04]  /*7e570*/  LDL.LU R5, [R1+0x254] ;  /* 0x0002540001057983 */ /* 0x000ee80000300800 */
[----:B------:R-:W3:Y:S04]  /*7e580*/  LDL.LU R6, [R1+0x258] ;  /* 0x0002580001067983 */ /* 0x000ee80000300800 */
[----:B------:R-:W3:Y:S01]  /*7e590*/  LDL.LU R7, [R1+0x25c] ;  /* 0x00025c0001077983 */ /* 0x000ee20000300800 */
[----:B------:R-:W-:-:S03]  /*7e5a0*/  IMAD.MOV.U32 R34, RZ, RZ, R60 ;  /* 0x000000ffff227224 */ /* 0x000fc600078e003c */
[----:B------:R-:W3:Y:S01]  /*7e5b0*/  LDL.LU R8, [R1+0x240] ;  /* 0x0002400001087983 */ /* 0x000ee20000300800 */
[----:B------:R-:W-:-:S03]  /*7e5c0*/  IMAD.MOV.U32 R35, RZ, RZ, R61 ;  /* 0x000000ffff237224 */ /* 0x000fc600078e003d */
        /* <DEDUP_REMOVED lines=25> */
[C---:B----4-:R-:W-:Y:S08]  /*7e760*/  HMMA.16816.F32 R48, R44.reuse, R50, R56 ;  /* 0x000000322c30723c */ /* 0x050ff00000001838 */
[----:B--2---:R-:W-:Y:S01]  /*7e770*/  HMMA.16816.F32 R24, R44, R26, R28 ;  /* 0x0000001a2c18723c */ /* 0x004fe2000000181c */
[----:B------:R-:W2:-:S15]  /*7e780*/  LDL.LU.64 R30, [R1+0x68f0] ;  /* 0x0068f000011e7983 */ /* 0x000e9e0000300a00 */
[----:B------:R-:W-:-:S03]  /*7e790*/  NOP ;  /* 0x0000000000007918 */ /* 0x000fc60000000000 */
[----:B------:R-:W-:Y:S04]  /*7e7a0*/  STL.64 [R1+0x290], R24 ;  /* 0x0002901801007387 */ /* 0x000fe80000100a00 */
[----:B------:R0:W-:Y:S04]  /*7e7b0*/  STL.64 [R1+0x298], R26 ;  /* 0x0002981a01007387 */ /* 0x0001e80000100a00 */
[----:B0-----:R-:W4:Y:S04]  /*7e7c0*/  LDL.LU.64 R26, [R1+0x68e8] ;  /* 0x0068e800011a7983 */ /* 0x001f280000300a00 */
[----:B------:R-:W4:Y:S04]  /*7e7d0*/  LDL.LU.64 R24, [R1+0x68e0] ;  /* 0x0068e00001187983 */ /* 0x000f280000300a00 */
[----:B------:R-:W4:Y:S04]  /*7e7e0*/  LDL.LU.64 R58, [R1+0x68d8] ;  /* 0x0068d800013a7983 */ /* 0x000f280000300a00 */
[----:B------:R-:W-:Y:S04]  /*7e7f0*/  STL.64 [R1+0x280], R48 ;  /* 0x0002803001007387 */ /* 0x000fe80000100a00 */
[----:B------:R0:W-:Y:S04]  /*7e800*/  STL.64 [R1+0x288], R50 ;  /* 0x0002883201007387 */ /* 0x0001e80000100a00 */
[----:B0-----:R-:W3:Y:S01]  /*7e810*/  LDL.LU.64 R50, [R1+0x68d0] ;  /* 0x0068d00001327983 */ /* 0x001ee20000300a00 */
[----:B--2---:R-:W-:Y:S03]  /*7e820*/  HMMA.16816.F32 R28, R44, R30, R36 ;  /* 0x0000001e2c1c723c */ /* 0x004fe60000001824 */
[----:B------:R-:W2:-:S15]  /*7e830*/  LDL.LU.64 R38, [R1+0x68c8] ;  /* 0x0068c80001267983 */ /* 0x000e9e0000300a00 */
[----:B------:R-:W-:Y:S01]  /*7e840*/  NOP ;  /* 0x0000000000007918 */ /* 0x000fe20000000000 */
[----:B------:R-:W-:Y:S04]  /*7e850*/  STL.64 [R1+0x270], R28 ;  /* 0x0002701c01007387 */ /* 0x000fe80000100a00 */
[----:B------:R0:W-:Y:S04]  /*7e860*/  STL.64 [R1+0x278], R30 ;  /* 0x0002781e01007387 */ /* 0x0001e80000100a00 */
[----:B0-----:R-:W2:Y:S01]  /*7e870*/  LDL.LU.64 R30, [R1+0x68c0] ;  /* 0x0068c000011e7983 */ /* 0x001ea20000300a00 */
[----:B----4-:R-:W-:Y:S03]  /*7e880*/  HMMA.16816.F32 R56, R44, R58, R24 ;  /* 0x0000003a2c38723c */ /* 0x010fe60000001818 */
[----:B------:R-:W4:-:S15]  /*7e890*/  LDL.LU.64 R26, [R1+0x68b8] ;  /* 0x0068b800011a7983 */ /* 0x000f1e0000300a00 */
[----:B------:R-:W-:Y:S01]  /*7e8a0*/  NOP ;  /* 0x0000000000007918 */ /* 0x000fe20000000000 */
[----:B------:R-:W-:Y:S04]  /*7e8b0*/  STL.64 [R1+0x260], R56 ;  /* 0x0002603801007387 */ /* 0x000fe80000100a00 */
[----:B------:R0:W-:Y:S04]  /*7e8c0*/  STL.64 [R1+0x268], R58 ;  /* 0x0002683a01007387 */ /* 0x0001e80000100a00 */
[----:B0-----:R-:W4:Y:S01]  /*7e8d0*/  LDL.LU.64 R58, [R1+0x68b0] ;  /* 0x0068b000013a7983 */ /* 0x001f220000300a00 */
[C---:B---3--:R-:W-:Y:S03]  /*7e8e0*/  HMMA.16816.F32 R48, R44.reuse, R50, R4 ;  /* 0x000000322c30723c */ /* 0x048fe60000001804 */
[----:B------:R-:W3:Y:S04]  /*7e8f0*/  LDL.LU.64 R6, [R1+0x68a8] ;  /* 0x0068a80001067983 */ /* 0x000ee80000300a00 */
[----:B------:R-:W3:Y:S01]  /*7e900*/  LDL.LU.64 R4, [R1+0x68a0] ;  /* 0x0068a00001047983 */ /* 0x000ee20000300a00 */
[C---:B------:R-:W-:Y:S11]  /*7e910*/  HMMA.16816.F32 R32, R44.reuse, R34, R12 ;  /* 0x000000222c20723c */ /* 0x040ff6000000180c */
[----:B------:R0:W-:Y:S04]  /*7e920*/  STL.64 [R1+0x250], R48 ;  /* 0x0002503001007387 */ /* 0x0001e80000100a00 */
[----:B------:R1:W-:Y:S04]  /*7e930*/  STL.64 [R1+0x258], R50 ;  /* 0x0002583201007387 */ /* 0x0003e80000100a00 */
[----:B0-----:R-:W3:Y:S04]  /*7e940*/  LDL.LU R48, [R1+0x1e0] ;  /* 0x0001e00001307983 */ /* 0x001ee80000300800 */
[----:B------:R-:W3:Y:S04]  /*7e950*/  LDL.LU R49, [R1+0x1e4] ;  /* 0x0001e40001317983 */ /* 0x000ee80000300800 */
[----:B-1----:R-:W3:Y:S04]  /*7e960*/  LDL.LU R50, [R1+0x1e8] ;  /* 0x0001e80001327983 */ /* 0x002ee80000300800 */
[----:B------:R-:W3:Y:S01]  /*7e970*/  LDL.LU R51, [R1+0x1ec] ;  /* 0x0001ec0001337983 */ /* 0x000ee20000300800 */
[----:B--2---:R-:W-:Y:S03]  /*7e980*/  HMMA.16816.F32 R36, R44, R38, R8 ;  /* 0x000000262c24723c */ /* 0x004fe60000001808 */
[----:B------:R-:W2:Y:S04]  /*7e990*/  LDL.LU.64 R10, [R1+0x6898] ;  /* 0x00689800010a7983 */ /* 0x000ea80000300a00 */
[----:B------:R-:W2:-:S12]  /*7e9a0*/  LDL.LU.64 R8, [R1+0x6890] ;  /* 0x0068900001087983 */ /* 0x000e980000300a00 */
[----:B------:R0:W-:Y:S04]  /*7e9b0*/  STL.64 [R1+0x240], R36 ;  /* 0x0002402401007387 */ /* 0x0001e80000100a00 */
[----:B------:R1:W-:Y:S04]  /*7e9c0*/  STL.64 [R1+0x248], R38 ;  /* 0x0002482601007387 */ /* 0x0003e80000100a00 */
[----:B0-----:R-:W2:Y:S01]  /*7e9d0*/  LDL.LU R36, [R1+0x1d0] ;  /* 0x0001d00001247983 */ /* 0x001ea20000300800 */
[C---:B------:R-:W-:Y:S03]  /*7e9e0*/  HMMA.16816.F32 R28, R44.reuse, R30, R16 ;  /* 0x0000001e2c1c723c */ /* 0x040fe60000001810 */
[----:B------:R-:W2:Y:S04]  /*7e9f0*/  LDL.LU R37, [R1+0x1d4] ;  /* 0x0001d40001257983 */ /* 0x000ea80000300800 */
[----:B-1----:R-:W2:Y:S01]  /*7ea00*/  LDL.LU R38, [R1+0x1d8] ;  /* 0x0001d80001267983 */ /* 0x002ea20000300800 */
[C---:B----4-:R-:W-:Y:S03]  /*7ea10*/  HMMA.16816.F32 R24, R44.reuse, R26, R20 ;  /* 0x0000001a2c18723c */ /* 0x050fe60000001814 */
[----:B------:R-:W2:Y:S04]  /*7ea20*/  LDL.LU R39, [R1+0x1dc] ;  /* 0x0001dc0001277983 */ /* 0x000ea80000300800 */
[----:B------:R-:W4:Y:S04]  /*7ea30*/  LDL.LU.64 R14, [R1+0x6888] ;  /* 0x00688800010e7983 */ /* 0x000f280000300a00 */
[----:B------:R-:W2:Y:S04]  /*7ea40*/  LDL.LU.64 R12, [R1+0x6880] ;  /* 0x00688000010c7983 */ /* 0x000ea80000300a00 */
[----:B------:R0:W-:Y:S04]  /*7ea50*/  STL.64 [R1+0x230], R32 ;  /* 0x0002302001007387 */ /* 0x0001e80000100a00 */
[----:B------:R1:W-:Y:S04]  /*7ea60*/  STL.64 [R1+0x238], R34 ;  /* 0x0002382201007387 */ /* 0x0003e80000100a00 */
[----:B0-----:R-:W2:Y:S04]  /*7ea70*/  LDL.LU R32, [R1+0x1c0] ;  /* 0x0001c00001207983 */ /* 0x001ea80000300800 */
[----:B------:R-:W2:Y:S04]  /*7ea80*/  LDL.LU R33, [R1+0x1c4] ;  /* 0x0001c40001217983 */ /* 0x000ea80000300800 */
[----:B-1----:R-:W2:Y:S01]  /*7ea90*/  LDL.LU R34, [R1+0x1c8] ;  /* 0x0001c80001227983 */ /* 0x002ea20000300800 */
[C---:B------:R-:W-:Y:S03]  /*7eaa0*/  HMMA.16816.F32 R56, R44.reuse, R58, R52 ;  /* 0x0000003a2c38723c */ /* 0x040fe60000001834 */
[----:B------:R-:W2:Y:S04]  /*7eab0*/  LDL.LU R35, [R1+0x1cc] ;  /* 0x0001cc0001237983 */ /* 0x000ea80000300800 */
[----:B------:R-:W2:Y:S04]  /*7eac0*/  LDL.LU.64 R18, [R1+0x6878] ;  /* 0x0068780001127983 */ /* 0x000ea80000300a00 */
[----:B------:R-:W2:Y:S04]  /*7ead0*/  LDL.LU.64 R16, [R1+0x6870] ;  /* 0x0068700001107983 */ /* 0x000ea80000300a00 */
[----:B------:R0:W-:Y:S04]  /*7eae0*/  STL.64 [R1+0x220], R28 ;  /* 0x0002201c01007387 */ /* 0x0001e80000100a00 */
[----:B------:R1:W-:Y:S04]  /*7eaf0*/  STL.64 [R1+0x228], R30 ;  /* 0x0002281e01007387 */ /* 0x0003e80000100a00 */
[----:B0-----:R-:W2:Y:S04]  /*7eb00*/  LDL.LU R28, [R1+0x1b0] ;  /* 0x0001b000011c7983 */ /* 0x001ea80000300800 */
[----:B------:R-:W2:Y:S04]  /*7eb10*/  LDL.LU R29, [R1+0x1b4] ;  /* 0x0001b400011d7983 */ /* 0x000ea80000300800 */
[----:B-1----:R-:W2:Y:S04]  /*7eb20*/  LDL.LU R30, [R1+0x1b8] ;  /* 0x0001b800011e7983 */ /* 0x002ea80000300800 */
[----:B------:R-:W2:Y:S04]  /*7eb30*/  LDL.LU R31, [R1+0x1bc] ;  /* 0x0001bc00011f7983 */ /* 0x000ea80000300800 */
[----:B------:R-:W2:Y:S04]  /*7eb40*/  LDL.LU.64 R22, [R1+0x6868] ;  /* 0x0068680001167983 */ /* 0x000ea80000300a00 */
[----:B------:R-:W2:Y:S04]  /*7eb50*/  LDL.LU.64 R20, [R1+0x6860] ;  /* 0x0068600001147983 */ /* 0x000ea80000300a00 */
[----:B------:R0:W-:Y:S04]  /*7eb60*/  STL.64 [R1+0x210], R24 ;  /* 0x0002101801007387 */ /* 0x0001e80000100a00 */
[----:B------:R-:W-:Y:S04]  /*7eb70*/  STL.64 [R1+0x218], R26 ;  /* 0x0002181a01007387 */ /* 0x000fe80000100a00 */
[----:B0-----:R-:W2:Y:S04]  /*7eb80*/  LDL.LU R24, [R1+0x1a0] ;  /* 0x0001a00001187983 */ /* 0x001ea80000300800 */
[----:B------:R-:W2:Y:S04]  /*7eb90*/  LDL.LU R25, [R1+0x1a4] ;  /* 0x0001a40001197983 */ /* 0x000ea80000300800 */
[----:B------:R-:W3:Y:S04]  /*7eba0*/  LDL.LU.64 R54, [R1+0x6858] ;  /* 0x0068580001367983 */ /* 0x000ee80000300a00 */
[----:B------:R-:W2:Y:S04]  /*7ebb0*/  LDL.LU.64 R52, [R1+0x6850] ;  /* 0x0068500001347983 */ /* 0x000ea80000300a00 */
[----:B------:R-:W-:Y:S04]  /*7ebc0*/  STL.64 [R1+0x200], R56 ;  /* 0x0002003801007387 */ /* 0x000fe80000100a00 */
[----:B------:R0:W-:Y:S04]  /*7ebd0*/  STL.64 [R1+0x208], R58 ;  /* 0x0002083a01007387 */ /* 0x0001e80000100a00 */
[----:B0-----:R-:W2:Y:S04]  /*7ebe0*/  LDL.LU.64 R58, [R1+0x6848] ;  /* 0x00684800013a7983 */ /* 0x001ea80000300a00 */
[----:B------:R-:W3:Y:S01]  /*7ebf0*/  LDL.LU.64 R56, [R1+0x6840] ;  /* 0x0068400001387983 */ /* 0x000ee20000300a00 */
[----:B--2---:R-:W-:Y:S01]  /*7ec00*/  HMMA.16816.F32 R40, R44, R58, R40 ;  /* 0x0000003a2c28723c */ /* 0x004fe20000001828 */
[----:B------:R-:W-:-:S02]  /*7ec10*/  IMAD.MOV.U32 R58, RZ, RZ, R53 ;  /* 0x000000ffff3a7224 */ /* 0x000fc400078e0035 */
[----:B------:R-:W-:-:S05]  /*7ec20*/  IMAD.MOV.U32 R59, RZ, RZ, R52 ;  /* 0x000000ffff3b7224 */ /* 0x000fca00078e0034 */
[----:B---3--:R-:W-:Y:S11]  /*7ec30*/  HMMA.16816.F32 R52, R44, R54, R48 ;  /* 0x000000362c34723c */ /* 0x008ff60000001830 */
[----:B------:R-:W-:Y:S04]  /*7ec40*/  STL.64 [R1+0x1f0], R40 ;  /* 0x0001f02801007387 */ /* 0x000fe80000100a00 */
[----:B------:R-:W-:Y:S04]  /*7ec50*/  STL.64 [R1+0x1f8], R42 ;  /* 0x0001f82a01007387 */ /* 0x000fe80000100a00 */
[----:B------:R-:W2:Y:S04]  /*7ec60*/  LDL.LU.64 R50, [R1+0x6838] ;  /* 0x0068380001327983 */ /* 0x000ea80000300a00 */
[----:B------:R-:W3:Y:S04]  /*7ec70*/  LDL.LU.64 R48, [R1+0x6830] ;  /* 0x0068300001307983 */ /* 0x000ee80000300a00 */
[----:B------:R3:W-:Y:S04]  /*7ec80*/  STL.64 [R1+0x1e0], R52 ;  /* 0x0001e03401007387 */ /* 0x0007e80000100a00 */
[----:B------:R-:W-:Y:S01]  /*7ec90*/  STL.64 [R1+0x1e8], R54 ;  /* 0x0001e83601007387 */ /* 0x000fe20000100a00 */
[----:B---3--:R-:W-:-:S02]  /*7eca0*/  IMAD.MOV.U32 R52, RZ, RZ, R49 ;  /* 0x000000ffff347224 */ /* 0x008fc400078e0031 */
[----:B------:R-:W-:Y:S02]  /*7ecb0*/  IMAD.MOV.U32 R53, RZ, RZ, R48 ;  /* 0x000000ffff357224 */ /* 0x000fe400078e0030 */
[----:B--2---:R-:W-:Y:S01]  /*7ecc0*/  HMMA.16816.F32 R48, R44, R50, R36 ;  /* 0x000000322c30723c */ /* 0x004fe20000001824 */
[----:B------:R-:W2:Y:S04]  /*7ecd0*/  LDL.LU.64 R38, [R1+0x6828] ;  /* 0x0068280001267983 */ /* 0x000ea80000300a00 */
[----:B------:R-:W3:-:S14]  /*7ece0*/  LDL.LU.64 R36, [R1+0x6820] ;  /* 0x0068200001247983 */ /* 0x000edc0000300a00 */
[----:B------:R3:W-:Y:S04]  /*7ecf0*/  STL.64 [R1+0x1d0], R48 ;  /* 0x0001d03001007387 */ /* 0x0007e80000100a00 */
[----:B------:R-:W-:Y:S01]  /*7ed00*/  STL.64 [R1+0x1d8], R50 ;  /* 0x0001d83201007387 */ /* 0x000fe20000100a00 */
[----:B---3--:R-:W-:Y:S02]  /*7ed10*/  IMAD.MOV.U32 R48, RZ, RZ, R37 ;  /* 0x000000ffff307224 */ /* 0x008fe400078e0025 */
        /* <DEDUP_REMOVED lines=10> */
[----:B------:R-:W3:Y:S01]  /*7edc0*/  LDL.LU R28, [R1+0x6800] ;  /* 0x00680000011c7983 */ /* 0x000ee20000300800 */
[----:B------:R-:W-:Y:S01]  /*7edd0*/  MOV R26, R61 ;  /* 0x0000003d001a7202 */ /* 0x000fe20000000f00 */
[----:B------:R-:W-:-:S12]  /*7ede0*/  IMAD.MOV.U32 R27, RZ, RZ, R60 ;  /* 0x000000ffff1b7224 */ /* 0x000fd800078e003c */
[----:B------:R3:W-:Y:S04]  /*7edf0*/  STL.64 [R1+0x1b0], R32 ;  /* 0x0001b02001007387 */ /* 0x0007e80000100a00 */
[----:B------:R0:W-:Y:S01]  /*7ee00*/  STL.64 [R1+0x1b8], R34 ;  /* 0x0001b82201007387 */ /* 0x0001e20000100a00 */
[----:B---3--:R-:W-:Y:S02]  /*7ee10*/  IMAD.MOV.U32 R32, RZ, RZ, R28 ;  /* 0x000000ffff207224 */ /* 0x008fe400078e001c */
[----:B--2---:R-:W-:Y:S01]  /*7ee20*/  HMMA.16816.F32 R28, R44, R30, R24 ;  /* 0x0000001e2c1c723c */ /* 0x004fe20000001818 */
[----:B------:R-:W2:Y:S01]  /*7ee30*/  LDL.LU.64 R26, [R1+0x67f8] ;  /* 0x0067f800011a7983 */ /* 0x000ea20000300a00 */
[----:B------:R-:W-:Y:S01]  /*7ee40*/  MOV R38, R21 ;  /* 0x0000001500267202 */ /* 0x000fe20000000f00 */
[----:B------:R-:W-:-:S02]  /*7ee50*/  IMAD.MOV.U32 R39, RZ, RZ, R20 ;  /* 0x000000ffff277224 */ /* 0x000fc400078e0014 */
[----:B------:R-:W-:Y:S02]  /*7ee60*/  IMAD.MOV.U32 R40, RZ, RZ, R9 ;  /* 0x000000ffff287224 */ /* 0x000fe400078e0009 */
[----:B------:R-:W-:Y:S02]  /*7ee70*/  IMAD.MOV.U32 R41, RZ, RZ, R8 ;  /* 0x000000ffff297224 */ /* 0x000fe400078e0008 */
[----:B------:R-:W-:Y:S01]  /*7ee80*/  IMAD.MOV.U32 R33, RZ, RZ, R3 ;  /* 0x000000ffff217224 */ /* 0x000fe200078e0003 */
[----:B------:R-:W-:Y:S01]  /*7ee90*/  HMMA.16816.F32 R8, R44, R10, R56 ;  /* 0x0000000a2c08723c */ /* 0x000fe20000001838 */
[----:B0-----:R-:W-:Y:S01]  /*7eea0*/  IMAD.MOV.U32 R34, RZ, RZ, R2 ;  /* 0x000000ffff227224 */ /* 0x001fe200078e0002 */
[----:B------:R-:W0:Y:S01]  /*7eeb0*/  S2R R56, SR_TID.X ;  /* 0x0000000000387919 */ /* 0x000e220000002100 */
[----:B------:R-:W-:Y:S02]  /*7eec0*/  IMAD.MOV.U32 R35, RZ, RZ, R0 ;  /* 0x000000ffff237224 */ /* 0x000fe400078e0000 */
[----:B------:R-:W-:-:S02]  /*7eed0*/  IMAD.MOV.U32 R50, RZ, RZ, R17 ;  /* 0x000000ffff327224 */ /* 0x000fc400078e0011 */
[----:B------:R-:W-:Y:S01]  /*7eee0*/  IMAD.MOV.U32 R51, RZ, RZ, R16 ;  /* 0x000000ffff337224 */ /* 0x000fe200078e0010 */
[----:B------:R-:W-:Y:S01]  /*7eef0*/  HMMA.16816.F32 R20, R44, R22, R36 ;  /* 0x000000162c14723c */ /* 0x000fe20000001824 */
[----:B------:R-:W-:Y:S02]  /*7ef00*/  IMAD.MOV.U32 R54, RZ, RZ, R13 ;  /* 0x000000ffff367224 */ /* 0x000fe400078e000d */
[----:B------:R-:W-:Y:S01]  /*7ef10*/  IMAD.MOV.U32 R55, RZ, RZ, R12 ;  /* 0x000000ffff377224 */ /* 0x000fe200078e000c */
[----:B------:R-:W1:Y:S01]  /*7ef20*/  S2R R57, SR_TID.X ;  /* 0x0000000000397919 */ /* 0x000e620000002100 */
[----:B------:R-:W-:-:S03]  /*7ef30*/  IMAD.MOV.U32 R42, RZ, RZ, R5 ;  /* 0x000000ffff2a7224 */ /* 0x000fc600078e0005 */
[----:B------:R-:W-:Y:S01]  /*7ef40*/  HMMA.16816.F32 R16, R44, R18, R48 ;  /* 0x000000122c10723c */ /* 0x000fe20000001830 */
[----:B------:R-:W-:-:S07]  /*7ef50*/  IMAD.MOV.U32 R43, RZ, RZ, R4 ;  /* 0x000000ffff2b7224 */ /* 0x000fce00078e0004 */
[----:B----4-:R-:W-:Y:S01]  /*7ef60*/  HMMA.16816.F32 R12, R44, R14, R52 ;  /* 0x0000000e2c0c723c */ /* 0x010fe20000001834 */
[----:B------:R-:W-:Y:S02]  /*7ef70*/  STL.64 [R1+0x1a0], R28 ;  /* 0x0001a01c01007387 */ /* 0x000fe40000100a00 */
[----:B------:R-:W-:-:S05]  /*7ef80*/  IMAD.MOV.U32 R0, RZ, RZ, R23 ;  /* 0x000000ffff007224 */ /* 0x000fca00078e0017 */
[----:B------:R-:W-:Y:S01]  /*7ef90*/  HMMA.16816.F32 R4, R44, R6, R40 ;  /* 0x000000062c04723c */ /* 0x000fe20000001828 */
[----:B------:R-:W-:Y:S01]  /*7efa0*/  IMAD.MOV.U32 R2, RZ, RZ, R22 ;  /* 0x000000ffff027224 */ /* 0x000fe200078e0016 */
[----:B------:R-:W-:Y:S01]  /*7efb0*/  STL.64 [R1+0x1a8], R30 ;  /* 0x0001a81e01007387 */ /* 0x000fe20000100a00 */
[----:B------:R-:W-:Y:S02]  /*7efc0*/  IMAD.MOV.U32 R3, RZ, RZ, R21 ;  /* 0x000000ffff037224 */ /* 0x000fe400078e0015 */
[----:B------:R-:W-:Y:S02]  /*7efd0*/  IMAD.MOV.U32 R60, RZ, RZ, R20 ;  /* 0x000000ffff3c7224 */ /* 0x000fe400078e0014 */
[----:B------:R-:W-:Y:S01]  /*7efe0*/  IMAD.MOV.U32 R61, RZ, RZ, R19 ;  /* 0x000000ffff3d7224 */ /* 0x000fe200078e0013 */
[----:B0-----:R-:W-:-:S05]  /*7eff0*/  LOP3.LUT R52, R56, 0x7, RZ, 0xc0, !PT ;  /* 0x0000000738347812 */ /* 0x001fca00078ec0ff */
[----:B------:R-:W-:Y:S01]  /*7f000*/  IMAD R52, R52, 0x110, RZ ;  /* 0x0000011034347824 */ /* 0x000fe200078e02ff */
[----:B--2---:R-:W-:-:S15]  /*7f010*/  HMMA.16816.F32 R24, R44, R26, R32 ;  /* 0x0000001a2c18723c */ /* 0x004fde0000001820 */
[----:B------:R-:W-:-:S04]  /*7f020*/  NOP ;  /* 0x0000000000007918 */ /* 0x000fc80000000000 */
[----:B------:R-:W-:Y:S04]  /*7f030*/  STL.64 [R1+0x190], R24 ;  /* 0x0001901801007387 */ /* 0x000fe80000100a00 */
[----:B------:R-:W-:Y:S04]  /*7f040*/  STL.64 [R1+0x198], R26 ;  /* 0x0001981a01007387 */ /* 0x000fe80000100a00 */
[----:B------:R0:W-:Y:S04]  /*7f050*/  STL [R1+0x61c4], R0 ;  /* 0x0061c40001007387 */ /* 0x0001e80000100800 */
[----:B------:R2:W-:Y:S04]  /*7f060*/  STL [R1+0x61c0], R2 ;  /* 0x0061c00201007387 */ /* 0x0005e80000100800 */
[----:B------:R3:W-:Y:S01]  /*7f070*/  STL [R1+0x61bc], R3 ;  /* 0x0061bc0301007387 */ /* 0x0007e20000100800 */
[----:B0-----:R-:W-:-:S03]  /*7f080*/  IMAD.MOV.U32 R0, RZ, RZ, R12 ;  /* 0x000000ffff007224 */ /* 0x001fc600078e000c */
[----:B------:R0:W-:Y:S01]  /*7f090*/  STL [R1+0x61b8], R60 ;  /* 0x0061b83c01007387 */ /* 0x0001e20000100800 */
[----:B--2---:R-:W-:-:S03]  /*7f0a0*/  IMAD.MOV.U32 R2, RZ, RZ, R13 ;  /* 0x000000ffff027224 */ /* 0x004fc600078e000d */
[----:B------:R-:W-:Y:S01]  /*7f0b0*/  STL.64 [R1+0x170], R16 ;  /* 0x0001701001007387 */ /* 0x000fe20000100a00 */
[----:B---3--:R-:W-:-:S03]  /*7f0c0*/  IMAD.MOV.U32 R3, RZ, RZ, R14 ;  /* 0x000000ffff037224 */ /* 0x008fc600078e000e */
[----:B------:R-:W-:Y:S04]  /*7f0d0*/  STL [R1+0x178], R18 ;  /* 0x0001781201007387 */ /* 0x000fe80000100800 */
[----:B------:R-:W-:Y:S04]  /*7f0e0*/  STL [R1+0x61c8], R61 ;  /* 0x0061c83d01007387 */ /* 0x000fe80000100800 */
[----:B------:R-:W-:Y:S04]  /*7f0f0*/  STL [R1+0x6374], R2 ;  /* 0x0063740201007387 */ /* 0x000fe80000100800 */
[----:B------:R-:W-:Y:S04]  /*7f100*/  STL [R1+0x6370], R0 ;  /* 0x0063700001007387 */ /* 0x000fe80000100800 */
[----:B------:R2:W-:Y:S01]  /*7f110*/  STL [R1+0x61d0], R3 ;  /* 0x0061d00301007387 */ /* 0x0005e20000100800 */
[----:B0-----:R-:W-:-:S02]  /*7f120*/  IMAD.MOV.U32 R60, RZ, RZ, R15 ;  /* 0x000000ffff3c7224 */ /* 0x001fc400078e000f */
[----:B--2---:R-:W-:Y:S01]  /*7f130*/  IMAD.MOV.U32 R3, RZ, RZ, R4 ;  /* 0x000000ffff037224 */ /* 0x004fe200078e0004 */
[----:B-1----:R-:W-:-:S04]  /*7f140*/  SHF.L.U32 R4, R57, 0x1, RZ ;  /* 0x0000000139047819 */ /* 0x002fc800000006ff */
[----:B------:R-:W-:Y:S01]  /*7f150*/  LOP3.LUT R4, R52, 0x30, R4, 0x78, !PT ;  /* 0x0000003034047812 */ /* 0x000fe200078e7804 */
[----:B------:R0:W-:Y:S03]  /*7f160*/  STL [R1+0x61cc], R60 ;  /* 0x0061cc3c01007387 */ /* 0x0001e60000100800 */
[----:B------:R-:W-:Y:S01]  /*7f170*/  LOP3.LUT R4, R4, 0x40, RZ, 0x3c, !PT ;  /* 0x0000004004047812 */ /* 0x000fe200078e3cff */
[----:B------:R-:W-:Y:S04]  /*7f180*/  STL.64 [R1+0x150], R8 ;  /* 0x0001500801007387 */ /* 0x000fe80000100a00 */
[----:B------:R-:W-:Y:S04]  /*7f190*/  STL.64 [R1+0x158], R10 ;  /* 0x0001580a01007387 */ /* 0x000fe80000100a00 */
[----:B------:R-:W1:Y:S01]  /*7f1a0*/  LDSM.16.M88.4 R8, [R4+UR5] ;  /* 0x000000050408783b */ /* 0x000e620008000200 */
[----:B------:R-:W-:-:S02]  /*7f1b0*/  IMAD.MOV.U32 R61, RZ, RZ, R7 ;  /* 0x000000ffff3d7224 */ /* 0x000fc400078e0007 */
[----:B0-----:R-:W-:Y:S01]  /*7f1c0*/  IMAD.MOV.U32 R60, RZ, RZ, R5 ;  /* 0x000000ffff3c7224 */ /* 0x001fe200078e0005 */
[----:B------:R-:W-:Y:S04]  /*7f1d0*/  STL [R1+0x148], R6 ;  /* 0x0001480601007387 */ /* 0x000fe80000100800 */
[----:B------:R-:W-:Y:S04]  /*7f1e0*/  STL [R1+0x6380], R61 ;  /* 0x0063803d01007387 */ /* 0x000fe80000100800 */
[----:B------:R-:W-:Y:S04]  /*7f1f0*/  STL [R1+0x637c], R60 ;  /* 0x00637c3c01007387 */ /* 0x000fe80000100800 */
[----:B------:R-:W-:Y:S04]  /*7f200*/  STL [R1+0x6378], R3 ;  /* 0x0063780301007387 */ /* 0x000fe80000100800 */
[----:B------:R-:W-:Y:S04]  /*7f210*/  LDSM.16.M88.4 R12, [R4+UR5+0x1000] ;  /* 0x00100005040c783b */ /* 0x000fe80008000200 */
[----:B------:R-:W-:Y:S01]  /*7f220*/  LDSM.16.M88.4 R16, [R4+UR5+0x2000] ;  /* 0x002000050410783b */ /* 0x000fe20008000200 */
[C---:B------:R-:W-:Y:S01]  /*7f230*/  LOP3.LUT R53, R57.reuse, 0x7, RZ, 0xc0, !PT ;  /* 0x0000000739357812 */ /* 0x040fe200078ec0ff */
[----:B------:R-:W-:-:S02]  /*7f240*/  IMAD.SHL.U32 R56, R57, 0x40, RZ ;  /* 0x0000004039387824 */ /* 0x000fc400078e00ff */
[----:B------:R-:W-:Y:S04]  /*7f250*/  LDSM.16.M88.4 R48, [R4+UR5+0xb000] ;  /* 0x00b000050430783b */ /* 0x000fe80008000200 */
[----:B------:R-:W-:Y:S04]  /*7f260*/  LDSM.16.M88.4 R36, [R4+UR5+0xb800] ;  /* 0x00b800050424783b */ /* 0x000fe80008000200 */
[----:B------:R-:W-:Y:S04]  /*7f270*/  LDSM.16.M88.4 R32, [R4+UR5+0xc000] ;  /* 0x00c000050420783b */ /* 0x000fe80008000200 */
[----:B-1----:R-:W-:Y:S01]  /*7f280*/  STL.64 [R1+0x130], R8 ;  /* 0x0001300801007387 */ /* 0x002fe20000100a00 */
[----:B------:R-:W-:-:S02]  /*7f290*/  IMAD.MOV.U32 R2, RZ, RZ, R8 ;  /* 0x000000ffff027224 */ /* 0x000fc400078e0008 */
[----:B------:R-:W-:Y:S01]  /*7f2a0*/  IMAD.MOV.U32 R0, RZ, RZ, R9 ;  /* 0x000000ffff007224 */ /* 0x000fe200078e0009 */
[----:B------:R-:W-:Y:S04]  /*7f2b0*/  STL.64 [R1+0x138], R10 ;  /* 0x0001380a01007387 */ /* 0x000fe80000100a00 */
[----:B------:R-:W0:Y:S04]  /*7f2c0*/  LDSM.16.M88.4 R8, [R4+UR5+0x800] ;  /* 0x000800050408783b */ /* 0x000e280008000200 */
[----:B------:R-:W-:Y:S04]  /*7f2d0*/  LDSM.16.M88.4 R28, [R4+UR5+0xc800] ;  /* 0x00c80005041c783b */ /* 0x000fe80008000200 */
[----:B------:R-:W-:Y:S04]  /*7f2e0*/  LDSM.16.M88.4 R24, [R4+UR5+0xd000] ;  /* 0x00d000050418783b */ /* 0x000fe80008000200 */
[----:B------:R-:W-:Y:S04]  /*7f2f0*/  LDSM.16.M88.4 R20, [R4+UR5+0xd800] ;  /* 0x00d800050414783b */ /* 0x000fe80008000200 */
[----:B0-----:R-:W-:Y:S01]  /*7f300*/  STL.64 [R1+0x120], R8 ;  /* 0x0001200801007387 */ /* 0x001fe20000100a00 */
[----:B------:R-:W-:-:S02]  /*7f310*/  IMAD.MOV.U32 R44, RZ, RZ, R8 ;  /* 0x000000ffff2c7224 */ /* 0x000fc400078e0008 */
[----:B------:R-:W-:Y:S01]  /*7f320*/  IMAD.MOV.U32 R3, RZ, RZ, R9 ;  /* 0x000000ffff037224 */ /* 0x000fe200078e0009 */
[----:B------:R-:W-:Y:S04]  /*7f330*/  STL.64 [R1+0x128], R10 ;  /* 0x0001280a01007387 */ /* 0x000fe80000100a00 */
[----:B------:R-:W0:Y:S04]  /*7f340*/  LDSM.16.M88.4 R8, [R4+UR5+0x1800] ;  /* 0x001800050408783b */ /* 0x000e280008000200 */
[----:B------:R-:W-:Y:S04]  /*7f350*/  STL.64 [R1+0x110], R12 ;  /* 0x0001100c01007387 */ /* 0x000fe80000100a00 */
[----:B------:R-:W-:Y:S04]  /*7f360*/  STL.64 [R1+0x118], R14 ;  /* 0x0001180e01007387 */ /* 0x000fe80000100a00 */
[----:B------:R-:W1:Y:S04]  /*7f370*/  LDSM.16.M88.4 R12, [R4+UR5+0x2800] ;  /* 0x00280005040c783b */ /* 0x000e680008000200 */
[----:B0-----:R-:W-:Y:S04]  /*7f380*/  STL.64 [R1+0x100], R8 ;  /* 0x0001000801007387 */ /* 0x001fe80000100a00 */
[----:B------:R-:W-:Y:S04]  /*7f390*/  STL.64 [R1+0x108], R10 ;  /* 0x0001080a01007387 */ /* 0x000fe80000100a00 */
[----:B------:R-:W0:Y:S04]  /*7f3a0*/  LDSM.16.M88.4 R8, [R4+UR5+0x3000] ;  /* 0x003000050408783b */ /* 0x000e280008000200 */
[----:B------:R-:W-:Y:S04]  /*7f3b0*/  STL.64 [R1+0xf0], R16 ;  /* 0x0000f01001007387 */ /* 0x000fe80000100a00 */
[----:B------:R-:W-:Y:S04]  /*7f3c0*/  STL.64 [R1+0xf8], R18 ;  /* 0x0000f81201007387 */ /* 0x000fe80000100a00 */
[----:B-1----:R-:W-:Y:S04]  /*7f3d0*/  STL.64 [R1+0xe0], R12 ;  /* 0x0000e00c01007387 */ /* 0x002fe80000100a00 */
        /* <DEDUP_REMOVED lines=8> */
[----:B0-----:R-:W-:Y:S04]  /*7f460*/  STL.64 [R1+0xc0], R8 ;  /* 0x0000c00801007387 */ /* 0x001fe80000100a00 */
[----:B------:R-:W-:Y:S04]  /*7f470*/  STL.64 [R1+0xc8], R10 ;  /* 0x0000c80a01007387 */ /* 0x000fe80000100a00 */
[----:B------:R-:W0:Y:S04]  /*7f480*/  LDSM.16.M88.4 R8, [R4+UR5+0x5000] ;  /* 0x005000050408783b */ /* 0x000e280008000200 */
[----:B------:R-:W-:Y:S04]  /*7f490*/  STL.64 [R1+0xb0], R16 ;  /* 0x0000b01001007387 */ /* 0x000fe80000100a00 */
[----:B------:R-:W-:Y:S01]  /*7f4a0*/  STL.64 [R1+0xb8], R18 ;  /* 0x0000b81201007387 */ /* 0x000fe20000100a00 */
[----:B------:R-:W-:-:S02]  /*7f4b0*/  IMAD R53, R53, 0x90, RZ ;  /* 0x0000009035357824 */ /* 0x000fc400078e02ff */
[----:B------:R-:W-:Y:S01]  /*7f4c0*/  IMAD.SHL.U32 R57, R57, 0x2, RZ ;  /* 0x0000000239397824 */ /* 0x000fe200078e00ff */
[----:B------:R-:W-:Y:S04]  /*7f4d0*/  LDSM.16.M88.4 R16, [R4+UR5+0xe000] ;  /* 0x00e000050410783b */ /* 0x000fe80008000200 */
[----:B0-----:R-:W-:Y:S01]  /*7f4e0*/  STL.64 [R1+0x90], R8 ;  /* 0x0000900801007387 */ /* 0x001fe20000100a00 */
[----:B------:R-:W-:-:S03]  /*7f4f0*/  IMAD.MOV.U32 R61, RZ, RZ, R9 ;  /* 0x000000ffff3d7224 */ /* 0x000fc600078e0009 */
[----:B------:R-:W-:Y:S04]  /*7f500*/  STL.64 [R1+0xa0], R12 ;  /* 0x0000a00c01007387 */ /* 0x000fe80000100a00 */
[----:B------:R-:W-:Y:S04]  /*7f510*/  STL.64 [R1+0xa8], R14 ;  /* 0x0000a80e01007387 */ /* 0x000fe80000100a00 */
[----:B------:R-:W-:Y:S04]  /*7f520*/  STL.64 [R1+0x98], R10 ;  /* 0x0000980a01007387 */ /* 0x000fe80000100a00 */
[----:B------:R-:W0:Y:S04]  /*7f530*/  LDSM.16.M88.4 R8, [R4+UR5+0x6000] ;  /* 0x006000050408783b */ /* 0x000e280008000200 */
[----:B------:R-:W1:Y:S04]  /*7f540*/  LDSM.16.M88.4 R12, [R4+UR5+0x5800] ;  /* 0x00580005040c783b */ /* 0x000e680008000200 */
[----:B------:R2:W-:Y:S04]  /*7f550*/  STL [R1+0x67a8], R61 ;  /* 0x0067a83d01007387 */ /* 0x0005e80000100800 */
[----:B0-----:R-:W-:Y:S01]  /*7f560*/  STL.64 [R1+0x70], R8 ;  /* 0x0000700801007387 */ /* 0x001fe20000100a00 */
[----:B--2---:R-:W-:-:S03]  /*7f570*/  IMAD.MOV.U32 R61, RZ, RZ, R9 ;  /* 0x000000ffff3d7224 */ /* 0x004fc600078e0009 */
[----:B-1----:R-:W-:Y:S04]  /*7f580*/  STL.64 [R1+0x80], R12 ;  /* 0x0000800c01007387 */ /* 0x002fe80000100a00 */
        /* <DEDUP_REMOVED lines=19> */
[----:B------:R-:W1:Y:S01]  /*7f6c0*/  LDSM.16.M88.4 R12, [R4+UR5+0x8800] ;  /* 0x00880005040c783b */ /* 0x000e620008000200 */
[----:B------:R-:W-:-:S03]  /*7f6d0*/  LOP3.LUT R57, R53, 0x10, R57, 0x78, !PT ;  /* 0x0000001035397812 */ /* 0x000fc600078e7839 */
[----:B------:R2:W-:Y:S01]  /*7f6e0*/  STL [R1+0x67b4], R61 ;  /* 0x0067b43d01007387 */ /* 0x0005e20000100800 */
[----:B------:R-:W-:-:S03]  /*7f6f0*/  LOP3.LUT R57, R57, 0x400, R56, 0xf8, !PT ;  /* 0x0000040039397812 */ /* 0x000fc600078ef838 */
[----:B------:R-:W-:Y:S04]  /*7f700*/  LDSM.16.M88.4 R52, [R4+UR5+0xa800] ;  /* 0x00a800050434783b */ /* 0x000fe80008000200 */
[----:B------:R-:W-:Y:S04]  /*7f710*/  LDSM.16.MT88.4 R40, [R57+UR5+0x11000] ;  /* 0x011000053928783b */ /* 0x000fe80008004200 */
[----:B------:R-:W3:Y:S04]  /*7f720*/  LDSM.16.M88.4 R56, [R4+UR5+0xa000] ;  /* 0x00a000050438783b */ /* 0x000ee80008000200 */
[----:B0-----:R-:W-:Y:S01]  /*7f730*/  STL.64 [R1+0x10], R8 ;  /* 0x0000100801007387 */ /* 0x001fe20000100a00 */
[----:B--2---:R-:W-:-:S03]  /*7f740*/  IMAD.MOV.U32 R61, RZ, RZ, R9 ;  /* 0x000000ffff3d7224 */ /* 0x004fc600078e0009 */
[----:B-1----:R-:W-:Y:S04]  /*7f750*/  STL.64 [R1+0x20], R12 ;  /* 0x0000200c01007387 */ /* 0x002fe80000100a00 */
[----:B------:R-:W-:Y:S04]  /*7f760*/  STL.64 [R1+0x28], R14 ;  /* 0x0000280e01007387 */ /* 0x000fe80000100a00 */
[----:B------:R-:W-:Y:S04]  /*7f770*/  STL.64 [R1+0x18], R10 ;  /* 0x0000180a01007387 */ /* 0x000fe80000100a00 */
[----:B------:R-:W0:Y:S04]  /*7f780*/  LDSM.16.M88.4 R8, [R4+UR5+0x9800] ;  /* 0x009800050408783b */ /* 0x000e280008000200 */
[----:B---3--:R-:W-:Y:S04]  /*7f790*/  STL.64 [R1+0x66d8], R58 ;  /* 0x0066d83a01007387 */ /* 0x008fe80000100a00 */
[----:B------:R-:W1:Y:S04]  /*7f7a0*/  LDSM.16.M88.4 R12, [R4+UR5+0xe800] ;  /* 0x00e80005040c783b */ /* 0x000e680008000200 */
[----:B0-----:R-:W-:Y:S04]  /*7f7b0*/  STL.64 [R1], R8 ;  /* 0x0000000801007387 */ /* 0x001fe80000100a00 */
[----:B------:R-:W-:Y:S04]  /*7f7c0*/  STL.64 [R1+0x8], R10 ;  /* 0x0000080a01007387 */ /* 0x000fe80000100a00 */
[----:B------:R-:W0:Y:S04]  /*7f7d0*/  LDSM.16.M88.4 R8, [R4+UR5+0xf000] ;  /* 0x00f000050408783b */ /* 0x000e280008000200 */
[----:B------:R-:W-:Y:S04]  /*7f7e0*/  STL.64 [R1+0x66d0], R56 ;  /* 0x0066d03801007387 */ /* 0x000fe80000100a00 */
[----:B------:R-:W-:Y:S04]  /*7f7f0*/  STL.64 [R1+0x66e8], R54 ;  /* 0x0066e83601007387 */ /* 0x000fe80000100a00 */
[----:B------:R-:W-:Y:S04]  /*7f800*/  STL.64 [R1+0x66e0], R52 ;  /* 0x0066e03401007387 */ /* 0x000fe80000100a00 */
[----:B------:R-:W-:Y:S04]  /*7f810*/  STL [R1+0x60bc], R50 ;  /* 0x0060bc3201007387 */ /* 0x000fe80000100800 */
[----:B------:R-:W-:Y:S04]  /*7f820*/  STL [R1+0x60b8], R51 ;  /* 0x0060b83301007387 */ /* 0x000fe80000100800 */
[----:B------:R-:W-:Y:S04]  /*7f830*/  STL.64 [R1+0x66f0], R48 ;  /* 0x0066f03001007387 */ /* 0x000fe80000100a00 */
[----:B------:R-:W-:Y:S04]  /*7f840*/  STL [R1+0x60a0], R38 ;  /* 0x0060a02601007387 */ /* 0x000fe80000100800 */
[----:B------:R-:W-:Y:S04]  /*7f850*/  STL [R1+0x609c], R39 ;  /* 0x00609c2701007387 */ /* 0x000fe80000100800 */
[----:B------:R2:W-:Y:S04]  /*7f860*/  STL.64 [R1+0x66f8], R36 ;  /* 0x0066f82401007387 */ /* 0x0005e80000100a00 */
[----:B------:R-:W-:Y:S04]  /*7f870*/  STL [R1+0x6098], R34 ;  /* 0x0060982201007387 */ /* 0x000fe80000100800 */
[----:B------:R-:W-:Y:S04]  /*7f880*/  STL [R1+0x6094], R35 ;  /* 0x0060942301007387 */ /* 0x000fe80000100800 */
[----:B------:R3:W-:Y:S04]  /*7f890*/  STL.64 [R1+0x66c8], R32 ;  /* 0x0066c82001007387 */ /* 0x0007e80000100a00 */
        /* <DEDUP_REMOVED lines=11> */
[----:B------:R-:W-:Y:S04]  /*7f950*/  STL.64 [R1+0x6708], R16 ;  /* 0x0067081001007387 */ /* 0x000fe80000100a00 */
[----:B-1----:R-:W-:Y:S04]  /*7f960*/  STL [R1+0x60e8], R14 ;  /* 0x0060e80e01007387 */ /* 0x002fe80000100800 */
[----:B------:R-:W-:Y:S04]  /*7f970*/  STL [R1+0x60e4], R15 ;  /* 0x0060e40f01007387 */ /* 0x000fe80000100800 */
[----:B------:R-:W-:Y:S04]  /*7f980*/  STL.64 [R1+0x6710], R12 ;  /* 0x0067100c01007387 */ /* 0x000fe80000100a00 */
[----:B0-----:R-:W-:Y:S04]  /*7f990*/  STL.64 [R1+0x66a0], R10 ;  /* 0x0066a00a01007387 */ /* 0x001fe80000100a00 */
[----:B------:R-:W-:Y:S04]  /*7f9a0*/  STL.64 [R1+0x6698], R8 ;  /* 0x0066980801007387 */ /* 0x000fe80000100a00 */
[----:B--2---:R-:W2:Y:S04]  /*7f9b0*/  LDL.LU R36, [R1+0x8c0] ;  /* 0x0008c00001247983 */ /* 0x004ea80000300800 */
[----:B------:R-:W2:Y:S04]  /*7f9c0*/  LDL.LU R37, [R1+0x8c4] ;  /* 0x0008c40001257983 */ /* 0x000ea80000300800 */
[----:B------:R-:W2:Y:S04]  /*7f9d0*/  LDL.LU R38, [R1+0x8c8] ;  /* 0x0008c80001267983 */ /* 0x000ea80000300800 */
[----:B------:R-:W2:Y:S01]  /*7f9e0*/  LDL.LU R39, [R1+0x8cc] ;  /* 0x0008cc0001277983 */ /* 0x000ea20000300800 */
[----:B---3--:R-:W-:-:S02]  /*7f9f0*/  IMAD.MOV.U32 R32, RZ, RZ, R46 ;  /* 0x000000ffff207224 */ /* 0x008fc400078e002e */
[----:B------:R-:W-:Y:S01]  /*7fa00*/  IMAD.MOV.U32 R33, RZ, RZ, R45 ;  /* 0x000000ffff217224 */ /* 0x000fe200078e002d */
[----:B------:R-:W0:Y:S04]  /*7fa10*/  LDSM.16.M88.4 R4, [R4+UR5+0xf800] ;  /* 0x00f800050404783b */ /* 0x000e280008000200 */
[----:B--2---:R-:W-:Y:S04]  /*7fa20*/  STL.64 [R1+0x67d0], R38 ;  /* 0x0067d02601007387 */ /* 0x004fe80000100a00 */
[----:B------:R1:W-:Y:S04]  /*7fa30*/  STL.64 [R1+0x67c8], R36 ;  /* 0x0067c82401007387 */ /* 0x0003e80000100a00 */
[----:B------:R2:W-:Y:S04]  /*7fa40*/  STL.64 [R1+0x67d8], R32 ;  /* 0x0067d82001007387 */ /* 0x0005e80000100a00 */
[----:B----4-:R-:W3:Y:S04]  /*7fa50*/  LDL.LU R24, [R1+0x910] ;  /* 0x0009100001187983 */ /* 0x010ee80000300800 */
[----:B------:R-:W3:Y:S04]  /*7fa60*/  LDL.LU R25, [R1+0x914] ;  /* 0x0009140001197983 */ /* 0x000ee80000300800 */
[----:B------:R-:W4:Y:S04]  /*7fa70*/  LDL.LU R26, [R1+0x918] ;  /* 0x00091800011a7983 */ /* 0x000f280000300800 */
[----:B------:R-:W4:Y:S01]  /*7fa80*/  LDL.LU R27, [R1+0x91c] ;  /* 0x00091c00011b7983 */ /* 0x000f220000300800 */
[----:B-1----:R-:W-:-:S02]  /*7fa90*/  IMAD.MOV.U32 R36, RZ, RZ, R44 ;  /* 0x000000ffff247224 */ /* 0x002fc400078e002c */
[----:B------:R-:W-:Y:S01]  /*7faa0*/  IMAD.MOV.U32 R37, RZ, RZ, R3 ;  /* 0x000000ffff257224 */ /* 0x000fe200078e0003 */
[----:B----4-:R-:W-:Y:S04]  /*7fab0*/  STL.64 [R1+0x67e8], R26 ;  /* 0x0067e81a01007387 */ /* 0x010fe80000100a00 */
[----:B---3--:R-:W-:Y:S04]  /*7fac0*/  STL.64 [R1+0x67e0], R24 ;  /* 0x0067e01801007387 */ /* 0x008fe80000100a00 */
[----:B------:R1:W-:Y:S04]  /*7fad0*/  STL.64 [R1+0x67f0], R36 ;  /* 0x0067f02401007387 */ /* 0x0003e80000100a00 */
[----:B--2---:R-:W2:Y:S04]  /*7fae0*/  LDL.LU R32, [R1+0x920] ;  /* 0x0009200001207983 */ /* 0x004ea80000300800 */
[----:B------:R-:W2:Y:S04]  /*7faf0*/  LDL.LU R33, [R1+0x924] ;  /* 0x0009240001217983 */ /* 0x000ea80000300800 */
[----:B------:R-:W2:Y:S04]  /*7fb00*/  LDL.LU R34, [R1+0x928] ;  /* 0x0009280001227983 */ /* 0x000ea80000300800 */
[----:B------:R-:W2:Y:S04]  /*7fb10*/  LDL.LU R35, [R1+0x92c] ;  /* 0x00092c0001237983 */ /* 0x000ea80000300800 */
[----:B-1----:R-:W3:Y:S04]  /*7fb20*/  LDL.LU R36, [R1+0x930] ;  /* 0x0009300001247983 */ /* 0x002ee80000300800 */
[----:B------:R-:W3:Y:S04]  /*7fb30*/  LDL.LU R37, [R1+0x934] ;  /* 0x0009340001257983 */ /* 0x000ee80000300800 */
[----:B------:R-:W3:Y:S04]  /*7fb40*/  LDL.LU R38, [R1+0x938] ;  /* 0x0009380001267983 */ /* 0x000ee80000300800 */
[----:B------:R-:W3:Y:S01]  /*7fb50*/  LDL.LU R39, [R1+0x93c] ;  /* 0x00093c0001277983 */ /* 0x000ee20000300800 */
[----:B------:R-:W-:-:S02]  /*7fb60*/  MOV R24, R2 ;  /* 0x0000000200187202 */ /* 0x000fc40000000f00 */
[----:B------:R-:W1:Y:S01]  /*7fb70*/  S2R R2, SR_TID.X ;  /* 0x0000000000027919 */ /* 0x000e620000002100 */
[----:B------:R-:W-:Y:S01]  /*7fb80*/  IMAD.MOV.U32 R25, RZ, RZ, R0 ;  /* 0x000000ffff197224 */ /* 0x000fe200078e0000 */
[----:B------:R-:W4:Y:S04]  /*7fb90*/  LDL.64 R28, [R1+0x110] ;  /* 0x00011000011c7983 */ /* 0x000f280000100a00 */
[----:B------:R-:W2:Y:S04]  /*7fba0*/  LDL.LU R12, [R1+0x8e0] ;  /* 0x0008e000010c7983 */ /* 0x000ea80000300800 */
[----:B------:R-:W2:Y:S04]  /*7fbb0*/  LDL.LU R13, [R1+0x8e4] ;  /* 0x0008e400010d7983 */ /* 0x000ea80000300800 */
[----:B------:R-:W2:Y:S04]  /*7fbc0*/  LDL.LU R14, [R1+0x8e8] ;  /* 0x0008e800010e7983 */ /* 0x000ea80000300800 */
[----:B------:R-:W2:Y:S04]  /*7fbd0*/  LDL.LU R15, [R1+0x8ec] ;  /* 0x0008ec00010f7983 */ /* 0x000ea80000300800 */
[----:B------:R-:W2:Y:S04]  /*7fbe0*/  LDL.64 R8, [R1+0xf0] ;  /* 0x0000f00001087983 */ /* 0x000ea80000100a00 */
[----:B------:R-:W2:Y:S01]  /*7fbf0*/  LDL.64 R16, [R1+0xe0] ;  /* 0x0000e00001107983 */ /* 0x000ea20000100a00 */
[C---:B-1----:R-:W-:Y:S01]  /*7fc00*/  LOP3.LUT R47, R2.reuse, 0x7, RZ, 0xc0, !PT ;  /* 0x00000007022f7812 */ /* 0x042fe200078ec0ff */
[----:B------:R-:W-:-:S02]  /*7fc10*/  IMAD.SHL.U32 R0, R2, 0x40, RZ ;  /* 0x0000004002007824 */ /* 0x000fc400078e00ff */
[----:B------:R-:W2:Y:S01]  /*7fc20*/  LDL.LU R20, [R1+0x8d0] ;  /* 0x0008d00001147983 */ /* 0x000ea20000300800 */
[----:B------:R-:W-:Y:S02]  /*7fc30*/  IMAD.SHL.U32 R2, R2, 0x2, RZ ;  /* 0x0000000202027824 */ /* 0x000fe400078e00ff */
[----:B------:R-:W-:Y:S01]  /*7fc40*/  IMAD R47, R47, 0x90, RZ ;  /* 0x000000902f2f7824 */ /* 0x000fe200078e02ff */
[----:B------:R-:W2:Y:S04]  /*7fc50*/  LDL.LU R21, [R1+0x8d4] ;  /* 0x0008d40001157983 */ /* 0x000ea80000300800 */
[----:B------:R-:W-:Y:S01]  /*7fc60*/  LOP3.LUT R2, R47, 0x10, R2, 0x78, !PT ;  /* 0x000000102f027812 */ /* 0x000fe200078e7802 */
[----:B------:R-:W2:Y:S03]  /*7fc70*/  LDL.LU R22, [R1+0x8d8] ;  /* 0x0008d80001167983 */ /* 0x000ea60000300800 */
[----:B------:R-:W-:Y:S01]  /*7fc80*/  LOP3.LUT R2, R2, 0x400, R0, 0xf8, !PT ;  /* 0x0000040002027812 */ /* 0x000fe200078ef800 */
[----:B------:R-:W2:Y:S03]  /*7fc90*/  LDL.LU R23, [R1+0x8dc] ;  /* 0x0008dc0001177983 */ /* 0x000ea60000300800 */
[----:B------:R-:W-:Y:S01]  /*7fca0*/  LOP3.LUT R2, R2, 0x20, RZ, 0x3c, !PT ;  /* 0x0000002002027812 */ /* 0x000fe200078e3cff */
[----:B------:R-:W2:Y:S04]  /*7fcb0*/  LDL.64 R48, [R1+0xc0] ;  /* 0x0000c00001307983 */ /* 0x000ea80000100a00 */
[----:B------:R-:W1:Y:S04]  /*7fcc0*/  LDSM.16.MT88.4 R44, [R2+UR5+0x11000] ;  /* 0x01100005022c783b */ /* 0x000e680008004200 */
[----:B------:R-:W2:Y:S04]  /*7fcd0*/  LDL.LU R52, [R1+0x8b0] ;  /* 0x0008b00001347983 */ /* 0x000ea80000300800 */
[----:B------:R-:W2:Y:S04]  /*7fce0*/  LDL.LU R53, [R1+0x8b4] ;  /* 0x0008b40001357983 */ /* 0x000ea80000300800 */
[----:B------:R-:W2:Y:S04]  /*7fcf0*/  LDL.LU R54, [R1+0x8b8] ;  /* 0x0008b80001367983 */ /* 0x000ea80000300800 */
[----:B------:R-:W2:Y:S04]  /*7fd00*/  LDL.LU R55, [R1+0x8bc] ;  /* 0x0008bc0001377983 */ /* 0x000ea80000300800 */
[----:B------:R-:W2:Y:S04]  /*7fd10*/  LDL.64 R56, [R1+0xb0] ;  /* 0x0000b00001387983 */ /* 0x000ea80000100a00 */
[----:B0-----:R-:W-:Y:S04]  /*7fd20*/  STL [R1+0x60ec], R6 ;  /* 0x0060ec0601007387 */ /* 0x001fe80000100800 */
[----:B------:R-:W-:Y:S04]  /*7fd30*/  STL [R1+0x60e0], R7 ;  /* 0x0060e00701007387 */ /* 0x000fe80000100800 */
[----:B------:R0:W-:Y:S04]  /*7fd40*/  STL.64 [R1+0x6718], R4 ;  /* 0x0067180401007387 */ /* 0x0001e80000100a00 */
[----:B0-----:R-:W2:Y:S04]  /*7fd50*/  LDL.LU R4, [R1+0x8f0] ;  /* 0x0008f00001047983 */ /* 0x001ea80000300800 */
[----:B------:R-:W2:Y:S04]  /*7fd60*/  LDL.LU R5, [R1+0x8f4] ;  /* 0x0008f40001057983 */ /* 0x000ea80000300800 */
[----:B------:R-:W2:Y:S04]  /*7fd70*/  LDL.LU R6, [R1+0x8f8] ;  /* 0x0008f80001067983 */ /* 0x000ea80000300800 */
[----:B------:R-:W2:Y:S04]  /*7fd80*/  LDL.LU R7, [R1+0x8fc] ;  /* 0x0008fc0001077983 */ /* 0x000ea80000300800 */
[----:B-1----:R-:W-:Y:S04]  /*7fd90*/  STL [R1+0x668c], R44 ;  /* 0x00668c2c01007387 */ /* 0x002fe80000100800 */
[----:B------:R0:W-:Y:S04]  /*7fda0*/  STL [R1+0x6688], R45 ;  /* 0x0066882d01007387 */ /* 0x0001e80000100800 */
[----:B------:R-:W-:Y:S04]  /*7fdb0*/  STL [R1+0x6684], R46 ;  /* 0x0066842e01007387 */ /* 0x000fe80000100800 */
[----:B------:R-:W-:Y:S04]  /*7fdc0*/  STL [R1+0x6680], R47 ;  /* 0x0066802f01007387 */ /* 0x000fe80000100800 */
[----:B0-----:R-:W2:Y:S01]  /*7fdd0*/  LDL.64 R44, [R1+0x100] ;  /* 0x00010000012c7983 */ /* 0x001ea20000100a00 */
[----:B---3--:R-:W-:Y:S03]  /*7fde0*/  HMMA.16816.F32 R24, R40, R24, R36 ;  /* 0x000000182818723c */ /* 0x008fe60000001824 */
[----:B------:R-:W2:-:S15]  /*7fdf0*/  LDL.LU.64 R36, [R1+0x67f0] ;  /* 0x0067f00001247983 */ /* 0x000e9e0000300a00 */
[----:B------:R-:W-:Y:S01]  /*7fe00*/  NOP ;  /* 0x0000000000007918 */ /* 0x000fe20000000000 */
[----:B------:R-:W-:Y:S04]  /*7fe10*/  STL.64 [R1+0x930], R24 ;  /* 0x0009301801007387 */ /* 0x000fe80000100a00 */
[----:B------:R0:W-:Y:S04]  /*7fe20*/  STL.64 [R1+0x938], R26 ;  /* 0x0009381a01007387 */ /* 0x0001e80000100a00 */
[----:B0-----:R-:W4:Y:S04]  /*7fe30*/  LDL.LU.64 R26, [R1+0x67e8] ;  /* 0x0067e800011a7983 */ /* 0x001f280000300a00 */
[----:B------:R-:W4:Y:S01]  /*7fe40*/  LDL.LU.64 R24, [R1+0x67e0] ;  /* 0x0067e00001187983 */ /* 0x000f220000300a00 */
[----:B--2---:R-:W-:Y:S03]  /*7fe50*/  HMMA.16816.F32 R36, R40, R36, R32 ;  /* 0x000000242824723c */ /* 0x004fe60000001820 */
[----:B------:R-:W2:-:S15]  /*7fe60*/  LDL.LU.64 R32, [R1+0x67d8] ;  /* 0x0067d80001207983 */ /* 0x000e9e0000300a00 */
[----:B------:R-:W-:Y:S01]  /*7fe70*/  NOP ;  /* 0x0000000000007918 */ /* 0x000fe20000000000 */
[----:B------:R-:W-:Y:S01]  /*7fe80*/  STL.64 [R1+0x920], R36 ;  /* 0x0009202401007387 */ /* 0x000fe20000100a00 */
[----:B----4-:R-:W-:Y:S03]  /*7fe90*/  HMMA.16816.F32 R24, R40, R28, R24 ;  /* 0x0000001c2818723c */ /* 0x010fe60000001818 */
[----:B------:R0:W-:Y:S04]  /*7fea0*/  STL.64 [R1+0x928], R38 ;  /* 0x0009282601007387 */ /* 0x0001e80000100a00 */
[----:B0-----:R-:W3:Y:S04]  /*7feb0*/  LDL.LU.64 R38, [R1+0x67d0] ;  /* 0x0067d00001267983 */ /* 0x001ee80000300a00 */
[----:B------:R-:W3:Y:S08]  /*7fec0*/  LDL.LU.64 R36, [R1+0x67c8] ;  /* 0x0067c80001247983 */ /* 0x000ef00000300a00 */
[----:B------:R0:W-:Y:S04]  /*7fed0*/  STL.64 [R1+0x910], R24 ;  /* 0x0009101801007387 */ /* 0x0001e80000100a00 */
[----:B------:R1:W-:Y:S04]  /*7fee0*/  STL.64 [R1+0x918], R26 ;  /* 0x0009181a01007387 */ /* 0x0003e80000100a00 */
[----:B0-----:R-:W4:Y:S01]  /*7fef0*/  LDL.LU.64 R24, [R1+0x67c0] ;  /* 0x0067c00001187983 */ /* 0x001f220000300a00 */
[----:B-1----:R-:W-:-:S02]  /*7ff00*/  IMAD.MOV.U32 R26, RZ, RZ, R29 ;  /* 0x000000ffff1a7224 */ /* 0x002fc400078e001d */
[----:B------:R-:W-:Y:S02]  /*7ff10*/  IMAD.MOV.U32 R27, RZ, RZ, R28 ;  /* 0x000000ffff1b7224 */ /* 0x000fe400078e001c */
[----:B------:R-:W2:Y:S04]  /*7ff20*/  LDL.LU.64 R28, [R1+0x67b8] ;  /* 0x0067b800011c7983 */ /* 0x000ea80000300a00 */
[----:B------:R-:W-:Y:S04]  /*7ff30*/  STL [R1+0x6694], R26 ;  /* 0x0066941a01007387 */ /* 0x000fe80000100800 */
[----:B------:R-:W-:Y:S04]  /*7ff40*/  STL [R1+0x6690], R27 ;  /* 0x0066901b01007387 */ /* 0x000fe80000100800 */
[----:B----4-:R0:W-:Y:S04]  /*7ff50*/  STL.64 [R1+0x67a0], R24 ;  /* 0x0067a01801007387 */ /* 0x0101e80000100a00 */
[----:B0-----:R-:W4:Y:S04]  /*7ff60*/  LDL.LU R24, [R1+0x900] ;  /* 0x0009000001187983 */ /* 0x001f280000300800 */
[----:B------:R-:W4:Y:S04]  /*7ff70*/  LDL.LU R25, [R1+0x904] ;  /* 0x0009040001197983 */ /* 0x000f280000300800 */
[----:B------:R-:W4:Y:S04]  /*7ff80*/  LDL.LU R26, [R1+0x908] ;  /* 0x00090800011a7983 */ /* 0x000f280000300800 */
[----:B------:R-:W4:Y:S01]  /*7ff90*/  LDL.LU R27, [R1+0x90c] ;  /* 0x00090c00011b7983 */ /* 0x000f220000300800 */
[----:B------:R-:W-:Y:S01]  /*7ffa0*/  HMMA.16816.F32 R4, R40, R8, R4 ;  /* 0x000000082804723c */ /* 0x000fe20000001804 */
[----:B------:R-:W-:-:S02]  /*7ffb0*/  IMAD.MOV.U32 R2, RZ, RZ, R8 ;  /* 0x000000ffff027224 */ /* 0x000fc400078e0008 */
[----:B------:R-:W-:-:S05]  /*7ffc0*/  IMAD.MOV.U32 R0, RZ, RZ, R9 ;  /* 0x000000ffff007224 */ /* 0x000fca00078e0009 */
[----:B--2---:R-:W-:Y:S01]  /*7ffd0*/  HMMA.16816.F32 R8, R40, R32, R20 ;  /* 0x000000202808723c */ /* 0x004fe20000001814 */
[----:B------:R-:W-:Y:S02]  /*7ffe0*/  IMAD.MOV.U32 R31, RZ, RZ, R45 ;  /* 0x000000ffff1f7224 */ /* 0x000fe400078e002d */
[----:B------:R-:W-:Y:S02]  /*7fff0*/  IMAD.MOV.U32 R30, RZ, RZ, R48 ;  /* 0x000000ffff1e7224 */ /* 0x000fe400078e0030 */
[----:B------:R-:W-:-:S03]  /*80000*/  IMAD.MOV.U32 R60, RZ, RZ, R44 ;  /* 0x000000ffff3c7224 */ /* 0x000fc600078e002c */
[----:B----4-:R-:W-:-:S15]  /*80010*/  HMMA.16816.F32 R24, R40, R44, R24 ;  /* 0x0000002c2818723c */ /* 0x010fde0000001818 */
[----:B------:R-:W-:-:S04]  /*80020*/  NOP ;  /* 0x0000000000007918 */ /* 0x000fc80000000000 */
[----:B------:R-:W-:Y:S04]  /*80030*/  STL.64 [R1+0x900], R24 ;  /* 0x0009001801007387 */ /* 0x000fe80000100a00 */
[----:B------:R-:W-:Y:S04]  /*80040*/  STL.64 [R1+0x908], R26 ;  /* 0x0009081a01007387 */ /* 0x000fe80000100a00 */
[----:B------:R-:W-:Y:S04]  /*80050*/  STL.64 [R1+0x8f0], R4 ;  /* 0x0008f00401007387 */ /* 0x000fe80000100a00 */
[----:B------:R0:W-:Y:S02]  /*80060*/  STL.64 [R1+0x8f8], R6 ;  /* 0x0008f80601007387 */ /* 0x0001e40000100a00 */
[----:B0-----:R-:W-:-:S15]  /*80070*/  HMMA.16816.F32 R4, R40, R16, R12 ;  /* 0x000000102804723c */ /* 0x001fde000000180c */
[----:B------:R-:W-:-:S04]  /*80080*/  NOP ;  /* 0x0000000000007918 */ /* 0x000fc80000000000 */
[----:B------:R-:W-:Y:S04]  /*80090*/  STL.64 [R1+0x8e0], R4 ;  /* 0x0008e00401007387 */ /* 0x000fe80000100a00 */
[----:B------:R3:W-:Y:S02]  /*800a0*/  STL.64 [R1+0x8e8], R6 ;  /* 0x0008e80601007387 */ /* 0x0007e40000100a00 */
[----:B---3--:R-:W-:Y:S02]  /*800b0*/  HMMA.16816.F32 R4, R40, R48, R36 ;  /* 0x000000302804723c */ /* 0x008fe40000001824 */
[----:B------:R-:W-:Y:S04]  /*800c0*/  STL.64 [R1+0x8d0], R8 ;  /* 0x0008d00801007387 */ /* 0x000fe80000100a00 */
[----:B------:R-:W-:-:S13]  /*800d0*/  STL.64 [R1+0x8d8], R10 ;  /* 0x0008d80a01007387 */ /* 0x000fda0000100a00 */
[----:B------:R-:W-:Y:S04]  /*800e0*/  STL.64 [R1+0x8c0], R4 ;  /* 0x0008c00401007387 */ /* 0x000fe80000100a00 */
[----:B------:R0:W-:Y:S02]  /*800f0*/  STL.64 [R1+0x8c8], R6 ;  /* 0x0008c80601007387 */ /* 0x0001e40000100a00 */
[----:B0-----:R-:W-:Y:S02]  /*80100*/  HMMA.16816.F32 R4, R40, R56, R52 ;  /* 0x000000382804723c */ /* 0x001fe40000001834 */
[----:B------:R-:W-:Y:S01]  /*80110*/  STL.64 [R1+0x66c0], R30 ;  /* 0x0066c01e01007387 */ /* 0x000fe20000100a00 */
[----:B------:R-:W-:-:S03]  /*80120*/  IMAD.MOV.U32 R44, RZ, RZ, R56 ;  /* 0x000000ffff2c7224 */ /* 0x000fc600078e0038 */
[----:B------:R-:W-:Y:S01]  /*80130*/  STL.64 [R1+0x66b8], R28 ;  /* 0x0066b81c01007387 */ /* 0x000fe20000100a00 */
[----:B------:R-:W-:-:S12]  /*80140*/  IMAD.MOV.U32 R45, RZ, RZ, R57 ;  /* 0x000000ffff2d7224 */ /* 0x000fd800078e0039 */
[----:B------:R-:W-:Y:S04]  /*80150*/  STL.64 [R1+0x8b0], R4 ;  /* 0x0008b00401007387 */ /* 0x000fe80000100a00 */
[----:B------:R-:W-:Y:S04]  /*80160*/  STL.64 [R1+0x8b8], R6 ;  /* 0x0008b80601007387 */ /* 0x000fe80000100a00 */
[----:B------:R-:W2:Y:S04]  /*80170*/  LDL.LU R56, [R1+0x800] ;  /* 0x0008000001387983 */ /* 0x000ea80000300800 */
[----:B------:R-:W2:Y:S04]  /*80180*/  LDL.LU R57, [R1+0x804] ;  /* 0x0008040001397983 */ /* 0x000ea80000300800 */
[----:B------:R-:W3:Y:S04]  /*80190*/  LDL.LU R58, [R1+0x808] ;  /* 0x00080800013a7983 */ /* 0x000ee80000300800 */
[----:B------:R-:W3:Y:S01]  /*801a0*/  LDL.LU R59, [R1+0x80c] ;  /* 0x00080c00013b7983 */ /* 0x000ee20000300800 */
[----:B------:R-:W-:-:S03]  /*801b0*/  IMAD.MOV.U32 R53, RZ, RZ, R61 ;  /* 0x000000ffff357224 */ /* 0x000fc600078e003d */
[----:B---3--:R-:W-:Y:S04]  /*801c0*/  STL.64 [R1+0x6728], R58 ;  /* 0x0067283a01007387 */ /* 0x008fe80000100a00 */
[----:B--2---:R-:W-:Y:S04]  /*801d0*/  STL.64 [R1+0x6720], R56 ;  /* 0x0067203801007387 */ /* 0x004fe80000100a00 */
[----:B------:R-:W2:Y:S04]  /*801e0*/  LDL R52, [R1+0x10] ;  /* 0x0000100001347983 */ /* 0x000ea80000100800 */
[----:B------:R-:W3:Y:S04]  /*801f0*/  LDL.LU R61, [R1+0x67b4] ;  /* 0x0067b400013d7983 */ /* 0x000ee80000300800 */
[----:B--2---:R-:W-:Y:S04]  /*80200*/  STL.64 [R1+0x6730], R52 ;  /* 0x0067303401007387 */ /* 0x004fe80000100a00 */
[----:B------:R-:W2:Y:S04]  /*80210*/  LDL.LU R20, [R1+0x820] ;  /* 0x0008200001147983 */ /* 0x000ea80000300800 */
[----:B------:R-:W2:Y:S04]  /*80220*/  LDL.LU R21, [R1+0x824] ;  /* 0x0008240001157983 */ /* 0x000ea80000300800 */
[----:B------:R-:W4:Y:S04]  /*80230*/  LDL.LU R22, [R1+0x828] ;  /* 0x0008280001167983 */ /* 0x000f280000300800 */
[----:B------:R-:W4:Y:S01]  /*80240*/  LDL.LU R23, [R1+0x82c] ;  /* 0x00082c0001177983 */ /* 0x000f220000300800 */
[----:B------:R-:W-:-:S02]  /*80250*/  IMAD.MOV.U32 R46, RZ, RZ, R16 ;  /* 0x000000ffff2e7224 */ /* 0x000fc400078e0010 */
[----:B------:R-:W-:Y:S01]  /*80260*/  IMAD.MOV.U32 R47, RZ, RZ, R17 ;  /* 0x000000ffff2f7224 */ /* 0x000fe200078e0011 */
[----:B----4-:R-:W-:Y:S04]  /*80270*/  STL.64 [R1+0x6740], R22 ;  /* 0x0067401601007387 */ /* 0x010fe80000100a00 */
[----:B--2---:R-:W-:Y:S04]  /*80280*/  STL.64 [R1+0x6738], R20 ;  /* 0x0067381401007387 */ /* 0x004fe80000100a00 */
[----:B------:R-:W2:Y:S01]  /*80290*/  LDL R16, [R1+0x30] ;  /* 0x0000300001107983 */ /* 0x000ea20000100800 */
[----:B---3--:R-:W-:-:S03]  /*802a0*/  IMAD.MOV.U32 R17, RZ, RZ, R61 ;  /* 0x000000ffff117224 */ /* 0x008fc600078e003d */
[----:B------:R-:W3:Y:S04]  /*802b0*/  LDL.LU R61, [R1+0x67b0] ;  /* 0x0067b000013d7983 */ /* 0x000ee80000300800 */
[----:B--2---:R0:W-:Y:S04]  /*802c0*/  STL.64 [R1+0x6748], R16 ;  /* 0x0067481001007387 */ /* 0x0041e80000100a00 */
[----:B------:R-:W2:Y:S04]  /*802d0*/  LDL.LU R12, [R1+0x830] ;  /* 0x00083000010c7983 */ /* 0x000ea80000300800 */
[----:B------:R-:W2:Y:S04]  /*802e0*/  LDL.LU R13, [R1+0x834] ;  /* 0x00083400010d7983 */ /* 0x000ea80000300800 */
[----:B------:R-:W4:Y:S04]  /*802f0*/  LDL.LU R14, [R1+0x838] ;  /* 0x00083800010e7983 */ /* 0x000f280000300800 */
[----:B------:R-:W4:Y:S01]  /*80300*/  LDL.LU R15, [R1+0x83c] ;  /* 0x00083c00010f7983 */ /* 0x000f220000300800 */
[----:B---3--:R-:W-:-:S03]  /*80310*/  MOV R9, R61 ;  /* 0x0000003d00097202 */ /* 0x008fc60000000f00 */
[----:B----4-:R-:W-:Y:S04]  /*80320*/  STL.64 [R1+0x6758], R14 ;  /* 0x0067580e01007387 */ /* 0x010fe80000100a00 */
[----:B--2---:R1:W-:Y:S04]  /*80330*/  STL.64 [R1+0x6750], R12 ;  /* 0x0067500c01007387 */ /* 0x0043e80000100a00 */
[----:B------:R-:W2:Y:S04]  /*80340*/  LDL R8, [R1+0x50] ;  /* 0x0000500001087983 */ /* 0x000ea80000100800 */
[----:B------:R-:W1:Y:S04]  /*80350*/  LDL.LU R61, [R1+0x67ac] ;  /* 0x0067ac00013d7983 */ /* 0x000e680000300800 */
[----:B--2---:R2:W-:Y:S04]  /*80360*/  STL.64 [R1+0x6760], R8 ;  /* 0x0067600801007387 */ /* 0x0045e80000100a00 */
[----:B0-----:R-:W3:Y:S04]  /*80370*/  LDL.LU R16, [R1+0x860] ;  /* 0x0008600001107983 */ /* 0x001ee80000300800 */
[----:B------:R-:W3:Y:S04]  /*80380*/  LDL.LU R17, [R1+0x864] ;  /* 0x0008640001117983 */ /* 0x000ee80000300800 */
[----:B------:R-:W4:Y:S04]  /*80390*/  LDL.LU R18, [R1+0x868] ;  /* 0x0008680001127983 */ /* 0x000f280000300800 */
[----:B------:R-:W4:Y:S01]  /*803a0*/  LDL.LU R19, [R1+0x86c] ;  /* 0x00086c0001137983 */ /* 0x000f220000300800 */
[----:B-1----:R-:W-:-:S03]  /*803b0*/  IMAD.MOV.U32 R13, RZ, RZ, R61 ;  /* 0x000000ffff0d7224 */ /* 0x002fc600078e003d */
[----:B----4-:R-:W-:Y:S04]  /*803c0*/  STL.64 [R1+0x6770], R18 ;  /* 0x0067701201007387 */ /* 0x010fe80000100a00 */
[----:B---3--:R0:W-:Y:S04]  /*803d0*/  STL.64 [R1+0x6768], R16 ;  /* 0x0067681001007387 */ /* 0x0081e80000100a00 */
[----:B------:R-:W3:Y:S04]  /*803e0*/  LDL R12, [R1+0x70] ;  /* 0x00007000010c7983 */ /* 0x000ee80000100800 */
[----:B------:R-:W4:Y:S04]  /*803f0*/  LDL.LU R61, [R1+0x67a8] ;  /* 0x0067a800013d7983 */ /* 0x000f280000300800 */
[----:B---3--:R-:W-:Y:S04]  /*80400*/  STL.64 [R1+0x6778], R12 ;  /* 0x0067780c01007387 */ /* 0x008fe80000100a00 */
[----:B--2---:R-:W2:Y:S04]  /*80410*/  LDL.LU R8, [R1+0x870] ;  /* 0x0008700001087983 */ /* 0x004ea80000300800 */
[----:B------:R-:W2:Y:S04]  /*80420*/  LDL.LU R9, [R1+0x874] ;  /* 0x0008740001097983 */ /* 0x000ea80000300800 */
[----:B------:R-:W3:Y:S04]  /*80430*/  LDL.LU R10, [R1+0x878] ;  /* 0x00087800010a7983 */ /* 0x000ee80000300800 */
[----:B------:R-:W3:Y:S04]  /*80440*/  LDL.LU R11, [R1+0x87c] ;  /* 0x00087c00010b7983 */ /* 0x000ee80000300800 */
[----:B---3--:R-:W-:Y:S04]  /*80450*/  STL.64 [R1+0x6788], R10 ;  /* 0x0067880a01007387 */ /* 0x008fe80000100a00 */
[----:B--2---:R4:W-:Y:S04]  /*80460*/  STL.64 [R1+0x6780], R8 ;  /* 0x0067800801007387 */ /* 0x0049e80000100a00 */
[----:B0-----:R-:W2:Y:S04]  /*80470*/  LDL R16, [R1+0x80] ;  /* 0x0000800001107983 */ /* 0x001ea80000100800 */
[----:B------:R-:W2:Y:S01]  /*80480*/  LDL R17, [R1+0x84] ;  /* 0x0000840001117983 */ /* 0x000ea20000100800 */
[----:B----4-:R-:W-:-:S03]  /*80490*/  IMAD.MOV.U32 R9, RZ, RZ, R61 ;  /* 0x000000ffff097224 */ /* 0x010fc600078e003d */
[----:B--2---:R0:W-:Y:S04]  /*804a0*/  STL.64 [R1+0x6790], R16 ;  /* 0x0067901001007387 */ /* 0x0041e80000100a00 */
[----:B------:R-:W2:Y:S04]  /*804b0*/  LDL R8, [R1+0x90] ;  /* 0x0000900001087983 */ /* 0x000ea80000100800 */
[----:B--2---:R1:W-:Y:S04]  /*804c0*/  STL.64 [R1+0x6798], R8 ;  /* 0x0067980801007387 */ /* 0x0043e80000100a00 */
        /* <DEDUP_REMOVED lines=8> */
[----:B-1----:R-:W3:Y:S04]  /*80550*/  LDL.64 R8, [R1+0xa0] ;  /* 0x0000a00001087983 */ /* 0x002ee80000100a00 */
[----:B------:R-:W4:Y:S04]  /*80560*/  LDL.LU R12, [R1+0x880] ;  /* 0x00088000010c7983 */ /* 0x000f280000300800 */
[----:B------:R-:W4:Y:S04]  /*80570*/  LDL.LU R13, [R1+0x884] ;  /* 0x00088400010d7983 */ /* 0x000f280000300800 */
[----:B------:R-:W4:Y:S04]  /*80580*/  LDL.LU R14, [R1+0x888] ;  /* 0x00088800010e7983 */ /* 0x000f280000300800 */
[----:B------:R-:W4:Y:S04]  /*80590*/  LDL.LU R15, [R1+0x88c] ;  /* 0x00088c00010f7983 */ /* 0x000f280000300800 */
[----:B------:R-:W2:Y:S04]  /*805a0*/  LDL.64 R20, [R1+0x60] ;  /* 0x0000600001147983 */ /* 0x000ea80000100a00 */
[----:B------:R-:W2:Y:S04]  /*805b0*/  LDL.LU R52, [R1+0x850] ;  /* 0x0008500001347983 */ /* 0x000ea80000300800 */
[----:B------:R-:W2:Y:S04]  /*805c0*/  LDL.LU R53, [R1+0x854] ;  /* 0x0008540001357983 */ /* 0x000ea80000300800 */
[----:B------:R-:W2:Y:S04]  /*805d0*/  LDL.LU R54, [R1+0x858] ;  /* 0x0008580001367983 */ /* 0x000ea80000300800 */
[----:B------:R-:W2:Y:S04]  /*805e0*/  LDL.LU R55, [R1+0x85c] ;  /* 0x00085c0001377983 */ /* 0x000ea80000300800 */
[----:B------:R-:W2:Y:S04]  /*805f0*/  LDL.LU R56, [R1+0x840] ;  /* 0x0008400001387983 */ /* 0x000ea80000300800 */
[----:B------:R-:W2:Y:S01]  /*80600*/  LDL.LU R57, [R1+0x844] ;  /* 0x0008440001397983 */ /* 0x000ea20000300800 */
[----:B------:R-:W-:-:S03]  /*80610*/  IMAD.MOV.U32 R3, RZ, RZ, R49 ;  /* 0x000000ffff037224 */ /* 0x000fc600078e0031 */
[----:B------:R-:W2:Y:S04]  /*80620*/  LDL.LU R58, [R1+0x848] ;  /* 0x00084800013a7983 */ /* 0x000ea80000300800 */
[----:B------:R-:W2:Y:S04]  /*80630*/  LDL.LU R59, [R1+0x84c] ;  /* 0x00084c00013b7983 */ /* 0x000ea80000300800 */
[----:B------:R-:W2:Y:S04]  /*80640*/  LDL.64 R4, [R1+0x40] ;  /* 0x0000400001047983 */ /* 0x000ea80000100a00 */
        /* <DEDUP_REMOVED lines=13> */
[----:B------:R-:W-:Y:S04]  /*80720*/  STL.64 [R1+0x66b0], R46 ;  /* 0x0066b02e01007387 */ /* 0x000fe80000100a00 */
[----:B------:R0:W-:Y:S04]  /*80730*/  STL.64 [R1+0x66a8], R44 ;  /* 0x0066a82c01007387 */ /* 0x0001e80000100a00 */
[----:B0-----:R-:W2:Y:S01]  /*80740*/  LDL.64 R44, [R1] ;  /* 0x00000000012c7983 */ /* 0x001ea20000100a00 */
[----:B---3--:R-:W-:-:S15]  /*80750*/  HMMA.16816.F32 R24, R40, R8, R24 ;  /* 0x000000082818723c */ /* 0x008fde0000001818 */
[----:B------:R-:W-:-:S04]  /*80760*/  NOP ;  /* 0x0000000000007918 */ /* 0x000fc80000000000 */
[----:B------:R0:W-:Y:S04]  /*80770*/  STL.64 [R1+0x8a0], R24 ;  /* 0x0008a01801007387 */ /* 0x0001e80000100a00 */
[----:B------:R1:W-:Y:S04]  /*80780*/  STL.64 [R1+0x8a8], R26 ;  /* 0x0008a81a01007387 */ /* 0x0003e80000100a00 */
[----:B0-----:R-:W3:Y:S01]  /*80790*/  LDL.LU.64 R24, [R1+0x67a0] ;  /* 0x0067a00001187983 */ /* 0x001ee20000300a00 */
[----:B-1----:R-:W-:Y:S02]  /*807a0*/  IMAD.MOV.U32 R26, RZ, RZ, R8 ;  /* 0x000000ffff1a7224 */ /* 0x002fe400078e0008 */
[----:B------:R-:W-:-:S02]  /*807b0*/  IMAD.MOV.U32 R27, RZ, RZ, R9 ;  /* 0x000000ffff1b7224 */ /* 0x000fc400078e0009 */
[----:B------:R-:W2:Y:S02]  /*807c0*/  LDL.LU.64 R8, [R1+0x6798] ;  /* 0x0067980001087983 */ /* 0x000ea40000300a00 */
[----:B--2---:R-:W-:Y:S02]  /*807d0*/  HMMA.16816.F32 R8, R40, R8, R16 ;  /* 0x000000082808723c */ /* 0x004fe40000001810 */
[----:B------:R-:W4:-:S15]  /*807e0*/  LDL.LU.64 R16, [R1+0x6790] ;  /* 0x0067900001107983 */ /* 0x000f1e0000300a00 */
[----:B------:R-:W-:Y:S02]  /*807f0*/  NOP ;  /* 0x0000000000007918 */ /* 0x000fe40000000000 */
[----:B------:R-:W-:Y:S04]  /*80800*/  STL.64 [R1+0x890], R8 ;  /* 0x0008900801007387 */ /* 0x000fe80000100a00 */
[----:B------:R0:W-:Y:S04]  /*80810*/  STL.64 [R1+0x898], R10 ;  /* 0x0008980a01007387 */ /* 0x0001e80000100a00 */
[----:B0-----:R-:W2:Y:S04]  /*80820*/  LDL.LU.64 R10, [R1+0x6788] ;  /* 0x00678800010a7983 */ /* 0x001ea80000300a00 */
[----:B------:R-:W2:Y:S01]  /*80830*/  LDL.LU.64 R8, [R1+0x6780] ;  /* 0x0067800001087983 */ /* 0x000ea20000300a00 */
[----:B----4-:R-:W-:Y:S03]  /*80840*/  HMMA.16816.F32 R16, R40, R16, R12 ;  /* 0x000000102810723c */ /* 0x010fe6000000180c */
[----:B------:R-:W2:-:S15]  /*80850*/  LDL.LU.64 R12, [R1+0x6778] ;  /* 0x00677800010c7983 */ /* 0x000e9e0000300a00 */
[----:B------:R-:W-:Y:S01]  /*80860*/  NOP ;  /* 0x0000000000007918 */ /* 0x000fe20000000000 */
[----:B------:R-:W-:Y:S04]  /*80870*/  STL.64 [R1+0x880], R16 ;  /* 0x0008801001007387 */ /* 0x000fe80000100a00 */
[----:B------:R0:W-:Y:S04]  /*80880*/  STL.64 [R1+0x888], R18 ;  /* 0x0008881201007387 */ /* 0x0001e80000100a00 */
[----:B0-----:R-:W4:Y:S04]  /*80890*/  LDL.LU.64 R18, [R1+0x6770] ;  /* 0x0067700001127983 */ /* 0x001f280000300a00 */
[----:B------:R-:W4:Y:S01]  /*808a0*/  LDL.LU.64 R16, [R1+0x6768] ;  /* 0x0067680001107983 */ /* 0x000f220000300a00 */
[----:B--2---:R-:W-:Y:S03]  /*808b0*/  HMMA.16816.F32 R12, R40, R12, R8 ;  /* 0x0000000c280c723c */ /* 0x004fe60000001808 */
[----:B------:R-:W2:Y:S01]  /*808c0*/  LDL.LU.64 R8, [R1+0x6760] ;  /* 0x0067600001087983 */ /* 0x000ea20000300a00 */
[----:B------:R-:W-:-:S04]  /*808d0*/  IMAD.MOV.U32 R61, RZ, RZ, R21 ;  /* 0x000000ffff3d7224 */ /* 0x000fc800078e0015 */
[C---:B------:R-:W-:Y:S11]  /*808e0*/  HMMA.16816.F32 R56, R40.reuse, R4, R56 ;  /* 0x000000042838723c */ /* 0x040ff60000001838 */
[----:B------:R-:W-:Y:S01]  /*808f0*/  STL.64 [R1+0x870], R12 ;  /* 0x0008700c01007387 */ /* 0x000fe20000100a00 */
[C---:B----4-:R-:W-:Y:S03]  /*80900*/  HMMA.16816.F32 R16, R40.reuse, R20, R16 ;  /* 0x000000142810723c */ /* 0x050fe60000001810 */
[----:B------:R0:W-:Y:S04]  /*80910*/  STL.64 [R1+0x878], R14 ;  /* 0x0008780e01007387 */ /* 0x0001e80000100a00 */
[----:B0-----:R-:W4:Y:S04]  /*80920*/  LDL.LU.64 R14, [R1+0x6758] ;  /* 0x00675800010e7983 */ /* 0x001f280000300a00 */
[----:B------:R-:W4:Y:S08]  /*80930*/  LDL.LU.64 R12, [R1+0x6750] ;  /* 0x00675000010c7983 */ /* 0x000f300000300a00 */
[----:B------:R0:W-:Y:S04]  /*80940*/  STL.64 [R1+0x860], R16 ;  /* 0x0008601001007387 */ /* 0x0001e80000100a00 */
[----:B------:R-:W-:Y:S04]  /*80950*/  STL.64 [R1+0x868], R18 ;  /* 0x0008681201007387 */ /* 0x000fe80000100a00 */
[----:B0-----:R-:W4:Y:S04]  /*80960*/  LDL.LU.64 R16, [R1+0x6748] ;  /* 0x0067480001107983 */ /* 0x001f280000300a00 */
[----:B------:R-:W3:Y:S04]  /*80970*/  LDL.LU.64 R22, [R1+0x6740] ;  /* 0x0067400001167983 */ /* 0x000ee80000300a00 */
[----:B------:R-:W3:Y:S04]  /*80980*/  LDL.LU.64 R20, [R1+0x6738] ;  /* 0x0067380001147983 */ /* 0x000ee80000300a00 */
[----:B------:R-:W-:Y:S01]  /*80990*/  STL [R1+0x6620], R61 ;  /* 0x0066203d01007387 */ /* 0x000fe20000100800 */
[----:B--2---:R-:W-:Y:S03]  /*809a0*/  HMMA.16816.F32 R8, R40, R8, R52 ;  /* 0x000000082808723c */ /* 0x004fe60000001834 */
[----:B------:R-:W2:-:S15]  /*809b0*/  LDL.LU.64 R52, [R1+0x6730] ;  /* 0x0067300001347983 */ /* 0x000e9e0000300a00 */
[----:B------:R-:W-:Y:S01]  /*809c0*/  NOP ;  /* 0x0000000000007918 */ /* 0x000fe20000000000 */
[----:B------:R0:W-:Y:S04]  /*809d0*/  STL.64 [R1+0x850], R8 ;  /* 0x0008500801007387 */ /* 0x0001e80000100a00 */
[----:B------:R1:W-:Y:S04]  /*809e0*/  STL.64 [R1+0x858], R10 ;  /* 0x0008580a01007387 */ /* 0x0003e80000100a00 */
[----:B0-----:R-:W2:Y:S04]  /*809f0*/  LDL.LU R8, [R1+0x7d0] ;  /* 0x0007d00001087983 */ /* 0x001ea80000300800 */
[----:B------:R-:W2:Y:S04]  /*80a00*/  LDL.LU R9, [R1+0x7d4] ;  /* 0x0007d40001097983 */ /* 0x000ea80000300800 */
[----:B-1----:R-:W2:Y:S04]  /*80a10*/  LDL.LU R10, [R1+0x7d8] ;  /* 0x0007d800010a7983 */ /* 0x002ea80000300800 */
[----:B------:R-:W2:Y:S04]  /*80a20*/  LDL.LU R11, [R1+0x7dc] ;  /* 0x0007dc00010b7983 */ /* 0x000ea80000300800 */
[----:B------:R-:W-:Y:S04]  /*80a30*/  STL.64 [R1+0x840], R56 ;  /* 0x0008403801007387 */ /* 0x000fe80000100a00 */
[----:B------:R0:W-:Y:S04]  /*80a40*/  STL.64 [R1+0x848], R58 ;  /* 0x0008483a01007387 */ /* 0x0001e80000100a00 */
[----:B0-----:R-:W2:Y:S04]  /*80a50*/  LDL.LU.64 R58, [R1+0x6728] ;  /* 0x00672800013a7983 */ /* 0x001ea80000300a00 */
[----:B------:R-:W2:Y:S01]  /*80a60*/  LDL.LU.64 R56, [R1+0x6720] ;  /* 0x0067200001387983 */ /* 0x000ea20000300a00 */
[C---:B----4-:R-:W-:Y:S08]  /*80a70*/  HMMA.16816.F32 R16, R40.reuse, R16, R12 ;  /* 0x000000102810723c */ /* 0x050ff0000000180c */
[----:B---3--:R-:W-:Y:S01]  /*80a80*/  HMMA.16816.F32 R20, R40, R36, R20 ;  /* 0x000000242814723c */ /* 0x008fe20000001814 */
[----:B------:R-:W-:-:S02]  /*80a90*/  IMAD.MOV.U32 R61, RZ, RZ, R5 ;  /* 0x000000ffff3d7224 */ /* 0x000fc400078e0005 */
[----:B------:R-:W3:Y:S04]  /*80aa0*/  LDL.LU.64 R4, [R1+0x6718] ;  /* 0x0067180001047983 */ /* 0x000ee80000300a00 */
[----:B------:R0:W-:Y:S04]  /*80ab0*/  STL [R1+0x6624], R61 ;  /* 0x0066243d01007387 */ /* 0x0001e80000100800 */
[----:B------:R-:W4:Y:S04]  /*80ac0*/  LDL.LU.64 R12, [R1+0x6710] ;  /* 0x00671000010c7983 */ /* 0x000f280000300a00 */
[----:B------:R1:W-:Y:S01]  /*80ad0*/  STL.64 [R1+0x830], R16 ;  /* 0x0008301001007387 */ /* 0x0003e20000100a00 */
[----:B0-----:R-:W-:-:S03]  /*80ae0*/  IMAD.MOV.U32 R61, RZ, RZ, R37 ;  /* 0x000000ffff3d7224 */ /* 0x001fc600078e0025 */
[----:B------:R-:W-:Y:S04]  /*80af0*/  STL.64 [R1+0x838], R18 ;  /* 0x0008381201007387 */ /* 0x000fe80000100a00 */
[----:B-1----:R-:W3:Y:S04]  /*80b00*/  LDL.LU.64 R16, [R1+0x6708] ;  /* 0x0067080001107983 */ /* 0x002ee80000300a00 */
[----:B------:R0:W-:Y:S04]  /*80b10*/  STL.64 [R1+0x820], R20 ;  /* 0x0008201401007387 */ /* 0x0001e80000100a00 */
[----:B------:R-:W-:Y:S04]  /*80b20*/  STL.64 [R1+0x828], R22 ;  /* 0x0008281601007387 */ /* 0x000fe80000100a00 */
[----:B0-----:R-:W3:Y:S04]  /*80b30*/  LDL.LU.64 R20, [R1+0x6700] ;  /* 0x0067000001147983 */ /* 0x001ee80000300a00 */
[----:B------:R-:W3:Y:S04]  /*80b40*/  LDL.LU.64 R36, [R1+0x66f8] ;  /* 0x0066f80001247983 */ /* 0x000ee80000300a00 */
[----:B------:R-:W-:Y:S01]  /*80b50*/  STL [R1+0x6628], R61 ;  /* 0x0066283d01007387 */ /* 0x000fe20000100800 */
[----:B--2---:R-:W-:Y:S03]  /*80b60*/  HMMA.16816.F32 R52, R40, R52, R48 ;  /* 0x000000342834723c */ /* 0x004fe60000001830 */
[----:B------:R-:W2:-:S15]  /*80b70*/  LDL.LU.64 R48, [R1+0x66f0] ;  /* 0x0066f00001307983 */ /* 0x000e9e0000300a00 */
[----:B------:R-:W-:Y:S01]  /*80b80*/  NOP ;  /* 0x0000000000007918 */ /* 0x000fe20000000000 */
[----:B------:R-:W-:Y:S04]  /*80b90*/  STL.64 [R1+0x810], R52 ;  /* 0x0008103401007387 */ /* 0x000fe80000100a00 */
[----:B------:R0:W-:Y:S04]  /*80ba0*/  STL.64 [R1+0x818], R54 ;  /* 0x0008183601007387 */ /* 0x0001e80000100a00 */
[----:B0-----:R-:W2:Y:S04]  /*80bb0*/  LDL.LU.64 R54, [R1+0x66e8] ;  /* 0x0066e80001367983 */ /* 0x001ea80000300a00 */
[----:B------:R-:W2:Y:S01]  /*80bc0*/  LDL.LU.64 R52, [R1+0x66e0] ;  /* 0x0066e00001347983 */ /* 0x000ea20000300a00 */
[----:B------:R-:W-:-:S15]  /*80bd0*/  HMMA.16816.F32 R56, R40, R44, R56 ;  /* 0x0000002c2838723c */ /* 0x000fde0000001838 */
[----:B------:R-:W-:-:S04]  /*80be0*/  NOP ;  /* 0x0000000000007918 */ /* 0x000fc80000000000 */
[----:B------:R-:W-:Y:S04]  /*80bf0*/  STL.64 [R1+0x800], R56 ;  /* 0x0008003801007387 */ /* 0x000fe80000100a00 */
[----:B------:R0:W-:Y:S04]  /*80c00*/  STL.64 [R1+0x808], R58 ;  /* 0x0008083a01007387 */ /* 0x0001e80000100a00 */
[----:B0-----:R-:W2:Y:S04]  /*80c10*/  LDL.LU.64 R58, [R1+0x66d8] ;  /* 0x0066d800013a7983 */ /* 0x001ea80000300a00 */
[----:B------:R-:W2:Y:S02]  /*80c20*/  LDL.LU.64 R56, [R1+0x66d0] ;  /* 0x0066d00001387983 */ /* 0x000ea40000300a00 */
[----:B--2---:R-:W-:-:S15]  /*80c30*/  HMMA.16816.F32 R28, R40, R56, R28 ;  /* 0x00000038281c723c */ /* 0x004fde000000181c */
[----:B------:R-:W-:-:S04]  /*80c40*/  NOP ;  /* 0x0000000000007918 */ /* 0x000fc80000000000 */
[----:B------:R-:W-:Y:S01]  /*80c50*/  STL [R1+0x7f0], R28 ;  /* 0x0007f01c01007387 */ /* 0x000fe20000100800 */
[----:B------:R-:W-:Y:S02]  /*80c60*/  IMAD.MOV.U32 R18, RZ, RZ, R29 ;  /* 0x000000ffff127224 */ /* 0x000fe400078e001d */
[----:B------:R-:W-:Y:S01]  /*80c70*/  IMAD.MOV.U32 R19, RZ, RZ, R30 ;  /* 0x000000ffff137224 */ /* 0x000fe200078e001e */
[----:B------:R0:W-:Y:S02]  /*80c80*/  STL [R1+0x7fc], R31 ;  /* 0x0007fc1f01007387 */ /* 0x0001e40000100800 */
[C---:B0-----:R-:W-:Y:S02]  /*80c90*/  HMMA.16816.F32 R28, R40.reuse, R52, R32 ;  /* 0x00000034281c723c */ /* 0x041fe40000001820 */
[----:B------:R-:W-:Y:S04]  /*80ca0*/  STL.64 [R1+0x6570], R58 ;  /* 0x0065703a01007387 */ /* 0x000fe80000100a00 */
[----:B------:R-:W-:Y:S04]  /*80cb0*/  STL.64 [R1+0x6568], R56 ;  /* 0x0065683801007387 */ /* 0x000fe80000100a00 */
[----:B------:R-:W3:Y:S09]  /*80cc0*/  LDL.LU R32, [R1+0x7c0] ;  /* 0x0007c00001207983 */ /* 0x000ef20000300800 */
[----:B------:R0:W-:Y:S04]  /*80cd0*/  STL.64 [R1+0x7e0], R28 ;  /* 0x0007e01c01007387 */ /* 0x0001e80000100a00 */
[----:B------:R1:W-:Y:S04]  /*80ce0*/  STL.64 [R1+0x7e8], R30 ;  /* 0x0007e81e01007387 */ /* 0x0003e80000100a00 */
[----:B------:R-:W3:Y:S04]  /*80cf0*/  LDL.LU R33, [R1+0x7c4] ;  /* 0x0007c40001217983 */ /* 0x000ee80000300800 */
[----:B------:R-:W3:Y:S04]  /*80d00*/  LDL.LU R34, [R1+0x7c8] ;  /* 0x0007c80001227983 */ /* 0x000ee80000300800 */
[----:B------:R-:W3:Y:S01]  /*80d10*/  LDL.LU R35, [R1+0x7cc] ;  /* 0x0007cc0001237983 */ /* 0x000ee20000300800 */
[----:B------:R-:W-:Y:S03]  /*80d20*/  HMMA.16816.F32 R8, R40, R48, R8 ;  /* 0x000000302808723c */ /* 0x000fe60000001808 */
[----:B0-----:R-:W2:Y:S01]  /*80d30*/  LDL.LU R28, [R1+0x7b0] ;  /* 0x0007b000011c7983 */ /* 0x001ea20000300800 */
[----:B------:R-:W-:-:S03]  /*80d40*/  IMAD.MOV.U32 R61, RZ, RZ, R45 ;  /* 0x000000ffff3d7224 */ /* 0x000fc600078e002d */
[----:B------:R-:W2:Y:S04]  /*80d50*/  LDL.LU R29, [R1+0x7b4] ;  /* 0x0007b400011d7983 */ /* 0x000ea80000300800 */
[----:B-1----:R-:W2:Y:S04]  /*80d60*/  LDL.LU R30, [R1+0x7b8] ;  /* 0x0007b800011e7983 */ /* 0x002ea80000300800 */
[----:B------:R-:W2:Y:S04]  /*80d70*/  LDL.LU R31, [R1+0x7bc] ;  /* 0x0007bc00011f7983 */ /* 0x000ea80000300800 */
[----:B------:R-:W2:Y:S04]  /*80d80*/  LDL.LU R44, [R1+0x7a0] ;  /* 0x0007a000012c7983 */ /* 0x000ea80000300800 */
[----:B------:R-:W2:Y:S04]  /*80d90*/  LDL.LU R45, [R1+0x7a4] ;  /* 0x0007a400012d7983 */ /* 0x000ea80000300800 */
[----:B------:R-:W2:Y:S04]  /*80da0*/  LDL.LU R46, [R1+0x7a8] ;  /* 0x0007a800012e7983 */ /* 0x000ea80000300800 */
[----:B------:R-:W2:Y:S04]  /*80db0*/  LDL.LU R47, [R1+0x7ac] ;  /* 0x0007ac00012f7983 */ /* 0x000ea80000300800 */
[----:B------:R-:W-:Y:S04]  /*80dc0*/  STL.64 [R1+0x6560], R54 ;  /* 0x0065603601007387 */ /* 0x000fe80000100a00 */
[----:B------:R0:W-:Y:S04]  /*80dd0*/  STL.64 [R1+0x6558], R52 ;  /* 0x0065583401007387 */ /* 0x0001e80000100a00 */
[----:B------:R1:W-:Y:S04]  /*80de0*/  STL.64 [R1+0x7d0], R8 ;  /* 0x0007d00801007387 */ /* 0x0003e80000100a00 */
[----:B------:R-:W2:Y:S04]  /*80df0*/  LDL.LU R56, [R1+0x3d0] ;  /* 0x0003d00001387983 */ /* 0x000ea80000300800 */
[----:B------:R-:W2:Y:S04]  /*80e00*/  LDL.LU R57, [R1+0x3d4] ;  /* 0x0003d40001397983 */ /* 0x000ea80000300800 */
[----:B------:R-:W2:Y:S04]  /*80e10*/  LDL.LU R58, [R1+0x3d8] ;  /* 0x0003d800013a7983 */ /* 0x000ea80000300800 */
[----:B------:R-:W2:Y:S01]  /*80e20*/  LDL.LU R59, [R1+0x3dc] ;  /* 0x0003dc00013b7983 */ /* 0x000ea20000300800 */
[----:B------:R-:W-:-:S03]  /*80e30*/  IMAD.MOV.U32 R50, RZ, RZ, R10 ;  /* 0x000000ffff327224 */ /* 0x000fc600078e000a */
[----:B0-----:R-:W2:Y:S01]  /*80e40*/  LDL.LU R52, [R1+0x750] ;  /* 0x0007500001347983 */ /* 0x001ea20000300800 */
[----:B------:R-:W-:-:S03]  /*80e50*/  IMAD.MOV.U32 R51, RZ, RZ, R11 ;  /* 0x000000ffff337224 */ /* 0x000fc600078e000b */
[----:B------:R-:W2:Y:S04]  /*80e60*/  LDL.LU R53, [R1+0x754] ;  /* 0x0007540001357983 */ /* 0x000ea80000300800 */
[----:B------:R-:W2:Y:S04]  /*80e70*/  LDL.LU R54, [R1+0x758] ;  /* 0x0007580001367983 */ /* 0x000ea80000300800 */
[----:B------:R-:W2:Y:S04]  /*80e80*/  LDL.LU R55, [R1+0x75c] ;  /* 0x00075c0001377983 */ /* 0x000ea80000300800 */
[----:B-1----:R-:W2:Y:S04]  /*80e90*/  LDL.LU R8, [R1+0x790] ;  /* 0x0007900001087983 */ /* 0x002ea80000300800 */
[----:B------:R-:W2:Y:S04]  /*80ea0*/  LDL.LU R9, [R1+0x794] ;  /* 0x0007940001097983 */ /* 0x000ea80000300800 */
[----:B------:R-:W2:Y:S04]  /*80eb0*/  LDL.LU R10, [R1+0x798] ;  /* 0x00079800010a7983 */ /* 0x000ea80000300800 */
[----:B------:R-:W2:Y:S04]  /*80ec0*/  LDL.LU R11, [R1+0x79c] ;  /* 0x00079c00010b7983 */ /* 0x000ea80000300800 */
[----:B------:R-:W-:Y:S04]  /*80ed0*/  STL.64 [R1+0x6550], R50 ;  /* 0x0065503201007387 */ /* 0x000fe80000100a00 */
[----:B------:R0:W-:Y:S04]  /*80ee0*/  STL.64 [R1+0x6548], R48 ;  /* 0x0065483001007387 */ /* 0x0001e80000100a00 */
[----:B0-----:R-:W4:Y:S04]  /*80ef0*/  LDL.LU R48, [R1+0x760] ;  /* 0x0007600001307983 */ /* 0x001f280000300800 */
[----:B------:R-:W4:Y:S04]  /*80f00*/  LDL.LU R49, [R1+0x764] ;  /* 0x0007640001317983 */ /* 0x000f280000300800 */
[----:B------:R-:W4:Y:S04]  /*80f10*/  LDL.LU R50, [R1+0x768] ;  /* 0x0007680001327983 */ /* 0x000f280000300800 */
[----:B------:R-:W4:Y:S01]  /*80f20*/  LDL.LU R51, [R1+0x76c] ;  /* 0x00076c0001337983 */ /* 0x000f220000300800 */
[----:B---3--:R-:W-:-:S15]  /*80f30*/  HMMA.16816.F32 R32, R40, R36, R32 ;  /* 0x000000242820723c */ /* 0x008fde0000001820 */
[----:B------:R-:W-:-:S04]  /*80f40*/  NOP ;  /* 0x0000000000007918 */ /* 0x000fc80000000000 */
[----:B------:R-:W-:Y:S02]  /*80f50*/  IMAD.MOV.U32 R6, RZ, RZ, R32 ;  /* 0x000000ffff067224 */ /* 0x000fe400078e0020 */
[----:B------:R-:W-:Y:S02]  /*80f60*/  IMAD.MOV.U32 R14, RZ, RZ, R33 ;  /* 0x000000ffff0e7224 */ /* 0x000fe400078e0021 */
[----:B------:R-:W2:Y:S02]  /*80f70*/  LDL.LU.64 R32, [R1+0x66c8] ;  /* 0x0066c80001207983 */ /* 0x000ea40000300a00 */
[----:B--2---:R-:W-:-:S15]  /*80f80*/  HMMA.16816.F32 R28, R40, R32, R28 ;  /* 0x00000020281c723c */ /* 0x004fde000000181c */
[----:B------:R-:W-:-:S04]  /*80f90*/  NOP ;  /* 0x0000000000007918 */ /* 0x000fc80000000000 */
[----:B------:R-:W-:Y:S01]  /*80fa0*/  IMAD.MOV.U32 R22, RZ, RZ, R30 ;  /* 0x000000ffff167224 */ /* 0x000fe200078e001e */
[----:B------:R0:W-:Y:S01]  /*80fb0*/  STL.64 [R1+0x7b0], R28 ;  /* 0x0007b01c01007387 */ /* 0x0001e20000100a00 */
[----:B------:R-:W-:-:S03]  /*80fc0*/  MOV R23, R31 ;  /* 0x0000001f00177202 */ /* 0x000fc60000000f00 */
[----:B------:R-:W2:Y:S04]  /*80fd0*/  LDL.LU.64 R30, [R1+0x66c0] ;  /* 0x0066c000011e7983 */ /* 0x000ea80000300a00 */
[----:B0-----:R-:W3:Y:S01]  /*80fe0*/  LDL.LU.64 R28, [R1+0x66b8] ;  /* 0x0066b800011c7983 */ /* 0x001ee20000300a00 */
[----:B------:R-:W-:Y:S02]  /*80ff0*/  IMAD.MOV.U32 R15, RZ, RZ, R34 ;  /* 0x000000ffff0f7224 */ /* 0x000fe400078e0022 */
[----:B------:R-:W-:Y:S01]  /*81000*/  IMAD.MOV.U32 R7, RZ, RZ, R35 ;  /* 0x000000ffff077224 */ /* 0x000fe200078e0023 */
[C---:B------:R-:W-:Y:S08]  /*81010*/  HMMA.16816.F32 R8, R40.reuse, R24, R8 ;  /* 0x000000182808723c */ /* 0x040ff00000001808 */
[----:B---3--:R-:W-:-:S15]  /*81020*/  HMMA.16816.F32 R44, R40, R28, R44 ;  /* 0x0000001c282c723c */ /* 0x008fde000000182c */
[----:B------:R-:W-:-:S04]  /*81030*/  NOP ;  /* 0x0000000000007918 */ /* 0x000fc80000000000 */
[----:B------:R-:W-:Y:S02]  /*81040*/  IMAD.MOV.U32 R38, RZ, RZ, R44 ;  /* 0x000000ffff267224 */ /* 0x000fe400078e002c */
[----:B------:R-:W-:Y:S02]  /*81050*/  IMAD.MOV.U32 R39, RZ, RZ, R45 ;  /* 0x000000ffff277224 */ /* 0x000fe400078e002d */
[----:B------:R-:W-:Y:S02]  /*81060*/  IMAD.MOV.U32 R34, RZ, RZ, R46 ;  /* 0x000000ffff227224 */ /* 0x000fe400078e002e */
[----:B------:R-:W-:Y:S02]  /*81070*/  IMAD.MOV.U32 R35, RZ, RZ, R47 ;  /* 0x000000ffff237224 */ /* 0x000fe400078e002f */
[----:B------:R-:W3:Y:S04]  /*81080*/  LDL.LU.64 R46, [R1+0x66b0] ;  /* 0x0066b000012e7983 */ /* 0x000ee80000300a00 */
[----:B------:R-:W2:Y:S04]  /*81090*/  LDL.LU.64 R44, [R1+0x66a8] ;  /* 0x0066a800012c7983 */ /* 0x000ea80000300a00 */
[----:B------:R-:W-:Y:S04]  /*810a0*/  STL.64 [R1+0x6630], R28 ;  /* 0x0066301c01007387 */ /* 0x000fe80000100a00 */
        /* <DEDUP_REMOVED lines=14> */
[----:B0-----:R-:W3:Y:S04]  /*81190*/  LDL.LU.64 R10, [R1+0x66a0] ;  /* 0x0066a000010a7983 */ /* 0x001ee80000300a00 */
[----:B------:R-:W3:Y:S04]  /*811a0*/  LDL.LU.64 R8, [R1+0x6698] ;  /* 0x0066980001087983 */ /* 0x000ee80000300a00 */
[----:B------:R-:W-:Y:S04]  /*811b0*/  STL.64 [R1+0x6648], R24 ;  /* 0x0066481801007387 */ /* 0x000fe80000100a00 */
[----:B------:R-:W-:Y:S04]  /*811c0*/  STL.64 [R1+0x6580], R22 ;  /* 0x0065801601007387 */ /* 0x000fe80000100a00 */
[----:B------:R0:W-:Y:S01]  /*811d0*/  STL.64 [R1+0x6578], R20 ;  /* 0x0065781401007387 */ /* 0x0001e20000100a00 */
[C---:B--2---:R-:W-:Y:S08]  /*811e0*/  HMMA.16816.F32 R32, R40.reuse, R20, R32 ;  /* 0x000000142820723c */ /* 0x044ff00000001820 */
[C---:B0-----:R-:W-:Y:S11]  /*811f0*/  HMMA.16816.F32 R20, R40.reuse, R16, R36 ;  /* 0x000000102814723c */ /* 0x041ff60000001824 */
[----:B------:R-:W-:Y:S04]  /*81200*/  STL.64 [R1+0x780], R32 ;  /* 0x0007802001007387 */ /* 0x000fe80000100a00 */
[----:B------:R-:W-:Y:S04]  /*81210*/  STL.64 [R1+0x788], R34 ;  /* 0x0007882201007387 */ /* 0x000fe80000100a00 */
[----:B------:R-:W-:Y:S04]  /*81220*/  STL.64 [R1+0x6590], R18 ;  /* 0x0065901201007387 */ /* 0x000fe80000100a00 */
[----:B------:R4:W-:Y:S02]  /*81230*/  STL.64 [R1+0x6588], R16 ;  /* 0x0065881001007387 */ /* 0x0009e40000100a00 */
[C---:B----4-:R-:W-:Y:S02]  /*81240*/  HMMA.16816.F32 R16, R40.reuse, R12, R48 ;  /* 0x0000000c2810723c */ /* 0x050fe40000001830 */
[----:B------:R-:W-:Y:S04]  /*81250*/  STL.64 [R1+0x770], R20 ;  /* 0x0007701401007387 */ /* 0x000fe80000100a00 */
[----:B------:R-:W-:Y:S04]  /*81260*/  STL.64 [R1+0x778], R22 ;  /* 0x0007781601007387 */ /* 0x000fe80000100a00 */
[----:B------:R-:W-:Y:S04]  /*81270*/  STL.64 [R1+0x65a0], R14 ;  /* 0x0065a00e01007387 */ /* 0x000fe80000100a00 */
[----:B------:R3:W-:Y:S05]  /*81280*/  STL.64 [R1+0x6598], R12 ;  /* 0x0065980c01007387 */ /* 0x0007ea0000100a00 */
[----:B------:R-:W-:Y:S04]  /*81290*/  STL.64 [R1+0x760], R16 ;  /* 0x0007601001007387 */ /* 0x000fe80000100a00 */
[----:B------:R-:W-:Y:S01]  /*812a0*/  STL.64 [R1+0x768], R18 ;  /* 0x0007681201007387 */ /* 0x000fe20000100a00 */
[C---:B---3--:R-:W-:Y:S03]  /*812b0*/  HMMA.16816.F32 R12, R40.reuse, R8, R52 ;  /* 0x00000008280c723c */ /* 0x048fe60000001834 */
[----:B------:R-:W-:Y:S04]  /*812c0*/  STL.64 [R1+0x6520], R10 ;  /* 0x0065200a01007387 */ /* 0x000fe80000100a00 */
[----:B------:R0:W-:Y:S02]  /*812d0*/  STL.64 [R1+0x6518], R8 ;  /* 0x0065180801007387 */ /* 0x0001e40000100a00 */
[----:B0-----:R-:W-:Y:S10]  /*812e0*/  HMMA.16816.F32 R8, R40, R4, R56 ;  /* 0x000000042808723c */ /* 0x001ff40000001838 */
[----:B------:R-:W-:Y:S01]  /*812f0*/  STL.64 [R1+0x750], R12 ;  /* 0x0007500c01007387 */ /* 0x000fe20000100a00 */
[----:B------:R-:W-:-:S02]  /*81300*/  IMAD.MOV.U32 R56, RZ, RZ, R26 ;  /* 0x000000ffff387224 */ /* 0x000fc400078e001a */
[----:B------:R-:W-:Y:S01]  /*81310*/  IMAD.MOV.U32 R57, RZ, RZ, R27 ;  /* 0x000000ffff397224 */ /* 0x000fe200078e001b */
[----:B------:R-:W-:Y:S01]  /*81320*/  STL.64 [R1+0x758], R14 ;  /* 0x0007580e01007387 */ /* 0x000fe20000100a00 */
[----:B------:R-:W-:-:S03]  /*81330*/  IMAD.MOV.U32 R48, RZ, RZ, R44 ;  /* 0x000000ffff307224 */ /* 0x000fc600078e002c */
[----:B------:R-:W2:Y:S01]  /*81340*/  LDL.LU R26, [R1+0x6694] ;  /* 0x00669400011a7983 */ /* 0x000ea20000300800 */
[----:B------:R-:W-:-:S03]  /*81350*/  IMAD.MOV.U32 R49, RZ, RZ, R45 ;  /* 0x000000ffff317224 */ /* 0x000fc600078e002d */
[----:B------:R0:W-:Y:S04]  /*81360*/  STL.64 [R1+0x3d0], R8 ;  /* 0x0003d00801007387 */ /* 0x0001e80000100a00 */
[----:B------:R-:W-:Y:S04]  /*81370*/  STL.64 [R1+0x3d8], R10 ;  /* 0x0003d80a01007387 */ /* 0x000fe80000100a00 */
[----:B------:R-:W3:Y:S04]  /*81380*/  LDL.LU R27, [R1+0x6690] ;  /* 0x00669000011b7983 */ /* 0x000ee80000300800 */
[----:B------:R3:W-:Y:S04]  /*81390*/  STL.64 [R1+0x6640], R56 ;  /* 0x0066403801007387 */ /* 0x0007e80000100a00 */
[----:B------:R-:W4:Y:S04]  /*813a0*/  LDL.LU R44, [R1+0x668c] ;  /* 0x00668c00012c7983 */ /* 0x000f280000300800 */
[----:B------:R-:W4:Y:S04]  /*813b0*/  LDL.LU R45, [R1+0x6688] ;  /* 0x00668800012d7983 */ /* 0x000f280000300800 */
[----:B------:R-:W-:Y:S04]  /*813c0*/  STL.64 [R1+0x6638], R48 ;  /* 0x0066383001007387 */ /* 0x000fe80000100a00 */
[----:B------:R-:W2:Y:S04]  /*813d0*/  LDL.LU R36, [R1+0x730] ;  /* 0x0007300001247983 */ /* 0x000ea80000300800 */
[----:B------:R-:W2:Y:S04]  /*813e0*/  LDL.LU R37, [R1+0x734] ;  /* 0x0007340001257983 */ /* 0x000ea80000300800 */
[----:B------:R-:W2:Y:S04]  /*813f0*/  LDL.LU R38, [R1+0x738] ;  /* 0x0007380001267983 */ /* 0x000ea80000300800 */
[----:B------:R-:W2:Y:S01]  /*81400*/  LDL.LU R39, [R1+0x73c] ;  /* 0x00073c0001277983 */ /* 0x000ea20000300800 */
[----:B0-----:R-:W-:-:S02]  /*81410*/  IMAD.MOV.U32 R8, RZ, RZ, R46 ;  /* 0x000000ffff087224 */ /* 0x001fc400078e002e */
[----:B------:R-:W-:Y:S01]  /*81420*/  IMAD.MOV.U32 R9, RZ, RZ, R47 ;  /* 0x000000ffff097224 */ /* 0x000fe200078e002f */
[----:B--2---:R-:W-:Y:S04]  /*81430*/  STL.64 [R1+0x6658], R38 ;  /* 0x0066582601007387 */ /* 0x004fe80000100a00 */
[----:B------:R-:W-:Y:S04]  /*81440*/  STL.64 [R1+0x6650], R36 ;  /* 0x0066502401007387 */ /* 0x000fe80000100a00 */
[----:B------:R-:W4:Y:S04]  /*81450*/  LDL.LU R46, [R1+0x6684] ;  /* 0x00668400012e7983 */ /* 0x000f280000300800 */
[----:B------:R-:W4:Y:S04]  /*81460*/  LDL.LU R47, [R1+0x6680] ;  /* 0x00668000012f7983 */ /* 0x000f280000300800 */
[----:B------:R0:W-:Y:S04]  /*81470*/  STL.64 [R1+0x6660], R8 ;  /* 0x0066600801007387 */ /* 0x0001e80000100a00 */
[----:B------:R-:W2:Y:S04]  /*81480*/  LDL.LU R40, [R1+0x370] ;  /* 0x0003700001287983 */ /* 0x000ea80000300800 */
[----:B------:R-:W2:Y:S04]  /*81490*/  LDL.LU R41, [R1+0x374] ;  /* 0x0003740001297983 */ /* 0x000ea80000300800 */
[----:B------:R-:W2:Y:S04]  /*814a0*/  LDL.LU R42, [R1+0x378] ;  /* 0x00037800012a7983 */ /* 0x000ea80000300800 */
[----:B------:R-:W2:Y:S01]  /*814b0*/  LDL.LU R43, [R1+0x37c] ;  /* 0x00037c00012b7983 */ /* 0x000ea20000300800 */
[----:B---3--:R-:W-:-:S02]  /*814c0*/  IMAD.MOV.U32 R56, RZ, RZ, R27 ;  /* 0x000000ffff387224 */ /* 0x008fc400078e001b */
[----:B------:R-:W-:Y:S01]  /*814d0*/  IMAD.MOV.U32 R57, RZ, RZ, R26 ;  /* 0x000000ffff397224 */ /* 0x000fe200078e001a */
[----:B--2---:R-:W-:Y:S04]  /*814e0*/  STL.64 [R1+0x6670], R42 ;  /* 0x0066702a01007387 */ /* 0x004fe80000100a00 */
[----:B------:R-:W-:Y:S04]  /*814f0*/  STL.64 [R1+0x6668], R40 ;  /* 0x0066682801007387 */ /* 0x000fe80000100a00 */
[----:B------:R1:W-:Y:S04]  /*81500*/  STL.64 [R1+0x6678], R56 ;  /* 0x0066783801007387 */ /* 0x0003e80000100a00 */
[----:B0-----:R-:W2:Y:S04]  /*81510*/  LDL.LU R8, [R1+0x3b0] ;  /* 0x0003b00001087983 */ /* 0x001ea80000300800 */
[----:B------:R-:W2:Y:S04]  /*81520*/  LDL.LU R9, [R1+0x3b4] ;  /* 0x0003b40001097983 */ /* 0x000ea80000300800 */
[----:B------:R-:W2:Y:S04]  /*81530*/  LDL.LU R10, [R1+0x3b8] ;  /* 0x0003b800010a7983 */ /* 0x000ea80000300800 */
[----:B------:R-:W2:Y:S04]  /*81540*/  LDL.LU R11, [R1+0x3bc] ;  /* 0x0003bc00010b7983 */ /* 0x000ea80000300800 */
[----:B-1----:R-:W4:Y:S04]  /*81550*/  LDL.LU R56, [R1+0x3c0] ;  /* 0x0003c00001387983 */ /* 0x002f280000300800 */
[----:B------:R-:W4:Y:S04]  /*81560*/  LDL.LU R57, [R1+0x3c4] ;  /* 0x0003c40001397983 */ /* 0x000f280000300800 */
[----:B------:R-:W4:Y:S04]  /*81570*/  LDL.LU R58, [R1+0x3c8] ;  /* 0x0003c800013a7983 */ /* 0x000f280000300800 */
[----:B------:R-:W4:Y:S04]  /*81580*/  LDL.LU R59, [R1+0x3cc] ;  /* 0x0003cc00013b7983 */ /* 0x000f280000300800 */
[----:B------:R-:W4:Y:S04]  /*81590*/  LDL.64 R40, [R1+0x130] ;  /* 0x0001300001287983 */ /* 0x000f280000100a00 */
[----:B------:R-:W2:Y:S04]  /*815a0*/  LDL.64 R36, [R1+0x120] ;  /* 0x0001200001247983 */ /* 0x000ea80000100a00 */
[----:B------:R-:W3:Y:S04]  /*815b0*/  LDL.LU R24, [R1+0x3a0] ;  /* 0x0003a00001187983 */ /* 0x000ee80000300800 */
[----:B------:R-:W3:Y:S04]  /*815c0*/  LDL.LU R25, [R1+0x3a4] ;  /* 0x0003a40001197983 */ /* 0x000ee80000300800 */
[----:B------:R-:W3:Y:S04]  /*815d0*/  LDL.LU R26, [R1+0x3a8] ;  /* 0x0003a800011a7983 */ /* 0x000ee80000300800 */
[----:B------:R-:W3:Y:S04]  /*815e0*/  LDL.LU R27, [R1+0x3ac] ;  /* 0x0003ac00011b7983 */ /* 0x000ee80000300800 */
        /* <DEDUP_REMOVED lines=17> */
[----:B------:R-:W-:Y:S04]  /*81700*/  STL.64 [R1+0x6510], R6 ;  /* 0x0065100601007387 */ /* 0x000fe80000100a00 */
[----:B------:R-:W-:Y:S01]  /*81710*/  STL.64 [R1+0x6508], R4 ;  /* 0x0065080401007387 */ /* 0x000fe20000100a00 */
[----:B----4-:R-:W-:-:S15]  /*81720*/  HMMA.16816.F32 R56, R44, R40, R56 ;  /* 0x000000282c38723c */ /* 0x010fde0000001838 */
[----:B------:R-:W-:-:S04]  /*81730*/  NOP ;  /* 0x0000000000007918 */ /* 0x000fc80000000000 */
[----:B------:R0:W-:Y:S04]  /*81740*/  STL.64 [R1+0x3c0], R56 ;  /* 0x0003c03801007387 */ /* 0x0001e80000100a00 */
[----:B------:R-:W-:Y:S04]  /*81750*/  STL.64 [R1+0x3c8], R58 ;  /* 0x0003c83a01007387 */ /* 0x000fe80000100a00 */
[----:B0-----:R-:W3:Y:S01]  /*81760*/  LDL.LU.64 R56, [R1+0x6678] ;  /* 0x0066780001387983 */ /* 0x001ee20000300a00 */
[----:B--2---:R-:W-:Y:S01]  /*81770*/  HMMA.16816.F32 R8, R44, R36, R8 ;  /* 0x000000242c08723c */ /* 0x004fe20000001808 */
[----:B------:R-:W-:-:S02]  /*81780*/  IMAD.MOV.U32 R28, RZ, RZ, R60 ;  /* 0x000000ffff1c7224 */ /* 0x000fc400078e003c */
[----:B------:R-:W-:Y:S01]  /*81790*/  IMAD.MOV.U32 R33, RZ, RZ, R3 ;  /* 0x000000ffff217224 */ /* 0x000fe200078e0003 */
[----:B------:R-:W2:Y:S01]  /*817a0*/  LDL.LU.64 R42, [R1+0x6670] ;  /* 0x00667000012a7983 */ /* 0x000ea20000300a00 */
[----:B------:R-:W-:Y:S02]  /*817b0*/  IMAD.MOV.U32 R60, RZ, RZ, R40 ;  /* 0x000000ffff3c7224 */ /* 0x000fe400078e0028 */
[----:B------:R-:W-:Y:S02]  /*817c0*/  IMAD.MOV.U32 R3, RZ, RZ, R41 ;  /* 0x000000ffff037224 */ /* 0x000fe400078e0029 */
[----:B------:R-:W2:Y:S01]  /*817d0*/  LDL.LU.64 R40, [R1+0x6668] ;  /* 0x0066680001287983 */ /* 0x000ea20000300a00 */
[----:B------:R-:W-:Y:S01]  /*817e0*/  IMAD.MOV.U32 R4, RZ, RZ, R2 ;  /* 0x000000ffff047224 */ /* 0x000fe200078e0002 */
[----:B------:R-:W-:Y:S01]  /*817f0*/  MOV R5, R0 ;  /* 0x0000000000057202 */ /* 0x000fe20000000f00 */
[----:B------:R-:W-:Y:S02]  /*81800*/  IMAD.MOV.U32 R2, RZ, RZ, R36 ;  /* 0x000000ffff027224 */ /* 0x000fe400078e0024 */
[----:B------:R-:W-:-:S05]  /*81810*/  IMAD.MOV.U32 R0, RZ, RZ, R37 ;  /* 0x000000ffff007224 */ /* 0x000fca00078e0025 */
[----:B------:R0:W-:Y:S04]  /*81820*/  STL.64 [R1+0x3b0], R8 ;  /* 0x0003b00801007387 */ /* 0x0001e80000100a00 */
[----:B------:R-:W-:Y:S04]  /*81830*/  STL.64 [R1+0x3b8], R10 ;  /* 0x0003b80a01007387 */ /* 0x000fe80000100a00 */
[----:B0-----:R-:W2:Y:S04]  /*81840*/  LDL.LU.64 R8, [R1+0x6660] ;  /* 0x0066600001087983 */ /* 0x001ea80000300a00 */
[----:B------:R-:W4:Y:S04]  /*81850*/  LDL.LU.64 R38, [R1+0x6658] ;  /* 0x0066580001267983 */ /* 0x000f280000300a00 */
[----:B------:R-:W4:Y:S01]  /*81860*/  LDL.LU.64 R36, [R1+0x6650] ;  /* 0x0066500001247983 */ /* 0x000f220000300a00 */
[----:B---3--:R-:W-:Y:S03]  /*81870*/  HMMA.16816.F32 R56, R44, R56, R24 ;  /* 0x000000382c38723c */ /* 0x008fe60000001818 */
[----:B------:R-:W3:-:S15]  /*81880*/  LDL.LU.64 R24, [R1+0x6648] ;  /* 0x0066480001187983 */ /* 0x000ede0000300a00 */
[----:B------:R-:W-:Y:S01]  /*81890*/  NOP ;  /* 0x0000000000007918 */ /* 0x000fe20000000000 */
[----:B------:R-:W-:Y:S02]  /*818a0*/  IMAD.MOV.U32 R27, RZ, RZ, R59 ;  /* 0x000000ffff1b7224 */ /* 0x000fe400078e003b */
[----:B------:R-:W-:Y:S01]  /*818b0*/  IMAD.MOV.U32 R26, RZ, RZ, R58 ;  /* 0x000000ffff1a7224 */ /* 0x000fe200078e003a */
[----:B------:R0:W-:Y:S04]  /*818c0*/  STL.64 [R1+0x3a0], R56 ;  /* 0x0003a03801007387 */ /* 0x0001e80000100a00 */
[----:B0-----:R-:W2:Y:S04]  /*818d0*/  LDL.LU.64 R56, [R1+0x6640] ;  /* 0x0066400001387983 */ /* 0x001ea80000300a00 */
[----:B------:R-:W-:Y:S04]  /*818e0*/  STL [R1+0x6084], R27 ;  /* 0x0060841b01007387 */ /* 0x000fe80000100800 */
[----:B------:R-:W-:Y:S01]  /*818f0*/  STL [R1+0x6080], R26 ;  /* 0x0060801a01007387 */ /* 0x000fe20000100800 */
[----:B------:R-:W-:-:S02]  /*81900*/  IMAD.MOV.U32 R29, RZ, RZ, R31 ;  /* 0x000000ffff1d7224 */ /* 0x000fc400078e001f */
[----:B------:R-:W-:-:S05]  /*81910*/  IMAD.MOV.U32 R32, RZ, RZ, R30 ;  /* 0x000000ffff207224 */ /* 0x000fca00078e001e */
[----:B------:R-:W-:Y:S01]  /*81920*/  HMMA.16816.F32 R28, R44, R28, R48 ;  /* 0x0000001c2c1c723c */ /* 0x000fe20000001830 */
[----:B---3--:R0:W-:Y:S04]  /*81930*/  STL.64 [R1+0x65a8], R24 ;  /* 0x0065a81801007387 */ /* 0x0081e80000100a00 */
[----:B0-----:R-:W3:Y:S04]  /*81940*/  LDL.LU R24, [R1+0x380] ;  /* 0x0003800001187983 */ /* 0x001ee80000300800 */
[----:B------:R-:W3:Y:S04]  /*81950*/  LDL.LU R25, [R1+0x384] ;  /* 0x0003840001197983 */ /* 0x000ee80000300800 */
[----:B------:R-:W3:Y:S04]  /*81960*/  LDL.LU R26, [R1+0x388] ;  /* 0x00038800011a7983 */ /* 0x000ee80000300800 */
[----:B------:R-:W3:Y:S04]  /*81970*/  LDL.LU R27, [R1+0x38c] ;  /* 0x00038c00011b7983 */ /* 0x000ee80000300800 */
[----:B------:R-:W4:Y:S04]  /*81980*/  LDL.LU.64 R48, [R1+0x6638] ;  /* 0x0066380001307983 */ /* 0x000f280000300a00 */
[----:B------:R0:W-:Y:S04]  /*81990*/  STL.64 [R1+0x390], R28 ;  /* 0x0003901c01007387 */ /* 0x0001e80000100a00 */
[----:B------:R1:W-:Y:S04]  /*819a0*/  STL.64 [R1+0x398], R30 ;  /* 0x0003981e01007387 */ /* 0x0003e80000100a00 */
[----:B0-----:R-:W4:Y:S01]  /*819b0*/  LDL.LU.64 R28, [R1+0x6630] ;  /* 0x00663000011c7983 */ /* 0x001f220000300a00 */
        /* <DEDUP_REMOVED lines=8> */
[C---:B---3--:R-:W-:Y:S08]  /*81a40*/  HMMA.16816.F32 R24, R44.reuse, R4, R24 ;  /* 0x000000042c18723c */ /* 0x048ff00000001818 */
[C---:B--2---:R-:W-:Y:S01]  /*81a50*/  HMMA.16816.F32 R4, R44.reuse, R8, R40 ;  /* 0x000000082c04723c */ /* 0x044fe20000001828 */
[----:B------:R-:W0:Y:S07]  /*81a60*/  LDSM.16.MT88.4 R40, [R59+UR5+0x11000] ;  /* 0x011000053b28783b */ /* 0x000e2e0008004200 */
[C---:B------:R-:W-:Y:S08]  /*81a70*/  HMMA.16816.F32 R8, R44.reuse, R16, R12 ;  /* 0x000000102c08723c */ /* 0x040ff0000000180c */
[----:B------:R-:W-:Y:S01]  /*81a80*/  HMMA.16816.F32 R12, R44, R32, R20 ;  /* 0x000000202c0c723c */ /* 0x000fe20000001814 */
[----:B------:R-:W-:Y:S04]  /*81a90*/  STL.64 [R1+0x380], R24 ;  /* 0x0003801801007387 */ /* 0x000fe80000100a00 */
[----:B------:R-:W-:Y:S04]  /*81aa0*/  STL.64 [R1+0x388], R26 ;  /* 0x0003881a01007387 */ /* 0x000fe80000100a00 */
[----:B------:R2:W-:Y:S02]  /*81ab0*/  STL.64 [R1+0x370], R4 ;  /* 0x0003700401007387 */ /* 0x0005e40000100a00 */
[----:B-1----:R-:W-:-:S02]  /*81ac0*/  IMAD.MOV.U32 R30, RZ, RZ, R9 ;  /* 0x000000ffff1e7224 */ /* 0x002fc400078e0009 */
[----:B------:R-:W-:Y:S01]  /*81ad0*/  IMAD.MOV.U32 R31, RZ, RZ, R10 ;  /* 0x000000ffff1f7224 */ /* 0x000fe200078e000a */
[----:B------:R-:W-:Y:S04]  /*81ae0*/  STL.64 [R1+0x378], R6 ;  /* 0x0003780601007387 */ /* 0x000fe80000100a00 */
[----:B------:R-:W-:Y:S01]  /*81af0*/  STL [R1+0x360], R8 ;  /* 0x0003600801007387 */ /* 0x000fe20000100800 */
[----:B--2---:R-:W-:Y:S02]  /*81b00*/  IMAD.MOV.U32 R5, RZ, RZ, R16 ;  /* 0x000000ffff057224 */ /* 0x004fe400078e0010 */
[----:B------:R-:W-:Y:S01]  /*81b10*/  IMAD.MOV.U32 R4, RZ, RZ, R17 ;  /* 0x000000ffff047224 */ /* 0x000fe200078e0011 */
[----:B------:R-:W-:Y:S04]  /*81b20*/  STL [R1+0x36c], R11 ;  /* 0x00036c0b01007387 */ /* 0x000fe80000100800 */
[----:B------:R-:W-:Y:S04]  /*81b30*/  STL.64 [R1+0x65c0], R30 ;  /* 0x0065c01e01007387 */ /* 0x000fe80000100a00 */
[----:B----4-:R-:W-:Y:S04]  /*81b40*/  STL.64 [R1+0x65b8], R28 ;  /* 0x0065b81c01007387 */ /* 0x010fe80000100a00 */
[----:B------:R1:W-:Y:S04]  /*81b50*/  STL.64 [R1+0x65b0], R4 ;  /* 0x0065b00401007387 */ /* 0x0003e80000100a00 */
[----:B0-----:R-:W-:Y:S04]  /*81b60*/  STL.64 [R1+0x6500], R42 ;  /* 0x0065002a01007387 */ /* 0x001fe80000100a00 */
[----:B------:R-:W-:Y:S04]  /*81b70*/  STL.64 [R1+0x64f8], R40 ;  /* 0x0064f82801007387 */ /* 0x000fe80000100a00 */
[----:B------:R0:W-:Y:S01]  /*81b80*/  STL.64 [R1+0x740], R12 ;  /* 0x0007400c01007387 */ /* 0x0001e20000100a00 */
[C---:B-1----:R-:W-:Y:S03]  /*81b90*/  HMMA.16816.F32 R4, R44.reuse, R56, R52 ;  /* 0x000000382c04723c */ /* 0x042fe60000001834 */
[----:B------:R1:W-:Y:S04]  /*81ba0*/  STL.64 [R1+0x748], R14 ;  /* 0x0007480e01007387 */ /* 0x0003e80000100a00 */
[----:B------:R-:W2:Y:S01]  /*81bb0*/  LDL R56, [R1] ;  /* 0x0000000001387983 */ /* 0x000ea20000100800 */
[----:B------:R-:W-:Y:S01]  /*81bc0*/  HMMA.16816.F32 R8, R44, R48, R36 ;  /* 0x000000302c08723c */ /* 0x000fe20000001824 */
[----:B------:R-:W-:-:S15]  /*81bd0*/  IMAD.MOV.U32 R57, RZ, RZ, R61 ;  /* 0x000000ffff397224 */ /* 0x000fde00078e003d */
[----:B------:R-:W-:-:S03]  /*81be0*/  NOP ;  /* 0x0000000000007918 */ /* 0x000fc60000000000 */
[----:B------:R-:W-:Y:S04]  /*81bf0*/  STL.64 [R1+0x730], R8 ;  /* 0x0007300801007387 */ /* 0x000fe80000100a00 */
[----:B------:R-:W-:Y:S04]  /*81c00*/  STL.64 [R1+0x738], R10 ;  /* 0x0007380a01007387 */ /* 0x000fe80000100a00 */
[----:B------:R3:W-:Y:S04]  /*81c10*/  STL.64 [R1+0x720], R4 ;  /* 0x0007200401007387 */ /* 0x0007e80000100a00 */
[----:B------:R4:W-:Y:S04]  /*81c20*/  STL.64 [R1+0x728], R6 ;  /* 0x0007280601007387 */ /* 0x0009e80000100a00 */
[----:B------:R-:W3:Y:S04]  /*81c30*/  LDL.LU R61, [R1+0x6628] ;  /* 0x00662800013d7983 */ /* 0x000ee80000300800 */
[----:B--2---:R-:W-:Y:S04]  /*81c40*/  STL.64 [R1+0x65c8], R56 ;  /* 0x0065c83801007387 */ /* 0x004fe80000100a00 */
[----:B------:R-:W2:Y:S04]  /*81c50*/  LDL.LU R20, [R1+0x680] ;  /* 0x0006800001147983 */ /* 0x000ea80000300800 */
[----:B------:R-:W2:Y:S04]  /*81c60*/  LDL.LU R21, [R1+0x684] ;  /* 0x0006840001157983 */ /* 0x000ea80000300800 */
[----:B------:R-:W2:Y:S04]  /*81c70*/  LDL.LU R22, [R1+0x688] ;  /* 0x0006880001167983 */ /* 0x000ea80000300800 */
[----:B------:R-:W2:Y:S04]  /*81c80*/  LDL.LU R23, [R1+0x68c] ;  /* 0x00068c0001177983 */ /* 0x000ea80000300800 */
[----:B--2---:R-:W-:Y:S04]  /*81c90*/  STL.64 [R1+0x65d8], R22 ;  /* 0x0065d81601007387 */ /* 0x004fe80000100a00 */
[----:B------:R-:W-:Y:S04]  /*81ca0*/  STL.64 [R1+0x65d0], R20 ;  /* 0x0065d01401007387 */ /* 0x000fe80000100a00 */
[----:B------:R-:W2:Y:S04]  /*81cb0*/  LDL R16, [R1+0x10] ;  /* 0x0000100001107983 */ /* 0x000ea80000100800 */
[----:B------:R-:W2:Y:S04]  /*81cc0*/  LDL R17, [R1+0x14] ;  /* 0x0000140001117983 */ /* 0x000ea80000100800 */
[----:B--2---:R-:W-:Y:S04]  /*81cd0*/  STL.64 [R1+0x65e0], R16 ;  /* 0x0065e01001007387 */ /* 0x004fe80000100a00 */
[----:B0-----:R-:W2:Y:S04]  /*81ce0*/  LDL.LU R12, [R1+0x690] ;  /* 0x00069000010c7983 */ /* 0x001ea80000300800 */
[----:B------:R-:W2:Y:S04]  /*81cf0*/  LDL.LU R13, [R1+0x694] ;  /* 0x00069400010d7983 */ /* 0x000ea80000300800 */
[----:B-1----:R-:W2:Y:S04]  /*81d00*/  LDL.LU R14, [R1+0x698] ;  /* 0x00069800010e7983 */ /* 0x002ea80000300800 */
[----:B------:R-:W2:Y:S01]  /*81d10*/  LDL.LU R15, [R1+0x69c] ;  /* 0x00069c00010f7983 */ /* 0x000ea20000300800 */
[----:B---3--:R-:W-:-:S03]  /*81d20*/  IMAD.MOV.U32 R25, RZ, RZ, R61 ;  /* 0x000000ffff197224 */ /* 0x008fc600078e003d */
[----:B--2---:R-:W-:Y:S04]  /*81d30*/  STL.64 [R1+0x65f0], R14 ;  /* 0x0065f00e01007387 */ /* 0x004fe80000100a00 */
[----:B------:R-:W-:Y:S04]  /*81d40*/  STL.64 [R1+0x65e8], R12 ;  /* 0x0065e80c01007387 */ /* 0x000fe80000100a00 */
[----:B------:R-:W2:Y:S04]  /*81d50*/  LDL R24, [R1+0x20] ;  /* 0x0000200001187983 */ /* 0x000ea80000100800 */
[----:B------:R-:W3:Y:S04]  /*81d60*/  LDL.LU R61, [R1+0x6624] ;  /* 0x00662400013d7983 */ /* 0x000ee80000300800 */
[----:B--2---:R-:W-:Y:S04]  /*81d70*/  STL.64 [R1+0x65f8], R24 ;  /* 0x0065f81801007387 */ /* 0x004fe80000100a00 */
[----:B------:R-:W2:Y:S04]  /*81d80*/  LDL.LU R4, [R1+0x6a0] ;  /* 0x0006a00001047983 */ /* 0x000ea80000300800 */
[----:B------:R-:W2:Y:S04]  /*81d90*/  LDL.LU R5, [R1+0x6a4] ;  /* 0x0006a40001057983 */ /* 0x000ea80000300800 */
[----:B----4-:R-:W4:Y:S04]  /*81da0*/  LDL.LU R6, [R1+0x6a8] ;  /* 0x0006a80001067983 */ /* 0x010f280000300800 */
[----:B------:R-:W4:Y:S04]  /*81db0*/  LDL.LU R7, [R1+0x6ac] ;  /* 0x0006ac0001077983 */ /* 0x000f280000300800 */
[----:B------:R-:W2:Y:S04]  /*81dc0*/  LDL R48, [R1+0x70] ;  /* 0x0000700001307983 */ /* 0x000ea80000100800 */
[----:B------:R-:W2:Y:S04]  /*81dd0*/  LDL R49, [R1+0x74] ;  /* 0x0000740001317983 */ /* 0x000ea80000100800 */
[----:B--2---:R0:W-:Y:S04]  /*81de0*/  STL.64 [R1+0x6618], R48 ;  /* 0x0066183001007387 */ /* 0x0041e80000100a00 */
[----:B------:R-:W2:Y:S04]  /*81df0*/  LDL.LU R36, [R1+0x6f0] ;  /* 0x0006f00001247983 */ /* 0x000ea80000300800 */
[----:B------:R-:W2:Y:S04]  /*81e00*/  LDL.LU R37, [R1+0x6f4] ;  /* 0x0006f40001257983 */ /* 0x000ea80000300800 */
[----:B------:R-:W2:Y:S04]  /*81e10*/  LDL.LU R38, [R1+0x6f8] ;  /* 0x0006f80001267983 */ /* 0x000ea80000300800 */
[----:B------:R-:W2:Y:S04]  /*81e20*/  LDL.LU R39, [R1+0x6fc] ;  /* 0x0006fc0001277983 */ /* 0x000ea80000300800 */
[----:B------:R-:W2:Y:S04]  /*81e30*/  LDL R32, [R1+0x80] ;  /* 0x0000800001207983 */ /* 0x000ea80000100800 */
[----:B------:R-:W2:Y:S04]  /*81e40*/  LDL R33, [R1+0x84] ;  /* 0x0000840001217983 */ /* 0x000ea80000100800 */
[----:B------:R-:W2:Y:S04]  /*81e50*/  LDL.LU R8, [R1+0x700] ;  /* 0x0007000001087983 */ /* 0x000ea80000300800 */
[----:B------:R-:W2:Y:S04]  /*81e60*/  LDL.LU R9, [R1+0x704] ;  /* 0x0007040001097983 */ /* 0x000ea80000300800 */
[----:B------:R-:W2:Y:S04]  /*81e70*/  LDL.LU R10, [R1+0x708] ;  /* 0x00070800010a7983 */ /* 0x000ea80000300800 */
[----:B------:R-:W2:Y:S04]  /*81e80*/  LDL.LU R11, [R1+0x70c] ;  /* 0x00070c00010b7983 */ /* 0x000ea80000300800 */
[----:B------:R-:W2:Y:S04]  /*81e90*/  LDL R40, [R1+0x90] ;  /* 0x0000900001287983 */ /* 0x000ea80000100800 */
[----:B------:R-:W2:Y:S04]  /*81ea0*/  LDL R41, [R1+0x94] ;  /* 0x0000940001297983 */ /* 0x000ea80000100800 */
[----:B0-----:R-:W2:Y:S04]  /*81eb0*/  LDL.LU R48, [R1+0x710] ;  /* 0x0007100001307983 */ /* 0x001ea80000300800 */
[----:B------:R-:W2:Y:S04]  /*81ec0*/  LDL.LU R49, [R1+0x714] ;  /* 0x0007140001317983 */ /* 0x000ea80000300800 */
[----:B------:R-:W2:Y:S04]  /*81ed0*/  LDL.LU R50, [R1+0x718] ;  /* 0x0007180001327983 */ /* 0x000ea80000300800 */
[----:B------:R-:W2:Y:S04]  /*81ee0*/  LDL.LU R51, [R1+0x71c] ;  /* 0x00071c0001337983 */ /* 0x000ea80000300800 */
[----:B----4-:R-:W-:Y:S04]  /*81ef0*/  STL.64 [R1+0x6608], R6 ;  /* 0x0066080601007387 */ /* 0x010fe80000100a00 */
[----:B------:R0:W-:Y:S04]  /*81f00*/  STL.64 [R1+0x6600], R4 ;  /* 0x0066000401007387 */ /* 0x0001e80000100a00 */
[----:B------:R-:W4:Y:S04]  /*81f10*/  LDL R28, [R1+0x30] ;  /* 0x00003000011c7983 */ /* 0x000f280000100800 */
[----:B------:R-:W4:Y:S01]  /*81f20*/  LDL R29, [R1+0x34] ;  /* 0x00003400011d7983 */ /* 0x000f220000100800 */
[----:B---3--:R-:W-:-:S03]  /*81f30*/  IMAD.MOV.U32 R21, RZ, RZ, R61 ;  /* 0x000000ffff157224 */ /* 0x008fc600078e003d */
[----:B----4-:R1:W-:Y:S04]  /*81f40*/  STL.64 [R1+0x6610], R28 ;  /* 0x0066101c01007387 */ /* 0x0103e80000100a00 */
[----:B------:R-:W3:Y:S04]  /*81f50*/  LDL R20, [R1+0x40] ;  /* 0x0000400001147983 */ /* 0x000ee80000100800 */
[----:B------:R-:W4:Y:S04]  /*81f60*/  LDL.LU R61, [R1+0x6620] ;  /* 0x00662000013d7983 */ /* 0x000f280000300800 */
[----:B------:R-:W3:Y:S04]  /*81f70*/  LDL.LU R16, [R1+0x6c0] ;  /* 0x0006c00001107983 */ /* 0x000ee80000300800 */
[----:B------:R-:W3:Y:S04]  /*81f80*/  LDL.LU R17, [R1+0x6c4] ;  /* 0x0006c40001117983 */ /* 0x000ee80000300800 */
[----:B------:R-:W3:Y:S04]  /*81f90*/  LDL.LU R18, [R1+0x6c8] ;  /* 0x0006c80001127983 */ /* 0x000ee80000300800 */
[----:B------:R-:W3:Y:S04]  /*81fa0*/  LDL.LU R19, [R1+0x6cc] ;  /* 0x0006cc0001137983 */ /* 0x000ee80000300800 */
[----:B------:R-:W3:Y:S04]  /*81fb0*/  LDL R12, [R1+0x50] ;  /* 0x00005000010c7983 */ /* 0x000ee80000100800 */
[----:B------:R-:W3:Y:S04]  /*81fc0*/  LDL R13, [R1+0x54] ;  /* 0x00005400010d7983 */ /* 0x000ee80000100800 */
[----:B------:R-:W3:Y:S04]  /*81fd0*/  LDL.LU R24, [R1+0x6d0] ;  /* 0x0006d00001187983 */ /* 0x000ee80000300800 */
[----:B------:R-:W3:Y:S04]  /*81fe0*/  LDL.LU R25, [R1+0x6d4] ;  /* 0x0006d40001197983 */ /* 0x000ee80000300800 */
[----:B------:R-:W3:Y:S04]  /*81ff0*/  LDL.LU R26, [R1+0x6d8] ;  /* 0x0006d800011a7983 */ /* 0x000ee80000300800 */
[----:B------:R-:W3:Y:S04]  /*82000*/  LDL.LU R27, [R1+0x6dc] ;  /* 0x0006dc00011b7983 */ /* 0x000ee80000300800 */
[----:B0-----:R-:W3:Y:S04]  /*82010*/  LDL R4, [R1+0x60] ;  /* 0x0000600001047983 */ /* 0x001ee80000100800 */
[----:B-1----:R-:W3:Y:S04]  /*82020*/  LDL.LU R28, [R1+0x6e0] ;  /* 0x0006e000011c7983 */ /* 0x002ee80000300800 */
[----:B------:R-:W3:Y:S04]  /*82030*/  LDL.LU R29, [R1+0x6e4] ;  /* 0x0006e400011d7983 */ /* 0x000ee80000300800 */
[----:B------:R-:W3:Y:S04]  /*82040*/  LDL.LU R30, [R1+0x6e8] ;  /* 0x0006e800011e7983 */ /* 0x000ee80000300800 */
[----:B------:R-:W3:Y:S04]  /*82050*/  LDL.LU R31, [R1+0x6ec] ;  /* 0x0006ec00011f7983 */ /* 0x000ee80000300800 */
[----:B------:R-:W3:Y:S04]  /*82060*/  LDL.LU R56, [R1+0x6b0] ;  /* 0x0006b00001387983 */ /* 0x000ee80000300800 */
[----:B------:R-:W3:Y:S04]  /*82070*/  LDL.LU R57, [R1+0x6b4] ;  /* 0x0006b40001397983 */ /* 0x000ee80000300800 */
[----:B------:R-:W3:Y:S04]  /*82080*/  LDL.LU R58, [R1+0x6b8] ;  /* 0x0006b800013a7983 */ /* 0x000ee80000300800 */
[----:B------:R-:W3:Y:S01]  /*82090*/  LDL.LU R59, [R1+0x6bc] ;  /* 0x0006bc00013b7983 */ /* 0x000ee20000300800 */
[C---:B--2---:R-:W-:Y:S03]  /*820a0*/  HMMA.16816.F32 R40, R44.reuse, R40, R48 ;  /* 0x000000282c28723c */ /* 0x044fe60000001830 */
[----:B------:R-:W2:Y:S04]  /*820b0*/  LDL.LU R52, [R1+0x670] ;  /* 0x0006700001347983 */ /* 0x000ea80000300800 */
[----:B------:R-:W2:Y:S04]  /*820c0*/  LDL.LU R53, [R1+0x674] ;  /* 0x0006740001357983 */ /* 0x000ea80000300800 */
[----:B------:R-:W2:Y:S04]  /*820d0*/  LDL.LU R54, [R1+0x678] ;  /* 0x0006780001367983 */ /* 0x000ea80000300800 */
[----:B------:R-:W2:Y:S04]  /*820e0*/  LDL.LU R55, [R1+0x67c] ;  /* 0x00067c0001377983 */ /* 0x000ea80000300800 */
[----:B------:R-:W2:Y:S01]  /*820f0*/  LDL.LU.64 R48, [R1+0x6618] ;  /* 0x0066180001307983 */ /* 0x000ea20000300a00 */
[C---:B------:R-:W-:Y:S03]  /*82100*/  HMMA.16816.F32 R32, R44.reuse, R32, R8 ;  /* 0x000000202c20723c */ /* 0x040fe60000001808 */
[----:B------:R0:W-:Y:S04]  /*82110*/  STL.64 [R1+0x710], R40 ;  /* 0x0007102801007387 */ /* 0x0001e80000100a00 */
[----:B------:R1:W-:Y:S01]  /*82120*/  STL.64 [R1+0x718], R42 ;  /* 0x0007182a01007387 */ /* 0x0003e20000100a00 */
[----:B----4-:R-:W-:Y:S01]  /*82130*/  IMAD.MOV.U32 R5, RZ, RZ, R61 ;  /* 0x000000ffff057224 */ /* 0x010fe200078e003d */
[C---:B--2---:R-:W-:Y:S02]  /*82140*/  HMMA.16816.F32 R8, R44.reuse, R48, R36 ;  /* 0x000000302c08723c */ /* 0x044fe40000001824 */
[----:B------:R-:W2:Y:S08]  /*82150*/  LDL.LU R48, [R1+0x660] ;  /* 0x0006600001307983 */ /* 0x000eb00000300800 */
[----:B------:R4:W-:Y:S04]  /*82160*/  STL.64 [R1+0x700], R32 ;  /* 0x0007002001007387 */ /* 0x0009e80000100a00 */
[----:B------:R0:W-:Y:S05]  /*82170*/  STL.64 [R1+0x708], R34 ;  /* 0x0007082201007387 */ /* 0x0001ea0000100a00 */
        /* <DEDUP_REMOVED lines=16> */
[----:B------:R-:W4:Y:S01]  /*82280*/  LDL.LU R35, [R1+0x64c] ;  /* 0x00064c0001237983 */ /* 0x000f220000300800 */
[C---:B---3--:R-:W-:Y:S03]  /*82290*/  HMMA.16816.F32 R4, R44.reuse, R4, R28 ;  /* 0x000000042c04723c */ /* 0x048fe6000000181c */
[----:B------:R-:W3:Y:S04]  /*822a0*/  LDL.LU R8, [R1+0x5f0] ;  /* 0x0005f00001087983 */ /* 0x000ee80000300800 */
[----:B------:R-:W3:Y:S04]  /*822b0*/  LDL.LU R9, [R1+0x5f4] ;  /* 0x0005f40001097983 */ /* 0x000ee80000300800 */
[----:B------:R-:W3:Y:S04]  /*822c0*/  LDL.LU R10, [R1+0x5f8] ;  /* 0x0005f800010a7983 */ /* 0x000ee80000300800 */
[----:B------:R-:W3:Y:S04]  /*822d0*/  LDL.LU R11, [R1+0x5fc] ;  /* 0x0005fc00010b7983 */ /* 0x000ee80000300800 */
[----:B------:R-:W2:Y:S01]  /*822e0*/  LDL.LU.64 R28, [R1+0x6610] ;  /* 0x00661000011c7983 */ /* 0x000ea20000300a00 */
[C---:B------:R-:W-:Y:S08]  /*822f0*/  HMMA.16816.F32 R12, R44.reuse, R12, R24 ;  /* 0x0000000c2c0c723c */ /* 0x040ff00000001818 */
[C---:B------:R-:W-:Y:S01]  /*82300*/  HMMA.16816.F32 R20, R44.reuse, R20, R16 ;  /* 0x000000142c14723c */ /* 0x040fe20000001810 */
[----:B------:R-:W-:Y:S04]  /*82310*/  STL.64 [R1+0x6e0], R4 ;  /* 0x0006e00401007387 */ /* 0x000fe80000100a00 */
[----:B------:R0:W-:Y:S04]  /*82320*/  STL.64 [R1+0x6e8], R6 ;  /* 0x0006e80601007387 */ /* 0x0001e80000100a00 */
[----:B0-----:R-:W3:Y:S04]  /*82330*/  LDL.LU.64 R6, [R1+0x6608] ;  /* 0x0066080001067983 */ /* 0x001ee80000300a00 */
[----:B------:R-:W3:Y:S04]  /*82340*/  LDL.LU.64 R4, [R1+0x6600] ;  /* 0x0066000001047983 */ /* 0x000ee80000300a00 */
[----:B------:R-:W3:Y:S04]  /*82350*/  LDL.LU.64 R24, [R1+0x65f8] ;  /* 0x0065f80001187983 */ /* 0x000ee80000300a00 */
[----:B------:R-:W-:Y:S04]  /*82360*/  STL.64 [R1+0x6d0], R12 ;  /* 0x0006d00c01007387 */ /* 0x000fe80000100a00 */
[----:B------:R0:W-:Y:S04]  /*82370*/  STL.64 [R1+0x6d8], R14 ;  /* 0x0006d80e01007387 */ /* 0x0001e80000100a00 */
[----:B0-----:R-:W4:Y:S04]  /*82380*/  LDL.LU.64 R14, [R1+0x65f0] ;  /* 0x0065f000010e7983 */ /* 0x001f280000300a00 */
[----:B------:R-:W4:Y:S04]  /*82390*/  LDL.LU.64 R12, [R1+0x65e8] ;  /* 0x0065e800010c7983 */ /* 0x000f280000300a00 */
[----:B------:R-:W4:Y:S04]  /*823a0*/  LDL.LU.64 R16, [R1+0x65e0] ;  /* 0x0065e00001107983 */ /* 0x000f280000300a00 */
        /* <DEDUP_REMOVED lines=12> */
[----:B------:R-:W3:Y:S01]  /*82470*/  LDL.LU.64 R4, [R1+0x65b0] ;  /* 0x0065b00001047983 */ /* 0x000ee20000300a00 */
[C---:B----4-:R-:W-:Y:S03]  /*82480*/  HMMA.16816.F32 R16, R44.reuse, R16, R12 ;  /* 0x000000102c10723c */ /* 0x050fe6000000180c */
[----:B------:R0:W-:Y:S04]  /*82490*/  STL.64 [R1+0x6a0], R24 ;  /* 0x0006a01801007387 */ /* 0x0001e80000100a00 */
[----:B------:R-:W-:Y:S04]  /*824a0*/  STL.64 [R1+0x6a8], R26 ;  /* 0x0006a81a01007387 */ /* 0x000fe80000100a00 */
[----:B0-----:R-:W4:Y:S04]  /*824b0*/  LDL.LU.64 R24, [R1+0x65a8] ;  /* 0x0065a80001187983 */ /* 0x001f280000300a00 */
[----:B------:R-:W3:Y:S04]  /*824c0*/  LDL.LU.64 R14, [R1+0x65a0] ;  /* 0x0065a000010e7983 */ /* 0x000ee80000300a00 */
[----:B------:R-:W3:Y:S04]  /*824d0*/  LDL.LU.64 R12, [R1+0x6598] ;  /* 0x00659800010c7983 */ /* 0x000ee80000300a00 */
[----:B------:R-:W-:Y:S04]  /*824e0*/  STL.64 [R1+0x690], R16 ;  /* 0x0006901001007387 */ /* 0x000fe80000100a00 */
[----:B------:R0:W-:Y:S04]  /*824f0*/  STL.64 [R1+0x698], R18 ;  /* 0x0006981201007387 */ /* 0x0001e80000100a00 */
[----:B0-----:R-:W3:Y:S04]  /*82500*/  LDL.LU.64 R18, [R1+0x6590] ;  /* 0x0065900001127983 */ /* 0x001ee80000300a00 */
[----:B------:R-:W3:Y:S01]  /*82510*/  LDL.LU.64 R16, [R1+0x6588] ;  /* 0x0065880001107983 */ /* 0x000ee20000300a00 */
[----:B--2---:R-:W-:Y:S03]  /*82520*/  HMMA.16816.F32 R56, R44, R56, R20 ;  /* 0x000000382c38723c */ /* 0x004fe60000001814 */
[----:B------:R-:W2:Y:S04]  /*82530*/  LDL.LU.64 R22, [R1+0x6580] ;  /* 0x0065800001167983 */ /* 0x000ea80000300a00 */
        /* <DEDUP_REMOVED lines=13> */
[----:B0-----:R-:W4:Y:S04]  /*82610*/  LDL.LU R56, [R1+0x610] ;  /* 0x0006100001387983 */ /* 0x001f280000300800 */
[----:B------:R-:W4:Y:S04]  /*82620*/  LDL.LU R57, [R1+0x614] ;  /* 0x0006140001397983 */ /* 0x000f280000300800 */
[----:B------:R-:W4:Y:S04]  /*82630*/  LDL.LU R58, [R1+0x618] ;  /* 0x00061800013a7983 */ /* 0x000f280000300800 */
[----:B------:R-:W4:Y:S01]  /*82640*/  LDL.LU R59, [R1+0x61c] ;  /* 0x00061c00013b7983 */ /* 0x000f220000300800 */
        /* <DEDUP_REMOVED lines=31> */
[----:B------:R4:W-:Y:S01]  /*82840*/  STL.64 [R1+0x6468], R36 ;  /* 0x0064682401007387 */ /* 0x0009e20000100a00 */
[C---:B---3--:R-:W-:Y:S03]  /*82850*/  HMMA.16816.F32 R8, R44.reuse, R16, R8 ;  /* 0x000000102c08723c */ /* 0x048fe60000001808 */
[----:B--2---:R-:W-:Y:S05]  /*82860*/  STL.64 [R1+0x6480], R34 ;  /* 0x0064802201007387 */ /* 0x004fea0000100a00 */
[C---:B----4-:R-:W-:Y:S01]  /*82870*/  HMMA.16816.F32 R36, R44.reuse, R32, R48 ;  /* 0x000000202c24723c */ /* 0x050fe20000001830 */
[----:B------:R0:W-:Y:S07]  /*82880*/  STL.64 [R1+0x6478], R32 ;  /* 0x0064782001007387 */ /* 0x0001ee0000100a00 */
[C---:B0-----:R-:W-:Y:S11]  /*82890*/  HMMA.16816.F32 R32, R44.reuse, R28, R52 ;  /* 0x0000001c2c20723c */ /* 0x041ff60000001834 */
[----:B------:R-:W-:Y:S04]  /*828a0*/  STL.64 [R1+0x630], R36 ;  /* 0x0006302401007387 */ /* 0x000fe80000100a00 */
[----:B------:R-:W-:Y:S04]  /*828b0*/  STL.64 [R1+0x638], R38 ;  /* 0x0006382601007387 */ /* 0x000fe80000100a00 */
[----:B------:R-:W-:Y:S04]  /*828c0*/  STL.64 [R1+0x6490], R30 ;  /* 0x0064901e01007387 */ /* 0x000fe80000100a00 */
[----:B------:R0:W-:Y:S04]  /*828d0*/  STL.64 [R1+0x6488], R28 ;  /* 0x0064881c01007387 */ /* 0x0001e80000100a00 */
[----:B------:R-:W-:Y:S04]  /*828e0*/  STL.64 [R1+0x620], R32 ;  /* 0x0006202001007387 */ /* 0x000fe80000100a00 */
[----:B------:R-:W-:Y:S01]  /*828f0*/  STL.64 [R1+0x628], R34 ;  /* 0x0006282201007387 */ /* 0x000fe20000100a00 */
[C---:B0-----:R-:W-:Y:S03]  /*82900*/  HMMA.16816.F32 R28, R44.reuse, R24, R56 ;  /* 0x000000182c1c723c */ /* 0x041fe60000001838 */
[----:B------:R0:W-:Y:S05]  /*82910*/  STL.64 [R1+0x64c8], R24 ;  /* 0x0064c81801007387 */ /* 0x0001ea0000100a00 */
[----:B0-----:R-:W-:Y:S11]  /*82920*/  HMMA.16816.F32 R24, R44, R20, R40 ;  /* 0x000000142c18723c */ /* 0x001ff60000001828 */
[----:B------:R0:W-:Y:S04]  /*82930*/  STL.64 [R1+0x610], R28 ;  /* 0x0006101c01007387 */ /* 0x0001e80000100a00 */
[----:B------:R1:W-:Y:S04]  /*82940*/  STL.64 [R1+0x618], R30 ;  /* 0x0006181e01007387 */ /* 0x0003e80000100a00 */
[----:B------:R-:W-:Y:S04]  /*82950*/  STL.64 [R1+0x6430], R22 ;  /* 0x0064301601007387 */ /* 0x000fe80000100a00 */
[----:B------:R-:W-:Y:S04]  /*82960*/  STL.64 [R1+0x6428], R20 ;  /* 0x0064281401007387 */ /* 0x000fe80000100a00 */
[----:B------:R-:W-:Y:S04]  /*82970*/  STL.64 [R1+0x600], R24 ;  /* 0x0006001801007387 */ /* 0x000fe80000100a00 */
[----:B------:R-:W-:Y:S04]  /*82980*/  STL.64 [R1+0x608], R26 ;  /* 0x0006081a01007387 */ /* 0x000fe80000100a00 */
[----:B------:R-:W2:Y:S04]  /*82990*/  LDL.LU R52, [R1+0x550] ;  /* 0x0005500001347983 */ /* 0x000ea80000300800 */
[----:B------:R3:W-:Y:S04]  /*829a0*/  STL.64 [R1+0x5f0], R8 ;  /* 0x0005f00801007387 */ /* 0x0007e80000100a00 */
[----:B------:R4:W-:Y:S04]  /*829b0*/  STL.64 [R1+0x5f8], R10 ;  /* 0x0005f80a01007387 */ /* 0x0009e80000100a00 */
[----:B------:R-:W2:Y:S04]  /*829c0*/  LDL.LU R53, [R1+0x554] ;  /* 0x0005540001357983 */ /* 0x000ea80000300800 */
[----:B------:R-:W2:Y:S04]  /*829d0*/  LDL.LU R54, [R1+0x558] ;  /* 0x0005580001367983 */ /* 0x000ea80000300800 */
[----:B------:R-:W2:Y:S01]  /*829e0*/  LDL.LU R55, [R1+0x55c] ;  /* 0x00055c0001377983 */ /* 0x000ea20000300800 */
[----:B------:R-:W-:Y:S01]  /*829f0*/  IMAD.MOV.U32 R48, RZ, RZ, R5 ;  /* 0x000000ffff307224 */ /* 0x000fe200078e0005 */
[----:B------:R-:W-:-:S02]  /*82a00*/  MOV R49, R4 ;  /* 0x0000000400317202 */ /* 0x000fc40000000f00 */
[----:B--2---:R-:W-:Y:S04]  /*82a10*/  STL.64 [R1+0x64d8], R54 ;  /* 0x0064d83601007387 */ /* 0x004fe80000100a00 */
[----:B------:R2:W-:Y:S04]  /*82a20*/  STL.64 [R1+0x64d0], R52 ;  /* 0x0064d03401007387 */ /* 0x0005e80000100a00 */
[----:B------:R-:W-:Y:S04]  /*82a30*/  STL.64 [R1+0x64e0], R48 ;  /* 0x0064e03001007387 */ /* 0x000fe80000100a00 */
[----:B0-----:R-:W2:Y:S04]  /*82a40*/  LDL.LU R28, [R1+0x570] ;  /* 0x00057000011c7983 */ /* 0x001ea80000300800 */
[----:B------:R-:W2:Y:S04]  /*82a50*/  LDL.LU R29, [R1+0x574] ;  /* 0x00057400011d7983 */ /* 0x000ea80000300800 */
[----:B-1----:R-:W2:Y:S04]  /*82a60*/  LDL.LU R30, [R1+0x578] ;  /* 0x00057800011e7983 */ /* 0x002ea80000300800 */
[----:B------:R-:W2:Y:S04]  /*82a70*/  LDL.LU R31, [R1+0x57c] ;  /* 0x00057c00011f7983 */ /* 0x000ea80000300800 */
[----:B---3--:R-:W3:Y:S04]  /*82a80*/  LDL.LU R8, [R1+0x5e0] ;  /* 0x0005e00001087983 */ /* 0x008ee80000300800 */
[----:B------:R-:W3:Y:S04]  /*82a90*/  LDL.LU R9, [R1+0x5e4] ;  /* 0x0005e40001097983 */ /* 0x000ee80000300800 */
[----:B----4-:R-:W3:Y:S04]  /*82aa0*/  LDL.LU R10, [R1+0x5e8] ;  /* 0x0005e800010a7983 */ /* 0x010ee80000300800 */
[----:B------:R-:W3:Y:S04]  /*82ab0*/  LDL.LU R11, [R1+0x5ec] ;  /* 0x0005ec00010b7983 */ /* 0x000ee80000300800 */
[----:B--2---:R-:W-:Y:S04]  /*82ac0*/  STL.64 [R1+0x64f0], R30 ;  /* 0x0064f01e01007387 */ /* 0x004fe80000100a00 */
[----:B------:R0:W-:Y:S04]  /*82ad0*/  STL.64 [R1+0x64e8], R28 ;  /* 0x0064e81c01007387 */ /* 0x0001e80000100a00 */
[----:B------:R-:W2:Y:S04]  /*82ae0*/  LDL.LU R20, [R1+0x580] ;  /* 0x0005800001147983 */ /* 0x000ea80000300800 */
[----:B------:R-:W2:Y:S04]  /*82af0*/  LDL.LU R21, [R1+0x584] ;  /* 0x0005840001157983 */ /* 0x000ea80000300800 */
[----:B------:R-:W2:Y:S04]  /*82b00*/  LDL.LU R22, [R1+0x588] ;  /* 0x0005880001167983 */ /* 0x000ea80000300800 */
[----:B------:R-:W2:Y:S04]  /*82b10*/  LDL.LU R23, [R1+0x58c] ;  /* 0x00058c0001177983 */ /* 0x000ea80000300800 */
[----:B------:R-:W4:Y:S04]  /*82b20*/  LDL.LU R4, [R1+0x5d0] ;  /* 0x0005d00001047983 */ /* 0x000f280000300800 */
        /* <DEDUP_REMOVED lines=16> */
[----:B------:R-:W2:Y:S04]  /*82c30*/  LDL.LU.64 R24, [R1+0xf0] ;  /* 0x0000f00001187983 */ /* 0x000ea80000300a00 */
[----:B------:R-:W2:Y:S04]  /*82c40*/  LDL.64 R32, [R1+0xe0] ;  /* 0x0000e00001207983 */ /* 0x000ea80000100a00 */
[----:B------:R-:W2:Y:S04]  /*82c50*/  LDL.LU R36, [R1+0x560] ;  /* 0x0005600001247983 */ /* 0x000ea80000300800 */
[----:B------:R-:W2:Y:S04]  /*82c60*/  LDL.LU R37, [R1+0x564] ;  /* 0x0005640001257983 */ /* 0x000ea80000300800 */
[----:B------:R-:W2:Y:S04]  /*82c70*/  LDL.LU R38, [R1+0x568] ;  /* 0x0005680001267983 */ /* 0x000ea80000300800 */
[----:B------:R-:W2:Y:S04]  /*82c80*/  LDL.LU R39, [R1+0x56c] ;  /* 0x00056c0001277983 */ /* 0x000ea80000300800 */
[----:B------:R-:W2:Y:S04]  /*82c90*/  LDL.LU.64 R56, [R1+0xc0] ;  /* 0x0000c00001387983 */ /* 0x000ea80000300a00 */
[----:B------:R-:W-:Y:S04]  /*82ca0*/  STL.64 [R1+0x6420], R18 ;  /* 0x0064201201007387 */ /* 0x000fe80000100a00 */
[----:B------:R0:W-:Y:S04]  /*82cb0*/  STL.64 [R1+0x6418], R16 ;  /* 0x0064181001007387 */ /* 0x0001e80000100a00 */
[----:B0-----:R-:W2:Y:S04]  /*82cc0*/  LDL.LU.64 R16, [R1+0x100] ;  /* 0x0001000001107983 */ /* 0x001ea80000300a00 */
[----:B------:R-:W-:Y:S04]  /*82cd0*/  STL.64 [R1+0x5e0], R8 ;  /* 0x0005e00801007387 */ /* 0x000fe80000100a00 */
[----:B------:R0:W-:Y:S04]  /*82ce0*/  STL.64 [R1+0x5e8], R10 ;  /* 0x0005e80a01007387 */ /* 0x0001e80000100a00 */
[----:B0-----:R-:W2:Y:S04]  /*82cf0*/  LDL.LU.64 R10, [R1+0x6520] ;  /* 0x00652000010a7983 */ /* 0x001ea80000300a00 */
[----:B------:R-:W4:Y:S04]  /*82d00*/  LDL.LU.64 R8, [R1+0x6518] ;  /* 0x0065180001087983 */ /* 0x000f280000300a00 */
[----:B------:R-:W-:Y:S04]  /*82d10*/  STL.64 [R1+0x6410], R14 ;  /* 0x0064100e01007387 */ /* 0x000fe80000100a00 */
[----:B------:R0:W-:Y:S04]  /*82d20*/  STL.64 [R1+0x6408], R12 ;  /* 0x0064080c01007387 */ /* 0x0001e80000100a00 */
[----:B0-----:R-:W2:Y:S04]  /*82d30*/  LDL.LU R12, [R1+0x590] ;  /* 0x00059000010c7983 */ /* 0x001ea80000300800 */
[----:B------:R-:W2:Y:S04]  /*82d40*/  LDL.LU R13, [R1+0x594] ;  /* 0x00059400010d7983 */ /* 0x000ea80000300800 */
[----:B------:R-:W2:Y:S04]  /*82d50*/  LDL.LU R14, [R1+0x598] ;  /* 0x00059800010e7983 */ /* 0x000ea80000300800 */
[----:B------:R-:W2:Y:S01]  /*82d60*/  LDL.LU R15, [R1+0x59c] ;  /* 0x00059c00010f7983 */ /* 0x000ea20000300800 */
[----:B----4-:R-:W-:-:S15]  /*82d70*/  HMMA.16816.F32 R4, R44, R8, R4 ;  /* 0x000000082c04723c */ /* 0x010fde0000001804 */
[----:B------:R-:W-:-:S04]  /*82d80*/  NOP ;  /* 0x0000000000007918 */ /* 0x000fc80000000000 */
[----:B------:R-:W-:Y:S04]  /*82d90*/  STL.64 [R1+0x5d0], R4 ;  /* 0x0005d00401007387 */ /* 0x000fe80000100a00 */
[----:B------:R0:W-:Y:S04]  /*82da0*/  STL.64 [R1+0x5d8], R6 ;  /* 0x0005d80601007387 */ /* 0x0001e80000100a00 */
[----:B0-----:R-:W4:Y:S04]  /*82db0*/  LDL.LU.64 R6, [R1+0x6510] ;  /* 0x0065100001067983 */ /* 0x001f280000300a00 */
[----:B------:R-:W3:Y:S04]  /*82dc0*/  LDL.LU.64 R4, [R1+0x6508] ;  /* 0x0065080001047983 */ /* 0x000ee80000300a00 */
[----:B--2---:R-:W-:Y:S04]  /*82dd0*/  STL.64 [R1+0x6400], R10 ;  /* 0x0064000a01007387 */ /* 0x004fe80000100a00 */
[----:B------:R0:W-:Y:S04]  /*82de0*/  STL.64 [R1+0x63f8], R8 ;  /* 0x0063f80801007387 */ /* 0x0001e80000100a00 */
[----:B0-----:R-:W2:Y:S01]  /*82df0*/  LDL.LU.64 R8, [R1+0x110] ;  /* 0x0001100001087983 */ /* 0x001ea20000300a00 */
[----:B------:R-:W0:Y:S01]  /*82e00*/  S2R R61, SR_TID.X ;  /* 0x00000000003d7919 */ /* 0x000e220000002100 */
[----:B------:R-:W-:-:S02]  /*82e10*/  IMAD.MOV.U32 R49, RZ, RZ, R3 ;  /* 0x000000ffff317224 */ /* 0x000fc400078e0003 */
[----:B------:R-:W-:Y:S01]  /*82e20*/  IMAD.MOV.U32 R48, RZ, RZ, R60 ;  /* 0x000000ffff307224 */ /* 0x000fe200078e003c */
[C---:B0-----:R-:W-:Y:S01]  /*82e30*/  LOP3.LUT R3, R61.reuse, 0x7, RZ, 0xc0, !PT ;  /* 0x000000073d037812 */ /* 0x041fe200078ec0ff */
[----:B------:R-:W-:Y:S01]  /*82e40*/  IMAD.SHL.U32 R60, R61, 0x40, RZ ;  /* 0x000000403d3c7824 */ /* 0x000fe200078e00ff */
[----:B---3--:R-:W-:Y:S01]  /*82e50*/  HMMA.16816.F32 R44, R44, R4, R40 ;  /* 0x000000042c2c723c */ /* 0x008fe20000001828 */
[----:B------:R-:W3:Y:S04]  /*82e60*/  LDL.LU.64 R42, [R1+0x6500] ;  /* 0x00650000012a7983 */ /* 0x000ee80000300a00 */
[----:B------:R-:W3:Y:S01]  /*82e70*/  LDL.LU.64 R40, [R1+0x64f8] ;  /* 0x0064f80001287983 */ /* 0x000ee20000300a00 */
[----:B------:R-:W-:Y:S02]  /*82e80*/  IMAD R3, R3, 0x90, RZ ;  /* 0x0000009003037824 */ /* 0x000fe400078e02ff */
[----:B------:R-:W-:Y:S01]  /*82e90*/  IMAD.SHL.U32 R61, R61, 0x2, RZ ;  /* 0x000000023d3d7824 */ /* 0x000fe200078e00ff */
[----:B----4-:R-:W-:Y:S04]  /*82ea0*/  STL.64 [R1+0x63f0], R6 ;  /* 0x0063f00601007387 */ /* 0x010fe80000100a00 */
[----:B------:R-:W-:Y:S01]  /*82eb0*/  LOP3.LUT R61, R3, 0x10, R61, 0x78, !PT ;  /* 0x00000010033d7812 */ /* 0x000fe200078e783d */
[----:B------:R0:W-:Y:S03]  /*82ec0*/  STL.64 [R1+0x63e8], R4 ;  /* 0x0063e80401007387 */ /* 0x0001e60000100a00 */
[----:B------:R-:W-:-:S02]  /*82ed0*/  LOP3.LUT R61, R61, 0x400, R60, 0xf8, !PT ;  /* 0x000004003d3d7812 */ /* 0x000fc400078ef83c */
[----:B------:R-:W-:Y:S02]  /*82ee0*/  STL.64 [R1+0x350], R44 ;  /* 0x0003502c01007387 */ /* 0x000fe40000100a00 */
[----:B------:R-:W-:Y:S02]  /*82ef0*/  LOP3.LUT R61, R61, 0x60, RZ, 0x3c, !PT ;  /* 0x000000603d3d7812 */ /* 0x000fe400078e3cff */
[----:B------:R-:W-:Y:S04]  /*82f00*/  STL.64 [R1+0x358], R46 ;  /* 0x0003582e01007387 */ /* 0x000fe80000100a00 */
[----:B0-----:R-:W2:Y:S04]  /*82f10*/  LDL.LU R4, [R1+0x5a0] ;  /* 0x0005a00001047983 */ /* 0x001ea80000300800 */
[----:B------:R-:W2:Y:S04]  /*82f20*/  LDL.LU R5, [R1+0x5a4] ;  /* 0x0005a40001057983 */ /* 0x000ea80000300800 */
[----:B------:R-:W2:Y:S04]  /*82f30*/  LDL.LU R6, [R1+0x5a8] ;  /* 0x0005a80001067983 */ /* 0x000ea80000300800 */
[----:B------:R-:W2:Y:S04]  /*82f40*/  LDL.LU R7, [R1+0x5ac] ;  /* 0x0005ac0001077983 */ /* 0x000ea80000300800 */
[----:B------:R-:W0:Y:S04]  /*82f50*/  LDSM.16.MT88.4 R44, [R61+UR5+0x11000] ;  /* 0x011000053d2c783b */ /* 0x000e280008004200 */
[----:B0-----:R-:W-:Y:S04]  /*82f60*/  STL.64 [R1+0x63e0], R46 ;  /* 0x0063e02e01007387 */ /* 0x001fe80000100a00 */
[----:B------:R0:W-:Y:S02]  /*82f70*/  STL.64 [R1+0x63d8], R44 ;  /* 0x0063d82c01007387 */ /* 0x0001e40000100a00 */
[----:B0-----:R-:W-:-:S02]  /*82f80*/  IMAD.MOV.U32 R44, RZ, RZ, R2 ;  /* 0x000000ffff2c7224 */ /* 0x001fc400078e0002 */
[----:B------:R-:W-:Y:S01]  /*82f90*/  IMAD.MOV.U32 R45, RZ, RZ, R0 ;  /* 0x000000ffff2d7224 */ /* 0x000fe200078e0000 */
[C---:B---3--:R-:W-:Y:S01]  /*82fa0*/  HMMA.16816.F32 R48, R40.reuse, R48, R28 ;  /* 0x000000302830723c */ /* 0x048fe2000000181c */
[----:B------:R-:W3:Y:S04]  /*82fb0*/  LDL.LU.64 R30, [R1+0x64f0] ;  /* 0x0064f000011e7983 */ /* 0x000ee80000300a00 */
[----:B------:R-:W3:Y:S03]  /*82fc0*/  LDL.LU.64 R28, [R1+0x64e8] ;  /* 0x0064e800011c7983 */ /* 0x000ee60000300a00 */
[C---:B------:R-:W-:Y:S11]  /*82fd0*/  HMMA.16816.F32 R44, R40.reuse, R44, R52 ;  /* 0x0000002c282c723c */ /* 0x040ff60000001834 */
[----:B------:R0:W-:Y:S04]  /*82fe0*/  STL.64 [R1+0x5c0], R48 ;  /* 0x0005c03001007387 */ /* 0x0001e80000100a00 */
[----:B------:R-:W-:Y:S04]  /*82ff0*/  STL.64 [R1+0x5c8], R50 ;  /* 0x0005c83201007387 */ /* 0x000fe80000100a00 */
[----:B0-----:R-:W4:Y:S04]  /*83000*/  LDL.LU.64 R48, [R1+0x64e0] ;  /* 0x0064e00001307983 */ /* 0x001f280000300a00 */
[----:B------:R-:W4:Y:S04]  /*83010*/  LDL.LU.64 R54, [R1+0x64d8] ;  /* 0x0064d80001367983 */ /* 0x000f280000300a00 */
[----:B------:R-:W4:Y:S04]  /*83020*/  LDL.LU.64 R52, [R1+0x64d0] ;  /* 0x0064d00001347983 */ /* 0x000f280000300a00 */
[----:B------:R-:W-:Y:S04]  /*83030*/  STL.64 [R1+0x5b0], R44 ;  /* 0x0005b02c01007387 */ /* 0x000fe80000100a00 */
[----:B------:R2:W-:Y:S02]  /*83040*/  STL.64 [R1+0x5b8], R46 ;  /* 0x0005b82e01007387 */ /* 0x0005e40000100a00 */
[----:B--2---:R-:W-:Y:S01]  /*83050*/  HMMA.16816.F32 R44, R40, R8, R4 ;  /* 0x00000008282c723c */ /* 0x004fe20000001804 */
[----:B------:R-:W-:-:S02]  /*83060*/  IMAD.MOV.U32 R5, RZ, RZ, R8 ;  /* 0x000000ffff057224 */ /* 0x000fc400078e0008 */
[----:B------:R-:W-:-:S05]  /*83070*/  IMAD.MOV.U32 R4, RZ, RZ, R9 ;  /* 0x000000ffff047224 */ /* 0x000fca00078e0009 */
[----:B------:R-:W-:Y:S01]  /*83080*/  HMMA.16816.F32 R8, R40, R16, R12 ;  /* 0x000000102808723c */ /* 0x000fe2000000180c */
[----:B------:R-:W-:Y:S02]  /*83090*/  IMAD.MOV.U32 R7, RZ, RZ, R16 ;  /* 0x000000ffff077224 */ /* 0x000fe400078e0010 */
[----:B------:R-:W-:-:S08]  /*830a0*/  IMAD.MOV.U32 R6, RZ, RZ, R17 ;  /* 0x000000ffff067224 */ /* 0x000fd000078e0011 */
[----:B------:R-:W-:Y:S04]  /*830b0*/  STL.64 [R1+0x5a0], R44 ;  /* 0x0005a02c01007387 */ /* 0x000fe80000100a00 */
[----:B------:R-:W-:Y:S04]  /*830c0*/  STL.64 [R1+0x5a8], R46 ;  /* 0x0005a82e01007387 */ /* 0x000fe80000100a00 */
[----:B------:R-:W-:Y:S04]  /*830d0*/  STL.64 [R1+0x590], R8 ;  /* 0x0005900801007387 */ /* 0x000fe80000100a00 */
[----:B------:R-:W-:Y:S04]  /*830e0*/  STL.64 [R1+0x598], R10 ;  /* 0x0005980a01007387 */ /* 0x000fe80000100a00 */
[----:B------:R-:W-:Y:S04]  /*830f0*/  STL.64 [R1+0x64a0], R6 ;  /* 0x0064a00601007387 */ /* 0x000fe80000100a00 */
[----:B------:R0:W-:Y:S02]  /*83100*/  STL.64 [R1+0x6498], R4 ;  /* 0x0064980401007387 */ /* 0x0001e40000100a00 */
[----:B0-----:R-:W-:Y:S01]  /*83110*/  HMMA.16816.F32 R4, R40, R24, R20 ;  /* 0x000000182804723c */ /* 0x001fe20000001814 */
[----:B------:R-:W-:-:S02]  /*83120*/  IMAD.MOV.U32 R9, RZ, RZ, R24 ;  /* 0x000000ffff097224 */ /* 0x000fc400078e0018 */
[----:B------:R-:W-:-:S15]  /*83130*/  IMAD.MOV.U32 R8, RZ, RZ, R25 ;  /* 0x000000ffff087224 */ /* 0x000fde00078e0019 */
[----:B------:R-:W-:Y:S01]  /*83140*/  NOP ;  /* 0x0000000000007918 */ /* 0x000fe20000000000 */
[----:B------:R-:W-:Y:S04]  /*83150*/  STL.64 [R1+0x580], R4 ;  /* 0x0005800401007387 */ /* 0x000fe80000100a00 */
[----:B------:R3:W-:Y:S01]  /*83160*/  STL.64 [R1+0x588], R6 ;  /* 0x0005880601007387 */ /* 0x0007e20000100a00 */
[----:B------:R-:W-:-:S03]  /*83170*/  IMAD.MOV.U32 R61, RZ, RZ, R33 ;  /* 0x000000ffff3d7224 */ /* 0x000fc600078e0021 */
[----:B------:R4:W-:Y:S04]  /*83180*/  STL.64 [R1+0x64a8], R8 ;  /* 0x0064a80801007387 */ /* 0x0009e80000100a00 */
[----:B------:R-:W-:Y:S01]  /*83190*/  STL [R1+0x6384], R61 ;  /* 0x0063843d01007387 */ /* 0x000fe20000100800 */
[----:B---3--:R-:W-:-:S15]  /*831a0*/  HMMA.16816.F32 R4, R40, R32, R28 ;  /* 0x000000202804723c */ /* 0x008fde000000181c */
[----:B------:R-:W-:-:S04]  /*831b0*/  NOP ;  /* 0x0000000000007918 */ /* 0x000fc80000000000 */
[----:B------:R-:W-:Y:S04]  /*831c0*/  STL.64 [R1+0x570], R4 ;  /* 0x0005700401007387 */ /* 0x000fe80000100a00 */
[----:B------:R0:W-:Y:S01]  /*831d0*/  STL.64 [R1+0x578], R6 ;  /* 0x0005780601007387 */ /* 0x0001e20000100a00 */
[C---:B----4-:R-:W-:Y:S08]  /*831e0*/  HMMA.16816.F32 R8, R40.reuse, R48, R36 ;  /* 0x000000302808723c */ /* 0x050ff00000001824 */
[----:B0-----:R-:W-:Y:S11]  /*831f0*/  HMMA.16816.F32 R4, R40, R56, R52 ;  /* 0x000000382804723c */ /* 0x001ff60000001834 */
[----:B------:R0:W-:Y:S04]  /*83200*/  STL.64 [R1+0x560], R8 ;  /* 0x0005600801007387 */ /* 0x0001e80000100a00 */
[----:B------:R1:W-:Y:S04]  /*83210*/  STL.64 [R1+0x568], R10 ;  /* 0x0005680a01007387 */ /* 0x0003e80000100a00 */
[----:B------:R-:W-:Y:S04]  /*83220*/  STL.64 [R1+0x550], R4 ;  /* 0x0005500401007387 */ /* 0x000fe80000100a00 */
[----:B------:R-:W-:Y:S04]  /*83230*/  STL.64 [R1+0x558], R6 ;  /* 0x0005580601007387 */ /* 0x000fe80000100a00 */
[----:B0-----:R-:W2:Y:S04]  /*83240*/  LDL.LU R8, [R1+0x530] ;  /* 0x0005300001087983 */ /* 0x001ea80000300800 */
[----:B------:R-:W2:Y:S04]  /*83250*/  LDL.LU R9, [R1+0x534] ;  /* 0x0005340001097983 */ /* 0x000ea80000300800 */
[----:B-1----:R-:W3:Y:S04]  /*83260*/  LDL.LU R10, [R1+0x538] ;  /* 0x00053800010a7983 */ /* 0x002ee80000300800 */
[----:B------:R-:W3:Y:S04]  /*83270*/  LDL.LU R11, [R1+0x53c] ;  /* 0x00053c00010b7983 */ /* 0x000ee80000300800 */
[----:B------:R-:W4:Y:S04]  /*83280*/  LDL.LU R24, [R1+0x540] ;  /* 0x0005400001187983 */ /* 0x000f280000300800 */
[----:B------:R-:W4:Y:S04]  /*83290*/  LDL.LU R25, [R1+0x544] ;  /* 0x0005440001197983 */ /* 0x000f280000300800 */
[----:B------:R-:W4:Y:S04]  /*832a0*/  LDL.LU R26, [R1+0x548] ;  /* 0x00054800011a7983 */ /* 0x000f280000300800 */
[----:B------:R-:W4:Y:S04]  /*832b0*/  LDL.LU R27, [R1+0x54c] ;  /* 0x00054c00011b7983 */ /* 0x000f280000300800 */
[----:B---3--:R-:W-:Y:S04]  /*832c0*/  STL.64 [R1+0x64c0], R10 ;  /* 0x0064c00a01007387 */ /* 0x008fe80000100a00 */
[----:B--2---:R0:W-:Y:S04]  /*832d0*/  STL.64 [R1+0x64b8], R8 ;  /* 0x0064b80801007387 */ /* 0x0041e80000100a00 */
[----:B0-----:R-:W4:Y:S04]  /*832e0*/  LDL.LU.64 R8, [R1+0xb0] ;  /* 0x0000b00001087983 */ /* 0x001f280000300a00 */
[----:B------:R-:W2:Y:S04]  /*832f0*/  LDL.LU.64 R4, [R1+0xa0] ;  /* 0x0000a00001047983 */ /* 0x000ea80000300a00 */
[----:B------:R-:W3:Y:S04]  /*83300*/  LDL.LU R44, [R1+0x520] ;  /* 0x00052000012c7983 */ /* 0x000ee80000300800 */
[----:B------:R-:W3:Y:S04]  /*83310*/  LDL.LU R45, [R1+0x524] ;  /* 0x00052400012d7983 */ /* 0x000ee80000300800 */
[----:B------:R-:W3:Y:S04]  /*83320*/  LDL.LU R46, [R1+0x528] ;  /* 0x00052800012e7983 */ /* 0x000ee80000300800 */
[----:B------:R-:W3:Y:S04]  /*83330*/  LDL.LU R47, [R1+0x52c] ;  /* 0x00052c00012f7983 */ /* 0x000ee80000300800 */
[----:B------:R-:W2:Y:S04]  /*83340*/  LDL.LU.64 R12, [R1+0x90] ;  /* 0x00009000010c7983 */ /* 0x000ea80000300a00 */
[----:B------:R-:W2:Y:S04]  /*83350*/  LDL.LU R16, [R1+0x510] ;  /* 0x0005100001107983 */ /* 0x000ea80000300800 */
[----:B------:R-:W2:Y:S04]  /*83360*/  LDL.LU R17, [R1+0x514] ;  /* 0x0005140001117983 */ /* 0x000ea80000300800 */
[----:B------:R-:W2:Y:S04]  /*83370*/  LDL.LU R18, [R1+0x518] ;  /* 0x0005180001127983 */ /* 0x000ea80000300800 */
[----:B------:R-:W2:Y:S04]  /*83380*/  LDL.LU R19, [R1+0x51c] ;  /* 0x00051c0001137983 */ /* 0x000ea80000300800 */
[----:B------:R-:W3:Y:S04]  /*83390*/  LDL.LU.64 R20, [R1+0x80] ;  /* 0x0000800001147983 */ /* 0x000ee80000300a00 */
[----:B------:R-:W3:Y:S04]  /*833a0*/  LDL.LU R28, [R1+0x500] ;  /* 0x00050000011c7983 */ /* 0x000ee80000300800 */
[----:B------:R-:W3:Y:S04]  /*833b0*/  LDL.LU R29, [R1+0x504] ;  /* 0x00050400011d7983 */ /* 0x000ee80000300800 */
[----:B------:R-:W3:Y:S04]  /*833c0*/  LDL.LU R30, [R1+0x508] ;  /* 0x00050800011e7983 */ /* 0x000ee80000300800 */
[----:B------:R-:W3:Y:S04]  /*833d0*/  LDL.LU R31, [R1+0x50c] ;  /* 0x00050c00011f7983 */ /* 0x000ee80000300800 */
[----:B------:R-:W3:Y:S04]  /*833e0*/  LDL.LU.64 R32, [R1+0x70] ;  /* 0x0000700001207983 */ /* 0x000ee80000300a00 */
[----:B------:R-:W3:Y:S04]  /*833f0*/  LDL.LU R36, [R1+0x4f0] ;  /* 0x0004f00001247983 */ /* 0x000ee80000300800 */
[----:B------:R-:W3:Y:S01]  /*83400*/  LDL.LU R37, [R1+0x4f4] ;  /* 0x0004f40001257983 */ /* 0x000ee20000300800 */
[----:B------:R-:W-:-:S03]  /*83410*/  IMAD.MOV.U32 R3, RZ, RZ, R57 ;  /* 0x000000ffff037224 */ /* 0x000fc600078e0039 */
[----:B------:R-:W3:Y:S01]  /*83420*/  LDL.LU R38, [R1+0x4f8] ;  /* 0x0004f80001267983 */ /* 0x000ee20000300800 */
[----:B------:R-:W-:-:S03]  /*83430*/  IMAD.MOV.U32 R60, RZ, RZ, R56 ;  /* 0x000000ffff3c7224 */ /* 0x000fc600078e0038 */
[----:B------:R-:W3:Y:S04]  /*83440*/  LDL.LU R39, [R1+0x4fc] ;  /* 0x0004fc0001277983 */ /* 0x000ee80000300800 */
[----:B------:R-:W3:Y:S04]  /*83450*/  LDL.LU.64 R48, [R1+0x60] ;  /* 0x0000600001307983 */ /* 0x000ee80000300a00 */
[----:B------:R-:W3:Y:S04]  /*83460*/  LDL.LU R52, [R1+0x4e0] ;  /* 0x0004e00001347983 */ /* 0x000ee80000300800 */
[----:B------:R-:W3:Y:S04]  /*83470*/  LDL.LU R53, [R1+0x4e4] ;  /* 0x0004e40001357983 */ /* 0x000ee80000300800 */
[----:B------:R-:W3:Y:S04]  /*83480*/  LDL.LU R54, [R1+0x4e8] ;  /* 0x0004e80001367983 */ /* 0x000ee80000300800 */
[----:B------:R-:W3:Y:S04]  /*83490*/  LDL.LU R55, [R1+0x4ec] ;  /* 0x0004ec0001377983 */ /* 0x000ee80000300800 */
[----:B------:R-:W3:Y:S04]  /*834a0*/  LDL.LU.64 R56, [R1+0x50] ;  /* 0x0000500001387983 */ /* 0x000ee80000300a00 */
[----:B------:R-:W-:Y:S04]  /*834b0*/  STL [R1+0x638c], R3 ;  /* 0x00638c0301007387 */ /* 0x000fe80000100800 */
[----:B------:R-:W-:Y:S01]  /*834c0*/  STL [R1+0x6388], R60 ;  /* 0x0063883c01007387 */ /* 0x000fe20000100800 */
[----:B----4-:R-:W-:-:S15]  /*834d0*/  HMMA.16816.F32 R24, R40, R8, R24 ;  /* 0x000000082818723c */ /* 0x010fde0000001818 */
[----:B------:R-:W-:-:S04]  /*834e0*/  NOP ;  /* 0x0000000000007918 */ /* 0x000fc80000000000 */
[----:B------:R0:W-:Y:S04]  /*834f0*/  STL.64 [R1+0x540], R24 ;  /* 0x0005401801007387 */ /* 0x0001e80000100a00 */
[----:B------:R1:W-:Y:S04]  /*83500*/  STL.64 [R1+0x548], R26 ;  /* 0x0005481a01007387 */ /* 0x0003e80000100a00 */
[----:B0-----:R-:W4:Y:S01]  /*83510*/  LDL.LU.64 R24, [R1+0x64c8] ;  /* 0x0064c80001187983 */ /* 0x001f220000300a00 */
[----:B-1----:R-:W-:-:S03]  /*83520*/  IMAD.MOV.U32 R27, RZ, RZ, R8 ;  /* 0x000000ffff1b7224 */ /* 0x002fc600078e0008 */
[----:B------:R-:W4:Y:S01]  /*83530*/  LDL.LU.64 R10, [R1+0x64c0] ;  /* 0x0064c000010a7983 */ /* 0x000f220000300a00 */
[----:B------:R-:W-:-:S03]  /*83540*/  IMAD.MOV.U32 R26, RZ, RZ, R9 ;  /* 0x000000ffff1a7224 */ /* 0x000fc600078e0009 */
[----:B------:R-:W4:Y:S01]  /*83550*/  LDL.LU.64 R8, [R1+0x64b8] ;  /* 0x0064b80001087983 */ /* 0x000f220000300a00 */
[----:B--2---:R-:W-:Y:S01]  /*83560*/  MOV R60, R4 ;  /* 0x00000004003c7202 */ /* 0x004fe20000000f00 */
[----:B------:R-:W-:Y:S02]  /*83570*/  IMAD.MOV.U32 R61, RZ, RZ, R5 ;  /* 0x000000ffff3d7224 */ /* 0x000fe400078e0005 */
[----:B------:R-:W-:Y:S04]  /*83580*/  STL [R1+0x6394], R26 ;  /* 0x0063941a01007387 */ /* 0x000fe80000100800 */
[----:B------:R0:W-:Y:S01]  /*83590*/  STL [R1+0x6390], R27 ;  /* 0x0063901b01007387 */ /* 0x0001e20000100800 */
[----:B------:R-:W-:Y:S02]  /*835a0*/  IMAD.MOV.U32 R3, RZ, RZ, R13 ;  /* 0x000000ffff037224 */ /* 0x000fe400078e000d */
[----:B0-----:R-:W-:-:S02]  /*835b0*/  IMAD.MOV.U32 R27, RZ, RZ, R12 ;  /* 0x000000ffff1b7224 */ /* 0x001fc400078e000c */
[----:B---3--:R-:W-:Y:S02]  /*835c0*/  IMAD.MOV.U32 R26, RZ, RZ, R21 ;  /* 0x000000ffff1a7224 */ /* 0x008fe400078e0015 */
[----:B------:R-:W-:Y:S02]  /*835d0*/  IMAD.MOV.U32 R2, RZ, RZ, R56 ;  /* 0x000000ffff027224 */ /* 0x000fe400078e0038 */
[----:B------:R-:W-:Y:S01]  /*835e0*/  IMAD.MOV.U32 R0, RZ, RZ, R57 ;  /* 0x000000ffff007224 */ /* 0x000fe200078e0039 */
[C---:B----4-:R-:W-:Y:S08]  /*835f0*/  HMMA.16816.F32 R8, R40.reuse, R4, R8 ;  /* 0x000000042808723c */ /* 0x050ff00000001808 */
[C---:B------:R-:W-:Y:S11]  /*83600*/  HMMA.16816.F32 R4, R40.reuse, R12, R44 ;  /* 0x0000000c2804723c */ /* 0x040ff6000000182c */
        /* <DEDUP_REMOVED lines=8> */
[----:B------:R-:W-:-:S13]  /*83690*/  STL [R1+0x63a0], R27 ;  /* 0x0063a01b01007387 */ /* 0x000fda0000100800 */
[----:B------:R-:W-:Y:S04]  /*836a0*/  STL.64 [R1+0x510], R4 ;  /* 0x0005100401007387 */ /* 0x000fe80000100a00 */
[----:B------:R0:W-:Y:S02]  /*836b0*/  STL.64 [R1+0x518], R6 ;  /* 0x0005180601007387 */ /* 0x0001e40000100a00 */
[----:B0-----:R-:W-:Y:S01]  /*836c0*/  HMMA.16816.F32 R4, R40, R32, R28 ;  /* 0x000000202804723c */ /* 0x001fe2000000181c */
[----:B------:R-:W-:Y:S01]  /*836d0*/  IMAD.MOV.U32 R60, RZ, RZ, R20 ;  /* 0x000000ffff3c7224 */ /* 0x000fe200078e0014 */
[----:B------:R-:W-:Y:S04]  /*836e0*/  STL [R1+0x63ac], R26 ;  /* 0x0063ac1a01007387 */ /* 0x000fe80000100800 */
[----:B------:R-:W-:-:S13]  /*836f0*/  STL [R1+0x63a8], R60 ;  /* 0x0063a83c01007387 */ /* 0x000fda0000100800 */
[----:B------:R-:W-:Y:S04]  /*83700*/  STL.64 [R1+0x500], R4 ;  /* 0x0005000401007387 */ /* 0x000fe80000100a00 */
[----:B------:R0:W-:Y:S01]  /*83710*/  STL.64 [R1+0x508], R6 ;  /* 0x0005080601007387 */ /* 0x0001e20000100a00 */
[----:B------:R-:W-:Y:S01]  /*83720*/  IMAD.MOV.U32 R61, RZ, RZ, R33 ;  /* 0x000000ffff3d7224 */ /* 0x000fe200078e0021 */
[----:B0-----:R-:W-:Y:S01]  /*83730*/  HMMA.16816.F32 R4, R40, R48, R36 ;  /* 0x000000302804723c */ /* 0x001fe20000001824 */
[----:B------:R-:W-:-:S03]  /*83740*/  IMAD.MOV.U32 R27, RZ, RZ, R32 ;  /* 0x000000ffff1b7224 */ /* 0x000fc600078e0020 */
[----:B------:R-:W-:Y:S04]  /*83750*/  STL [R1+0x63b4], R61 ;  /* 0x0063b43d01007387 */ /* 0x000fe80000100800 */
[----:B------:R-:W-:Y:S04]  /*83760*/  STL [R1+0x63b0], R27 ;  /* 0x0063b01b01007387 */ /* 0x000fe80000100800 */
[----:B------:R-:W-:Y:S07]  /*83770*/  STL.64 [R1+0x64b0], R24 ;  /* 0x0064b01801007387 */ /* 0x000fee0000100a00 */
[----:B------:R-:W-:Y:S04]  /*83780*/  STL.64 [R1+0x4f0], R4 ;  /* 0x0004f00401007387 */ /* 0x000fe80000100a00 */
[----:B------:R0:W-:Y:S02]  /*83790*/  STL.64 [R1+0x4f8], R6 ;  /* 0x0004f80601007387 */ /* 0x0001e40000100a00 */
[----:B0-----:R-:W-:Y:S01]  /*837a0*/  HMMA.16816.F32 R4, R40, R56, R52 ;  /* 0x000000382804723c */ /* 0x001fe20000001834 */
[----:B------:R-:W-:-:S02]  /*837b0*/  IMAD.MOV.U32 R3, RZ, RZ, R49 ;  /* 0x000000ffff037224 */ /* 0x000fc400078e0031 */
[----:B------:R-:W-:-:S03]  /*837c0*/  IMAD.MOV.U32 R60, RZ, RZ, R48 ;  /* 0x000000ffff3c7224 */ /* 0x000fc600078e0030 */
[----:B------:R-:W-:Y:S04]  /*837d0*/  STL [R1+0x63bc], R3 ;  /* 0x0063bc0301007387 */ /* 0x000fe80000100800 */
[----:B------:R-:W-:Y:S09]  /*837e0*/  STL [R1+0x63b8], R60 ;  /* 0x0063b83c01007387 */ /* 0x000ff20000100800 */
[----:B------:R0:W-:Y:S04]  /*837f0*/  STL.64 [R1+0x4e0], R4 ;  /* 0x0004e00401007387 */ /* 0x0001e80000100a00 */
[----:B------:R1:W-:Y:S04]  /*83800*/  STL.64 [R1+0x4e8], R6 ;  /* 0x0004e80601007387 */ /* 0x0003e80000100a00 */
        /* <DEDUP_REMOVED lines=8> */
[----:B------:R-:W3:Y:S04]  /*83890*/  LDL.LU.64 R8, [R1+0x40] ;  /* 0x0000400001087983 */ /* 0x000ee80000300a00 */
[----:B0-----:R-:W4:Y:S04]  /*838a0*/  LDL.LU R4, [R1+0x4c0] ;  /* 0x0004c00001047983 */ /* 0x001f280000300800 */
[----:B------:R-:W4:Y:S04]  /*838b0*/  LDL.LU R5, [R1+0x4c4] ;  /* 0x0004c40001057983 */ /* 0x000f280000300800 */
[----:B-1----:R-:W4:Y:S04]  /*838c0*/  LDL.LU R6, [R1+0x4c8] ;  /* 0x0004c80001067983 */ /* 0x002f280000300800 */
[----:B------:R-:W4:Y:S04]  /*838d0*/  LDL.LU R7, [R1+0x4cc] ;  /* 0x0004cc0001077983 */ /* 0x000f280000300800 */
[----:B------:R-:W4:Y:S04]  /*838e0*/  LDL.LU.64 R20, [R1+0x30] ;  /* 0x0000300001147983 */ /* 0x000f280000300a00 */
        /* <DEDUP_REMOVED lines=10> */
[----:B------:R-:W2:Y:S04]  /*83990*/  LDL.LU.64 R56, [R1] ;  /* 0x0000000001387983 */ /* 0x000ea80000300a00 */
        /* <DEDUP_REMOVED lines=14> */
[C---:B---3--:R-:W-:Y:S08]  /*83a80*/  HMMA.16816.F32 R24, R40.reuse, R8, R24 ;  /* 0x000000082818723c */ /* 0x048ff00000001818 */
[----:B----4-:R-:W-:Y:S11]  /*83a90*/  HMMA.16816.F32 R4, R40, R20, R4 ;  /* 0x000000142804723c */ /* 0x010ff60000001804 */
[----:B------:R0:W-:Y:S04]  /*83aa0*/  STL.64 [R1+0x4d0], R24 ;  /* 0x0004d01801007387 */ /* 0x0001e80000100a00 */
[----:B------:R1:W-:Y:S01]  /*83ab0*/  STL.64 [R1+0x4d8], R26 ;  /* 0x0004d81a01007387 */ /* 0x0003e20000100a00 */
[----:B------:R-:W-:-:S03]  /*83ac0*/  IMAD.MOV.U32 R60, RZ, RZ, R20 ;  /* 0x000000ffff3c7224 */ /* 0x000fc600078e0014 */
[----:B0-----:R-:W3:Y:S01]  /*83ad0*/  LDL.LU.64 R24, [R1+0x64b0] ;  /* 0x0064b00001187983 */ /* 0x001ee20000300a00 */
[----:B-1----:R-:W-:Y:S01]  /*83ae0*/  IMAD.MOV.U32 R26, RZ, RZ, R9 ;  /* 0x000000ffff1a7224 */ /* 0x002fe200078e0009 */
[C---:B--2---:R-:W-:Y:S01]  /*83af0*/  HMMA.16816.F32 R28, R40.reuse, R32, R28 ;  /* 0x00000020281c723c */ /* 0x044fe2000000181c */
[----:B------:R-:W-:Y:S02]  /*83b00*/  IMAD.MOV.U32 R27, RZ, RZ, R8 ;  /* 0x000000ffff1b7224 */ /* 0x000fe400078e0008 */
[----:B------:R-:W2:Y:S04]  /*83b10*/  LDL.LU.64 R8, [R1+0x64a8] ;  /* 0x0064a80001087983 */ /* 0x000ea80000300a00 */
[----:B------:R-:W-:Y:S04]  /*83b20*/  STL [R1+0x63cc], R26 ;  /* 0x0063cc1a01007387 */ /* 0x000fe80000100800 */
[----:B------:R-:W-:Y:S04]  /*83b30*/  STL [R1+0x63c8], R27 ;  /* 0x0063c81b01007387 */ /* 0x000fe80000100800 */
[----:B------:R-:W-:Y:S01]  /*83b40*/  STL.64 [R1+0x4c0], R4 ;  /* 0x0004c00401007387 */ /* 0x000fe20000100a00 */
[----:B------:R-:W-:Y:S03]  /*83b50*/  HMMA.16816.F32 R36, R40, R48, R36 ;  /* 0x000000302824723c */ /* 0x000fe60000001824 */
[----:B------:R0:W-:Y:S01]  /*83b60*/  STL.64 [R1+0x4c8], R6 ;  /* 0x0004c80601007387 */ /* 0x0001e20000100a00 */
[----:B------:R-:W-:-:S04]  /*83b70*/  IMAD.MOV.U32 R61, RZ, RZ, R21 ;  /* 0x000000ffff3d7224 */ /* 0x000fc800078e0015 */
[----:B------:R-:W-:Y:S01]  /*83b80*/  HMMA.16816.F32 R52, R40, R56, R52 ;  /* 0x000000382834723c */ /* 0x000fe20000001834 */
[----:B0-----:R-:W4:Y:S04]  /*83b90*/  LDL.LU.64 R6, [R1+0x64a0] ;  /* 0x0064a00001067983 */ /* 0x001f280000300a00 */
[----:B------:R-:W2:Y:S04]  /*83ba0*/  LDL.LU.64 R4, [R1+0x6498] ;  /* 0x0064980001047983 */ /* 0x000ea80000300a00 */
[----:B------:R-:W2:Y:S04]  /*83bb0*/  LDL.LU R20, [R1+0x450] ;  /* 0x0004500001147983 */ /* 0x000ea80000300800 */
[----:B------:R-:W2:Y:S04]  /*83bc0*/  LDL.LU R21, [R1+0x454] ;  /* 0x0004540001157983 */ /* 0x000ea80000300800 */
[----:B------:R-:W2:Y:S04]  /*83bd0*/  LDL.LU R22, [R1+0x458] ;  /* 0x0004580001167983 */ /* 0x000ea80000300800 */
[----:B------:R-:W2:Y:S04]  /*83be0*/  LDL.LU R23, [R1+0x45c] ;  /* 0x00045c0001177983 */ /* 0x000ea80000300800 */
[----:B------:R-:W-:Y:S04]  /*83bf0*/  STL [R1+0x63d0], R60 ;  /* 0x0063d03c01007387 */ /* 0x000fe80000100800 */
[----:B------:R-:W-:Y:S01]  /*83c00*/  STL.64 [R1+0x4b0], R28 ;  /* 0x0004b01c01007387 */ /* 0x000fe20000100a00 */
[----:B------:R-:W-:-:S03]  /*83c10*/  IMAD.MOV.U32 R2, RZ, RZ, R32 ;  /* 0x000000ffff027224 */ /* 0x000fc600078e0020 */
[----:B------:R0:W-:Y:S01]  /*83c20*/  STL.64 [R1+0x4b8], R30 ;  /* 0x0004b81e01007387 */ /* 0x0001e20000100a00 */
[----:B------:R-:W-:Y:S01]  /*83c30*/  IMAD.MOV.U32 R3, RZ, RZ, R33 ;  /* 0x000000ffff037224 */ /* 0x000fe200078e0021 */
[----:B------:R-:W-:Y:S01]  /*83c40*/  MOV R27, R48 ;  /* 0x00000030001b7202 */ /* 0x000fe20000000f00 */
        /* <DEDUP_REMOVED lines=12> */
[----:B------:R-:W2:Y:S04]  /*83d10*/  LDL.LU.64 R48, [R1+0x6458] ;  /* 0x0064580001307983 */ /* 0x000ea80000300a00 */
[----:B------:R-:W-:Y:S04]  /*83d20*/  STL.64 [R1+0x490], R52 ;  /* 0x0004903401007387 */ /* 0x000fe80000100a00 */
[----:B------:R0:W-:Y:S04]  /*83d30*/  STL.64 [R1+0x498], R54 ;  /* 0x0004983601007387 */ /* 0x0001e80000100a00 */
[----:B0-----:R-:W3:Y:S04]  /*83d40*/  LDL.LU.64 R54, [R1+0x6450] ;  /* 0x0064500001367983 */ /* 0x001ee80000300a00 */
[----:B------:R-:W3:Y:S04]  /*83d50*/  LDL.LU.64 R52, [R1+0x6448] ;  /* 0x0064480001347983 */ /* 0x000ee80000300a00 */
[----:B------:R-:W3:Y:S04]  /*83d60*/  LDL.LU.64 R58, [R1+0x6440] ;  /* 0x00644000013a7983 */ /* 0x000ee80000300a00 */
[----:B------:R-:W3:Y:S01]  /*83d70*/  LDL.LU.64 R56, [R1+0x6438] ;  /* 0x0064380001387983 */ /* 0x000ee20000300a00 */
[C---:B--2---:R-:W-:Y:S08]  /*83d80*/  HMMA.16816.F32 R16, R40.reuse, R48, R16 ;  /* 0x000000302810723c */ /* 0x044ff00000001810 */
[----:B---3--:R-:W-:Y:S01]  /*83d90*/  HMMA.16816.F32 R44, R40, R56, R44 ;  /* 0x00000038282c723c */ /* 0x008fe2000000182c */
[----:B------:R-:W-:Y:S04]  /*83da0*/  STL.64 [R1+0x6220], R58 ;  /* 0x0062203a01007387 */ /* 0x000fe80000100a00 */
[----:B------:R-:W-:-:S14]  /*83db0*/  STL.64 [R1+0x6218], R56 ;  /* 0x0062183801007387 */ /* 0x000fdc0000100a00 */
[----:B------:R-:W-:Y:S04]  /*83dc0*/  STL.64 [R1+0x480], R44 ;  /* 0x0004802c01007387 */ /* 0x000fe80000100a00 */
[----:B------:R0:W-:Y:S02]  /*83dd0*/  STL.64 [R1+0x488], R46 ;  /* 0x0004882e01007387 */ /* 0x0001e40000100a00 */
[----:B0-----:R-:W-:Y:S01]  /*83de0*/  HMMA.16816.F32 R44, R40, R52, R12 ;  /* 0x00000034282c723c */ /* 0x001fe2000000180c */
[----:B------:R-:W-:Y:S01]  /*83df0*/  IMAD.MOV.U32 R56, RZ, RZ, R9 ;  /* 0x000000ffff387224 */ /* 0x000fe200078e0009 */
[----:B------:R-:W2:Y:S01]  /*83e00*/  LDL.LU R12, [R1+0x440] ;  /* 0x00044000010c7983 */ /* 0x000ea20000300800 */
[----:B------:R-:W-:-:S05]  /*83e10*/  IMAD.MOV.U32 R57, RZ, RZ, R8 ;  /* 0x000000ffff397224 */ /* 0x000fca00078e0008 */
[----:B------:R-:W-:Y:S11]  /*83e20*/  HMMA.16816.F32 R8, R40, R36, R20 ;  /* 0x000000242808723c */ /* 0x000ff60000001814 */
[----:B------:R-:W-:Y:S04]  /*83e30*/  STL.64 [R1+0x470], R44 ;  /* 0x0004702c01007387 */ /* 0x000fe80000100a00 */
[----:B------:R-:W-:Y:S04]  /*83e40*/  STL.64 [R1+0x478], R46 ;  /* 0x0004782e01007387 */ /* 0x000fe80000100a00 */
[----:B------:R-:W2:Y:S04]  /*83e50*/  LDL.LU R13, [R1+0x444] ;  /* 0x00044400010d7983 */ /* 0x000ea80000300800 */
[----:B------:R-:W2:Y:S04]  /*83e60*/  LDL.LU R14, [R1+0x448] ;  /* 0x00044800010e7983 */ /* 0x000ea80000300800 */
[----:B------:R-:W2:Y:S04]  /*83e70*/  LDL.LU R15, [R1+0x44c] ;  /* 0x00044c00010f7983 */ /* 0x000ea80000300800 */
[----:B------:R-:W-:Y:S04]  /*83e80*/  STL.64 [R1+0x6210], R54 ;  /* 0x0062103601007387 */ /* 0x000fe80000100a00 */
[----:B------:R0:W-:Y:S04]  /*83e90*/  STL.64 [R1+0x6208], R52 ;  /* 0x0062083401007387 */ /* 0x0001e80000100a00 */
[----:B------:R-:W-:Y:S04]  /*83ea0*/  STL.64 [R1+0x460], R16 ;  /* 0x0004601001007387 */ /* 0x000fe80000100a00 */
[----:B------:R-:W-:Y:S04]  /*83eb0*/  STL.64 [R1+0x468], R18 ;  /* 0x0004681201007387 */ /* 0x000fe80000100a00 */
[----:B0-----:R-:W3:Y:S04]  /*83ec0*/  LDL.LU R52, [R1+0x2f0] ;  /* 0x0002f00001347983 */ /* 0x001ee80000300800 */
[----:B------:R-:W3:Y:S04]  /*83ed0*/  LDL.LU R53, [R1+0x2f4] ;  /* 0x0002f40001357983 */ /* 0x000ee80000300800 */
[----:B------:R-:W3:Y:S04]  /*83ee0*/  LDL.LU R54, [R1+0x2f8] ;  /* 0x0002f80001367983 */ /* 0x000ee80000300800 */
[----:B------:R-:W3:Y:S04]  /*83ef0*/  LDL.LU R55, [R1+0x2fc] ;  /* 0x0002fc0001377983 */ /* 0x000ee80000300800 */
[----:B------:R-:W-:Y:S04]  /*83f00*/  STL.64 [R1+0x6200], R50 ;  /* 0x0062003201007387 */ /* 0x000fe80000100a00 */
[----:B------:R-:W-:Y:S04]  /*83f10*/  STL.64 [R1+0x61f8], R48 ;  /* 0x0061f83001007387 */ /* 0x000fe80000100a00 */
[----:B------:R-:W3:Y:S04]  /*83f20*/  LDL.LU R44, [R1+0x430] ;  /* 0x00043000012c7983 */ /* 0x000ee80000300800 */
[----:B------:R-:W-:Y:S04]  /*83f30*/  STL.64 [R1+0x450], R8 ;  /* 0x0004500801007387 */ /* 0x000fe80000100a00 */
[----:B------:R-:W-:Y:S04]  /*83f40*/  STL.64 [R1+0x458], R10 ;  /* 0x0004580a01007387 */ /* 0x000fe80000100a00 */
[----:B------:R-:W3:Y:S04]  /*83f50*/  LDL.LU R45, [R1+0x434] ;  /* 0x00043400012d7983 */ /* 0x000ee80000300800 */
[----:B------:R-:W3:Y:S04]  /*83f60*/  LDL.LU R46, [R1+0x438] ;  /* 0x00043800012e7983 */ /* 0x000ee80000300800 */
[----:B------:R-:W3:Y:S04]  /*83f70*/  LDL.LU R47, [R1+0x43c] ;  /* 0x00043c00012f7983 */ /* 0x000ee80000300800 */
[----:B------:R-:W-:Y:S04]  /*83f80*/  STL.64 [R1+0x61f0], R38 ;  /* 0x0061f02601007387 */ /* 0x000fe80000100a00 */
[----:B------:R0:W-:Y:S04]  /*83f90*/  STL.64 [R1+0x61e8], R36 ;  /* 0x0061e82401007387 */ /* 0x0001e80000100a00 */
        /* <DEDUP_REMOVED lines=12> */
[----:B----4-:R-:W-:-:S02]  /*84060*/  IMAD.MOV.U32 R49, RZ, RZ, R6 ;  /* 0x000000ffff317224 */ /* 0x010fc400078e0006 */
[----:B------:R-:W-:Y:S01]  /*84070*/  IMAD.MOV.U32 R48, RZ, RZ, R7 ;  /* 0x000000ffff307224 */ /* 0x000fe200078e0007 */
[----:B--2---:R-:W-:Y:S01]  /*84080*/  HMMA.16816.F32 R8, R40, R32, R12 ;  /* 0x000000202808723c */ /* 0x004fe2000000180c */
[----:B------:R-:W2:-:S15]  /*84090*/  LDL.LU R12, [R1+0x400] ;  /* 0x00040000010c7983 */ /* 0x000e9e0000300800 */
[----:B------:R-:W-:-:S03]  /*840a0*/  NOP ;  /* 0x0000000000007918 */ /* 0x000fc60000000000 */
[----:B------:R0:W-:Y:S04]  /*840b0*/  STL.64 [R1+0x440], R8 ;  /* 0x0004400801007387 */ /* 0x0001e80000100a00 */
[----:B------:R1:W-:Y:S04]  /*840c0*/  STL.64 [R1+0x448], R10 ;  /* 0x0004480a01007387 */ /* 0x0003e80000100a00 */
[----:B------:R-:W2:Y:S04]  /*840d0*/  LDL.LU R13, [R1+0x404] ;  /* 0x00040400010d7983 */ /* 0x000ea80000300800 */
[----:B------:R-:W2:Y:S04]  /*840e0*/  LDL.LU R14, [R1+0x408] ;  /* 0x00040800010e7983 */ /* 0x000ea80000300800 */
[----:B------:R-:W2:Y:S04]  /*840f0*/  LDL.LU R15, [R1+0x40c] ;  /* 0x00040c00010f7983 */ /* 0x000ea80000300800 */
[----:B0-----:R-:W4:Y:S04]  /*84100*/  LDL.LU R8, [R1+0x3f0] ;  /* 0x0003f00001087983 */ /* 0x001f280000300800 */
[----:B------:R-:W4:Y:S04]  /*84110*/  LDL.LU R9, [R1+0x3f4] ;  /* 0x0003f40001097983 */ /* 0x000f280000300800 */
[----:B-1----:R-:W4:Y:S04]  /*84120*/  LDL.LU R10, [R1+0x3f8] ;  /* 0x0003f800010a7983 */ /* 0x002f280000300800 */
[----:B------:R-:W4:Y:S01]  /*84130*/  LDL.LU R11, [R1+0x3fc] ;  /* 0x0003fc00010b7983 */ /* 0x000f220000300800 */
[----:B---3--:R-:W-:Y:S03]  /*84140*/  HMMA.16816.F32 R44, R40, R28, R44 ;  /* 0x0000001c282c723c */ /* 0x008fe6000000182c */
[----:B------:R-:W-:Y:S04]  /*84150*/  STL.64 [R1+0x61e0], R34 ;  /* 0x0061e02201007387 */ /* 0x000fe80000100a00 */
[----:B------:R0:W-:Y:S02]  /*84160*/  STL.64 [R1+0x61d8], R32 ;  /* 0x0061d82001007387 */ /* 0x0001e40000100a00 */
[----:B0-----:R-:W-:-:S02]  /*84170*/  IMAD.MOV.U32 R33, RZ, RZ, R4 ;  /* 0x000000ffff217224 */ /* 0x001fc400078e0004 */
[----:B------:R-:W-:Y:S01]  /*84180*/  IMAD.MOV.U32 R32, RZ, RZ, R5 ;  /* 0x000000ffff207224 */ /* 0x000fe200078e0005 */
[----:B------:R-:W3:Y:S04]  /*84190*/  LDL.LU R4, [R1+0x3e0] ;  /* 0x0003e00001047983 */ /* 0x000ee80000300800 */
[----:B------:R-:W3:Y:S04]  /*841a0*/  LDL.LU R5, [R1+0x3e4] ;  /* 0x0003e40001057983 */ /* 0x000ee80000300800 */
[----:B------:R-:W3:Y:S04]  /*841b0*/  LDL.LU R6, [R1+0x3e8] ;  /* 0x0003e80001067983 */ /* 0x000ee80000300800 */
[----:B------:R-:W3:Y:S04]  /*841c0*/  LDL.LU R7, [R1+0x3ec] ;  /* 0x0003ec0001077983 */ /* 0x000ee80000300800 */
[----:B------:R0:W-:Y:S04]  /*841d0*/  STL.64 [R1+0x430], R44 ;  /* 0x0004302c01007387 */ /* 0x0001e80000100a00 */
[----:B------:R1:W-:Y:S01]  /*841e0*/  STL.64 [R1+0x438], R46 ;  /* 0x0004382e01007387 */ /* 0x0003e20000100a00 */
[C---:B------:R-:W-:Y:S03]  /*841f0*/  HMMA.16816.F32 R20, R40.reuse, R24, R20 ;  /* 0x000000182814723c */ /* 0x040fe60000001814 */
[----:B0-----:R-:W2:Y:S04]  /*84200*/  LDL.LU R44, [R1+0x340] ;  /* 0x00034000012c7983 */ /* 0x001ea80000300800 */
[----:B------:R-:W2:Y:S04]  /*84210*/  LDL.LU R45, [R1+0x344] ;  /* 0x00034400012d7983 */ /* 0x000ea80000300800 */
[----:B-1----:R-:W2:Y:S04]  /*84220*/  LDL.LU R46, [R1+0x348] ;  /* 0x00034800012e7983 */ /* 0x002ea80000300800 */
        /* <DEDUP_REMOVED lines=10> */
[----:B------:R-:W2:Y:S04]  /*842d0*/  LDL.LU.64 R20, [R1+0x6428] ;  /* 0x0064280001147983 */ /* 0x000ea80000300a00 */
[----:B------:R-:W-:Y:S01]  /*842e0*/  STL.64 [R1+0x61b0], R24 ;  /* 0x0061b01801007387 */ /* 0x000fe20000100a00 */
        /* <DEDUP_REMOVED lines=30> */
[----:B0-----:R-:W2:Y:S04]  /*844d0*/  LDL.LU R12, [R1+0x130] ;  /* 0x00013000010c7983 */ /* 0x001ea80000300800 */
[----:B------:R-:W2:Y:S01]  /*844e0*/  LDL.LU R13, [R1+0x134] ;  /* 0x00013400010d7983 */ /* 0x000ea20000300800 */
[----:B---3--:R-:W-:-:S15]  /*844f0*/  HMMA.16816.F32 R4, R40, R8, R4 ;  /* 0x000000082804723c */ /* 0x008fde0000001804 */
[----:B------:R-:W-:-:S04]  /*84500*/  NOP ;  /* 0x0000000000007918 */ /* 0x000fc80000000000 */
[----:B------:R-:W-:Y:S04]  /*84510*/  STL.64 [R1+0x3e0], R4 ;  /* 0x0003e00401007387 */ /* 0x000fe80000100a00 */
[----:B------:R0:W-:Y:S04]  /*84520*/  STL.64 [R1+0x3e8], R6 ;  /* 0x0003e80601007387 */ /* 0x0001e80000100a00 */
[----:B0-----:R-:W3:Y:S04]  /*84530*/  LDL.LU.64 R6, [R1+0x63f0] ;  /* 0x0063f00001067983 */ /* 0x001ee80000300a00 */
[----:B------:R-:W2:Y:S04]  /*84540*/  LDL.LU.64 R4, [R1+0x63e8] ;  /* 0x0063e80001047983 */ /* 0x000ea80000300a00 */
[----:B----4-:R-:W-:Y:S04]  /*84550*/  STL.64 [R1+0x6260], R10 ;  /* 0x0062600a01007387 */ /* 0x010fe80000100a00 */
[----:B------:R0:W-:Y:S04]  /*84560*/  STL.64 [R1+0x6258], R8 ;  /* 0x0062580801007387 */ /* 0x0001e80000100a00 */
[----:B0-----:R-:W4:Y:S04]  /*84570*/  LDL.LU R8, [R1+0x330] ;  /* 0x0003300001087983 */ /* 0x001f280000300800 */
[----:B------:R-:W4:Y:S04]  /*84580*/  LDL.LU R9, [R1+0x334] ;  /* 0x0003340001097983 */ /* 0x000f280000300800 */
[----:B------:R-:W4:Y:S04]  /*84590*/  LDL.LU R10, [R1+0x338] ;  /* 0x00033800010a7983 */ /* 0x000f280000300800 */
[----:B------:R-:W4:Y:S01]  /*845a0*/  LDL.LU R11, [R1+0x33c] ;  /* 0x00033c00010b7983 */ /* 0x000f220000300800 */
[----:B--2---:R-:W-:Y:S03]  /*845b0*/  HMMA.16816.F32 R40, R40, R4, R44 ;  /* 0x000000042828723c */ /* 0x004fe6000000182c */
[----:B------:R-:W4:Y:S04]  /*845c0*/  LDL.LU.64 R46, [R1+0x63e0] ;  /* 0x0063e000012e7983 */ /* 0x000f280000300a00 */
[----:B------:R-:W4:Y:S04]  /*845d0*/  LDL.LU.64 R44, [R1+0x63d8] ;  /* 0x0063d800012c7983 */ /* 0x000f280000300a00 */
[----:B---3--:R-:W-:Y:S04]  /*845e0*/  STL.64 [R1+0x6270], R6 ;  /* 0x0062700601007387 */ /* 0x008fe80000100a00 */
[----:B------:R0:W-:Y:S04]  /*845f0*/  STL.64 [R1+0x6268], R4 ;  /* 0x0062680401007387 */ /* 0x0001e80000100a00 */
[----:B------:R-:W-:Y:S04]  /*84600*/  STL.64 [R1+0x340], R40 ;  /* 0x0003402801007387 */ /* 0x000fe80000100a00 */
[----:B------:R-:W-:Y:S01]  /*84610*/  STL.64 [R1+0x348], R42 ;  /* 0x0003482a01007387 */ /* 0x000fe20000100a00 */
[C---:B----4-:R-:W-:Y:S08]  /*84620*/  HMMA.16816.F32 R8, R44.reuse, R12, R8 ;  /* 0x0000000c2c08723c */ /* 0x050ff00000001808 */
[C---:B0-----:R-:W-:Y:S08]  /*84630*/  HMMA.16816.F32 R4, R44.reuse, R20, R16 ;  /* 0x000000142c04723c */ /* 0x041ff00000001810 */
[C---:B------:R-:W-:Y:S03]  /*84640*/  HMMA.16816.F32 R12, R44.reuse, R32, R28 ;  /* 0x000000202c0c723c */ /* 0x040fe6000000181c */
[----:B------:R-:W-:Y:S04]  /*84650*/  STL.64 [R1+0x330], R8 ;  /* 0x0003300801007387 */ /* 0x000fe80000100a00 */
[----:B------:R0:W-:Y:S04]  /*84660*/  STL.64 [R1+0x338], R10 ;  /* 0x0003380a01007387 */ /* 0x0001e80000100a00 */
[----:B------:R-:W-:Y:S04]  /*84670*/  STL.64 [R1+0x320], R4 ;  /* 0x0003200401007387 */ /* 0x000fe80000100a00 */
[----:B------:R1:W-:Y:S01]  /*84680*/  STL.64 [R1+0x328], R6 ;  /* 0x0003280601007387 */ /* 0x0003e20000100a00 */
[C---:B0-----:R-:W-:Y:S08]  /*84690*/  HMMA.16816.F32 R8, R44.reuse, R48, R36 ;  /* 0x000000302c08723c */ /* 0x041ff00000001824 */
[----:B-1----:R-:W-:Y:S01]  /*846a0*/  HMMA.16816.F32 R4, R44, R56, R52 ;  /* 0x000000382c04723c */ /* 0x002fe20000001834 */
[----:B------:R-:W-:Y:S04]  /*846b0*/  STL.64 [R1+0x310], R12 ;  /* 0x0003100c01007387 */ /* 0x000fe80000100a00 */
[----:B------:R-:W-:Y:S04]  /*846c0*/  STL.64 [R1+0x318], R14 ;  /* 0x0003180e01007387 */ /* 0x000fe80000100a00 */
[----:B------:R-:W2:Y:S04]  /*846d0*/  LDL.LU R48, [R1+0x1e0] ;  /* 0x0001e00001307983 */ /* 0x000ea80000300800 */
[----:B------:R0:W-:Y:S04]  /*846e0*/  STL.64 [R1+0x300], R8 ;  /* 0x0003000801007387 */ /* 0x0001e80000100a00 */
[----:B------:R-:W-:Y:S04]  /*846f0*/  STL.64 [R1+0x308], R10 ;  /* 0x0003080a01007387 */ /* 0x000fe80000100a00 */
[----:B------:R1:W-:Y:S04]  /*84700*/  STL.64 [R1+0x2f0], R4 ;  /* 0x0002f00401007387 */ /* 0x0003e80000100a00 */
[----:B------:R3:W-:Y:S04]  /*84710*/  STL.64 [R1+0x2f8], R6 ;  /* 0x0002f80601007387 */ /* 0x0007e80000100a00 */
[----:B------:R-:W2:Y:S04]  /*84720*/  LDL.LU R49, [R1+0x1e4] ;  /* 0x0001e40001317983 */ /* 0x000ea80000300800 */
[----:B------:R-:W4:Y:S04]  /*84730*/  LDL.LU R50, [R1+0x1e8] ;  /* 0x0001e80001327983 */ /* 0x000f280000300800 */
[----:B------:R-:W4:Y:S04]  /*84740*/  LDL.LU R51, [R1+0x1ec] ;  /* 0x0001ec0001337983 */ /* 0x000f280000300800 */
[----:B----4-:R-:W-:Y:S04]  /*84750*/  STL.64 [R1+0x6280], R50 ;  /* 0x0062803201007387 */ /* 0x010fe80000100a00 */
[----:B--2---:R2:W-:Y:S04]  /*84760*/  STL.64 [R1+0x6278], R48 ;  /* 0x0062783001007387 */ /* 0x0045e80000100a00 */
[----:B------:R-:W4:Y:S04]  /*84770*/  LDL.LU R52, [R1+0x1f0] ;  /* 0x0001f00001347983 */ /* 0x000f280000300800 */
[----:B------:R-:W4:Y:S04]  /*84780*/  LDL.LU R53, [R1+0x1f4] ;  /* 0x0001f40001357983 */ /* 0x000f280000300800 */
[----:B------:R-:W2:Y:S04]  /*84790*/  LDL.LU R54, [R1+0x1f8] ;  /* 0x0001f80001367983 */ /* 0x000ea80000300800 */
[----:B------:R-:W2:Y:S01]  /*847a0*/  LDL.LU R55, [R1+0x1fc] ;  /* 0x0001fc0001377983 */ /* 0x000ea20000300800 */
[----:B------:R-:W-:-:S02]  /*847b0*/  IMAD.MOV.U32 R56, RZ, RZ, R60 ;  /* 0x000000ffff387224 */ /* 0x000fc400078e003c */
[----:B------:R-:W-:Y:S01]  /*847c0*/  IMAD.MOV.U32 R57, RZ, RZ, R26 ;  /* 0x000000ffff397224 */ /* 0x000fe200078e001a */
[----:B--2---:R-:W-:Y:S04]  /*847d0*/  STL.64 [R1+0x6290], R54 ;  /* 0x0062903601007387 */ /* 0x004fe80000100a00 */
[----:B----4-:R-:W-:Y:S04]  /*847e0*/  STL.64 [R1+0x6288], R52 ;  /* 0x0062883401007387 */ /* 0x010fe80000100a00 */
[----:B------:R-:W2:Y:S04]  /*847f0*/  LDL.LU R60, [R1+0x63d0] ;  /* 0x0063d000013c7983 */ /* 0x000ea80000300800 */
[----:B------:R-:W4:Y:S04]  /*84800*/  LDL.LU R26, [R1+0x63cc] ;  /* 0x0063cc00011a7983 */ /* 0x000f280000300800 */
[----:B------:R0:W-:Y:S04]  /*84810*/  STL.64 [R1+0x6298], R56 ;  /* 0x0062983801007387 */ /* 0x0001e80000100a00 */
[----:B------:R-:W2:Y:S04]  /*84820*/  LDL.LU R28, [R1+0x200] ;  /* 0x00020000011c7983 */ /* 0x000ea80000300800 */
[----:B------:R-:W2:Y:S04]  /*84830*/  LDL.LU R29, [R1+0x204] ;  /* 0x00020400011d7983 */ /* 0x000ea80000300800 */
[----:B------:R-:W2:Y:S04]  /*84840*/  LDL.LU R30, [R1+0x208] ;  /* 0x00020800011e7983 */ /* 0x000ea80000300800 */
[----:B------:R-:W2:Y:S01]  /*84850*/  LDL.LU R31, [R1+0x20c] ;  /* 0x00020c00011f7983 */ /* 0x000ea20000300800 */
[----:B------:R-:W-:-:S02]  /*84860*/  IMAD.MOV.U32 R16, RZ, RZ, R27 ;  /* 0x000000ffff107224 */ /* 0x000fc400078e001b */
[----:B------:R-:W-:Y:S02]  /*84870*/  IMAD.MOV.U32 R17, RZ, RZ, R0 ;  /* 0x000000ffff117224 */ /* 0x000fe400078e0000 */
[----:B0-----:R-:W-:Y:S02]  /*84880*/  IMAD.MOV.U32 R8, RZ, RZ, R2 ;  /* 0x000000ffff087224 */ /* 0x001fe400078e0002 */
        /* <DEDUP_REMOVED lines=8> */
[----:B------:R0:W-:Y:S04]  /*84910*/  STL.64 [R1+0x62b8], R8 ;  /* 0x0062b80801007387 */ /* 0x0001e80000100a00 */
[----:B-1----:R-:W2:Y:S04]  /*84920*/  LDL.LU R4, [R1+0x220] ;  /* 0x0002200001047983 */ /* 0x002ea80000300800 */
[----:B------:R-:W2:Y:S04]  /*84930*/  LDL.LU R5, [R1+0x224] ;  /* 0x0002240001057983 */ /* 0x000ea80000300800 */
[----:B---3--:R-:W3:Y:S04]  /*84940*/  LDL.LU R6, [R1+0x228] ;  /* 0x0002280001067983 */ /* 0x008ee80000300800 */
[----:B------:R-:W3:Y:S01]  /*84950*/  LDL.LU R7, [R1+0x22c] ;  /* 0x00022c0001077983 */ /* 0x000ee20000300800 */
[----:B------:R-:W-:-:S02]  /*84960*/  IMAD.MOV.U32 R48, RZ, RZ, R60 ;  /* 0x000000ffff307224 */ /* 0x000fc400078e003c */
[----:B------:R-:W-:Y:S02]  /*84970*/  IMAD.MOV.U32 R49, RZ, RZ, R61 ;  /* 0x000000ffff317224 */ /* 0x000fe400078e003d */
[----:B----4-:R-:W-:Y:S01]  /*84980*/  IMAD.MOV.U32 R21, RZ, RZ, R26 ;  /* 0x000000ffff157224 */ /* 0x010fe200078e001a */
[----:B--2---:R-:W-:Y:S01]  /*84990*/  MOV R20, R27 ;  /* 0x0000001b00147202 */ /* 0x004fe20000000f00 */
[----:B---3--:R-:W-:Y:S04]  /*849a0*/  STL.64 [R1+0x62c8], R6 ;  /* 0x0062c80601007387 */ /* 0x008fe80000100a00 */
[----:B------:R1:W-:Y:S04]  /*849b0*/  STL.64 [R1+0x62c0], R4 ;  /* 0x0062c00401007387 */ /* 0x0003e80000100a00 */
[----:B------:R-:W2:Y:S04]  /*849c0*/  LDL.LU R60, [R1+0x63b8] ;  /* 0x0063b800013c7983 */ /* 0x000ea80000300800 */
[----:B------:R-:W3:Y:S04]  /*849d0*/  LDL.LU R61, [R1+0x63b4] ;  /* 0x0063b400013d7983 */ /* 0x000ee80000300800 */
[----:B------:R-:W-:Y:S04]  /*849e0*/  STL.64 [R1+0x62d0], R48 ;  /* 0x0062d03001007387 */ /* 0x000fe80000100a00 */
[----:B------:R-:W1:Y:S04]  /*849f0*/  LDL.LU R27, [R1+0x63b0] ;  /* 0x0063b000011b7983 */ /* 0x000e680000300800 */
[----:B------:R-:W4:Y:S04]  /*84a00*/  LDL.LU R26, [R1+0x63ac] ;  /* 0x0063ac00011a7983 */ /* 0x000f280000300800 */
[----:B------:R4:W-:Y:S04]  /*84a10*/  STL.64 [R1+0x62d8], R20 ;  /* 0x0062d81401007387 */ /* 0x0009e80000100a00 */
[----:B------:R-:W3:Y:S04]  /*84a20*/  LDL.LU R56, [R1+0x240] ;  /* 0x0002400001387983 */ /* 0x000ee80000300800 */
[----:B------:R-:W3:Y:S04]  /*84a30*/  LDL.LU R57, [R1+0x244] ;  /* 0x0002440001397983 */ /* 0x000ee80000300800 */
[----:B------:R-:W3:Y:S04]  /*84a40*/  LDL.LU R58, [R1+0x248] ;  /* 0x00024800013a7983 */ /* 0x000ee80000300800 */
[----:B------:R-:W3:Y:S01]  /*84a50*/  LDL.LU R59, [R1+0x24c] ;  /* 0x00024c00013b7983 */ /* 0x000ee20000300800 */
[----:B------:R-:W-:-:S02]  /*84a60*/  IMAD.MOV.U32 R25, RZ, RZ, R3 ;  /* 0x000000ffff197224 */ /* 0x000fc400078e0003 */
[----:B--2---:R-:W-:Y:S01]  /*84a70*/  IMAD.MOV.U32 R24, RZ, RZ, R60 ;  /* 0x000000ffff187224 */ /* 0x004fe200078e003c */
[----:B---3--:R-:W-:Y:S04]  /*84a80*/  STL.64 [R1+0x62e8], R58 ;  /* 0x0062e83a01007387 */ /* 0x008fe80000100a00 */
[----:B------:R2:W-:Y:S04]  /*84a90*/  STL.64 [R1+0x62e0], R56 ;  /* 0x0062e03801007387 */ /* 0x0005e80000100a00 */
[----:B------:R-:W3:Y:S04]  /*84aa0*/  LDL.LU R60, [R1+0x63a8] ;  /* 0x0063a800013c7983 */ /* 0x000ee80000300800 */
[----:B------:R-:W2:Y:S04]  /*84ab0*/  LDL.LU R3, [R1+0x63a4] ;  /* 0x0063a40001037983 */ /* 0x000ea80000300800 */
[----:B------:R1:W-:Y:S04]  /*84ac0*/  STL.64 [R1+0x62f0], R24 ;  /* 0x0062f01801007387 */ /* 0x0003e80000100a00 */
[----:B0-----:R-:W2:Y:S04]  /*84ad0*/  LDL.LU R8, [R1+0x260] ;  /* 0x0002600001087983 */ /* 0x001ea80000300800 */
[----:B------:R-:W2:Y:S04]  /*84ae0*/  LDL.LU R9, [R1+0x264] ;  /* 0x0002640001097983 */ /* 0x000ea80000300800 */
[----:B------:R-:W2:Y:S04]  /*84af0*/  LDL.LU R10, [R1+0x268] ;  /* 0x00026800010a7983 */ /* 0x000ea80000300800 */
[----:B------:R-:W2:Y:S01]  /*84b00*/  LDL.LU R11, [R1+0x26c] ;  /* 0x00026c00010b7983 */ /* 0x000ea20000300800 */
[----:B-1----:R-:W-:-:S02]  /*84b10*/  IMAD.MOV.U32 R4, RZ, RZ, R27 ;  /* 0x000000ffff047224 */ /* 0x002fc400078e001b */
[----:B------:R-:W-:Y:S02]  /*84b20*/  IMAD.MOV.U32 R5, RZ, RZ, R61 ;  /* 0x000000ffff057224 */ /* 0x000fe400078e003d */
[----:B----4-:R-:W-:Y:S02]  /*84b30*/  IMAD.MOV.U32 R21, RZ, RZ, R26 ;  /* 0x000000ffff157224 */ /* 0x010fe400078e001a */
[----:B---3--:R-:W-:Y:S01]  /*84b40*/  IMAD.MOV.U32 R20, RZ, RZ, R60 ;  /* 0x000000ffff147224 */ /* 0x008fe200078e003c */
[----:B--2---:R-:W-:Y:S04]  /*84b50*/  STL.64 [R1+0x6300], R10 ;  /* 0x0063000a01007387 */ /* 0x004fe80000100a00 */
[----:B------:R0:W-:Y:S04]  /*84b60*/  STL.64 [R1+0x62f8], R8 ;  /* 0x0062f80801007387 */ /* 0x0001e80000100a00 */
[----:B------:R-:W2:Y:S04]  /*84b70*/  LDL.LU R27, [R1+0x63a0] ;  /* 0x0063a000011b7983 */ /* 0x000ea80000300800 */
[----:B------:R-:W3:Y:S04]  /*84b80*/  LDL.LU R61, [R1+0x639c] ;  /* 0x00639c00013d7983 */ /* 0x000ee80000300800 */
[----:B------:R1:W-:Y:S04]  /*84b90*/  STL.64 [R1+0x6308], R4 ;  /* 0x0063080401007387 */ /* 0x0003e80000100a00 */
        /* <DEDUP_REMOVED lines=11> */
[----:B------:R-:W2:Y:S04]  /*84c50*/  LDL.LU R27, [R1+0x6390] ;  /* 0x00639000011b7983 */ /* 0x000ea80000300800 */
[----:B------:R-:W3:Y:S04]  /*84c60*/  LDL.LU R3, [R1+0x638c] ;  /* 0x00638c0001037983 */ /* 0x000ee80000300800 */
[----:B------:R1:W-:Y:S04]  /*84c70*/  STL.64 [R1+0x6328], R24 ;  /* 0x0063281801007387 */ /* 0x0003e80000100a00 */
[----:B0-----:R-:W2:Y:S04]  /*84c80*/  LDL.LU R8, [R1+0x290] ;  /* 0x0002900001087983 */ /* 0x001ea80000300800 */
[----:B------:R-:W2:Y:S04]  /*84c90*/  LDL.LU R9, [R1+0x294] ;  /* 0x0002940001097983 */ /* 0x000ea80000300800 */
[----:B------:R-:W2:Y:S04]  /*84ca0*/  LDL.LU R10, [R1+0x298] ;  /* 0x00029800010a7983 */ /* 0x000ea80000300800 */
[----:B------:R-:W2:Y:S01]  /*84cb0*/  LDL.LU R11, [R1+0x29c] ;  /* 0x00029c00010b7983 */ /* 0x000ea20000300800 */
[----:B-1----:R-:W-:-:S02]  /*84cc0*/  IMAD.MOV.U32 R4, RZ, RZ, R60 ;  /* 0x000000ffff047224 */ /* 0x002fc400078e003c */
        /* <DEDUP_REMOVED lines=20> */
[----:B------:R-:W-:Y:S02]  /*84e10*/  IMAD.MOV.U32 R8, RZ, RZ, R60 ;  /* 0x000000ffff087224 */ /* 0x000fe400078e003c */
[----:B---3--:R-:W-:Y:S01]  /*84e20*/  IMAD.MOV.U32 R9, RZ, RZ, R3 ;  /* 0x000000ffff097224 */ /* 0x008fe200078e0003 */
[----:B----4-:R-:W-:Y:S04]  /*84e30*/  STL.64 [R1+0x6368], R26 ;  /* 0x0063681a01007387 */ /* 0x010fe80000100a00 */
[----:B--2---:R0:W-:Y:S04]  /*84e40*/  STL.64 [R1+0x6360], R24 ;  /* 0x0063601801007387 */ /* 0x0041e80000100a00 */
[----:B------:R-:W2:Y:S04]  /*84e50*/  LDL.LU R32, [R1+0xd0] ;  /* 0x0000d00001207983 */ /* 0x000ea80000300800 */
[----:B------:R-:W2:Y:S04]  /*84e60*/  LDL.LU R33, [R1+0xd4] ;  /* 0x0000d40001217983 */ /* 0x000ea80000300800 */
[----:B------:R-:W3:Y:S04]  /*84e70*/  LDL.LU R56, [R1+0xe0] ;  /* 0x0000e00001387983 */ /* 0x000ee80000300800 */
[----:B------:R-:W4:Y:S04]  /*84e80*/  LDL.LU R61, [R1+0x6380] ;  /* 0x00638000013d7983 */ /* 0x000f280000300800 */
[----:B0-----:R-:W3:Y:S04]  /*84e90*/  LDL.LU R24, [R1+0x2e0] ;  /* 0x0002e00001187983 */ /* 0x001ee80000300800 */
[----:B------:R-:W3:Y:S04]  /*84ea0*/  LDL.LU R25, [R1+0x2e4] ;  /* 0x0002e40001197983 */ /* 0x000ee80000300800 */
[----:B------:R-:W3:Y:S04]  /*84eb0*/  LDL.LU R26, [R1+0x2e8] ;  /* 0x0002e800011a7983 */ /* 0x000ee80000300800 */
[----:B------:R-:W3:Y:S04]  /*84ec0*/  LDL.LU R27, [R1+0x2ec] ;  /* 0x0002ec00011b7983 */ /* 0x000ee80000300800 */
[----:B------:R-:W2:Y:S04]  /*84ed0*/  LDL.LU R20, [R1+0x2d0] ;  /* 0x0002d00001147983 */ /* 0x000ea80000300800 */
[----:B------:R-:W2:Y:S04]  /*84ee0*/  LDL.LU R21, [R1+0x2d4] ;  /* 0x0002d40001157983 */ /* 0x000ea80000300800 */
[----:B------:R-:W2:Y:S04]  /*84ef0*/  LDL.LU R22, [R1+0x2d8] ;  /* 0x0002d80001167983 */ /* 0x000ea80000300800 */
[----:B------:R-:W2:Y:S04]  /*84f00*/  LDL.LU R23, [R1+0x2dc] ;  /* 0x0002dc0001177983 */ /* 0x000ea80000300800 */
[----:B------:R-:W4:Y:S04]  /*84f10*/  LDL.LU R60, [R1+0x637c] ;  /* 0x00637c00013c7983 */ /* 0x000f280000300800 */
[----:B------:R-:W4:Y:S04]  /*84f20*/  LDL.LU R3, [R1+0x6378] ;  /* 0x0063780001037983 */ /* 0x000f280000300800 */
[----:B------:R-:W4:Y:S04]  /*84f30*/  LDL.LU R4, [R1+0x2c0] ;  /* 0x0002c00001047983 */ /* 0x000f280000300800 */
[----:B------:R-:W4:Y:S04]  /*84f40*/  LDL.LU R5, [R1+0x2c4] ;  /* 0x0002c40001057983 */ /* 0x000f280000300800 */
[----:B------:R-:W4:Y:S04]  /*84f50*/  LDL.LU R6, [R1+0x2c8] ;  /* 0x0002c80001067983 */ /* 0x000f280000300800 */
[----:B------:R-:W4:Y:S01]  /*84f60*/  LDL.LU R7, [R1+0x2cc] ;  /* 0x0002cc0001077983 */ /* 0x000f220000300800 */
[----:B------:R-:W-:-:S03]  /*84f70*/  IMAD.MOV.U32 R28, RZ, RZ, R2 ;  /* 0x000000ffff1c7224 */ /* 0x000fc600078e0002 */
[----:B------:R-:W4:Y:S01]  /*84f80*/  LDL.LU R48, [R1+0x270] ;  /* 0x0002700001307983 */ /* 0x000f220000300800 */
[----:B------:R-:W-:-:S03]  /*84f90*/  MOV R29, R0 ;  /* 0x00000000001d7202 */ /* 0x000fc60000000f00 */
        /* <DEDUP_REMOVED lines=8> */
[----:B------:R-:W0:Y:S03]  /*85020*/  S2R R43, SR_TID.X ;  /* 0x00000000002b7919 */ /* 0x000e260000002100 */
        /* <DEDUP_REMOVED lines=13> */
[C---:B---3--:R-:W-:Y:S03]  /*85100*/  HMMA.16816.F32 R56, R44.reuse, R56, R24 ;  /* 0x000000382c38723c */ /* 0x048fe60000001818 */
[----:B------:R-:W3:Y:S04]  /*85110*/  LDL.LU.64 R26, [R1+0x6368] ;  /* 0x00636800011a7983 */ /* 0x000ee80000300a00 */
[----:B------:R-:W3:Y:S01]  /*85120*/  LDL.LU.64 R24, [R1+0x6360] ;  /* 0x0063600001187983 */ /* 0x000ee20000300a00 */
[C---:B--2---:R-:W-:Y:S11]  /*85130*/  HMMA.16816.F32 R32, R44.reuse, R32, R20 ;  /* 0x000000202c20723c */ /* 0x044ff60000001814 */
[----:B------:R1:W-:Y:S04]  /*85140*/  STL.64 [R1+0x2e0], R56 ;  /* 0x0002e03801007387 */ /* 0x0003e80000100a00 */
[----:B------:R-:W-:Y:S04]  /*85150*/  STL.64 [R1+0x2e8], R58 ;  /* 0x0002e83a01007387 */ /* 0x000fe80000100a00 */
[----:B-1----:R-:W3:Y:S04]  /*85160*/  LDL.LU.64 R56, [R1+0x6358] ;  /* 0x0063580001387983 */ /* 0x002ee80000300a00 */
[----:B------:R-:W2:Y:S04]  /*85170*/  LDL.LU.64 R22, [R1+0x6350] ;  /* 0x0063500001167983 */ /* 0x000ea80000300a00 */
[----:B------:R-:W2:Y:S04]  /*85180*/  LDL.LU.64 R20, [R1+0x6348] ;  /* 0x0063480001147983 */ /* 0x000ea80000300a00 */
[----:B------:R1:W-:Y:S04]  /*85190*/  STL.64 [R1+0x2d0], R32 ;  /* 0x0002d02001007387 */ /* 0x0003e80000100a00 */
[----:B------:R0:W-:Y:S01]  /*851a0*/  STL.64 [R1+0x2d8], R34 ;  /* 0x0002d82201007387 */ /* 0x0001e20000100a00 */
[----:B----4-:R-:W-:Y:S03]  /*851b0*/  HMMA.16816.F32 R8, R44, R8, R4 ;  /* 0x000000082c08723c */ /* 0x010fe60000001804 */
[----:B-1----:R-:W4:Y:S01]  /*851c0*/  LDL.LU R32, [R1+0x1c0] ;  /* 0x0001c00001207983 */ /* 0x002f220000300800 */
[C---:B0-----:R-:W-:Y:S01]  /*851d0*/  LOP3.LUT R34, R43.reuse, 0x7, RZ, 0xc0, !PT ;  /* 0x000000072b227812 */ /* 0x041fe200078ec0ff */
[----:B------:R-:W-:-:S02]  /*851e0*/  IMAD.SHL.U32 R35, R43, 0x40, RZ ;  /* 0x000000402b237824 */ /* 0x000fc400078e00ff */
[----:B------:R-:W4:Y:S01]  /*851f0*/  LDL.LU R33, [R1+0x1c4] ;  /* 0x0001c40001217983 */ /* 0x000f220000300800 */
[----:B------:R-:W-:Y:S02]  /*85200*/  IMAD.SHL.U32 R43, R43, 0x2, RZ ;  /* 0x000000022b2b7824 */ /* 0x000fe400078e00ff */
[----:B------:R-:W-:-:S05]  /*85210*/  IMAD R34, R34, 0x90, RZ ;  /* 0x0000009022227824 */ /* 0x000fca00078e02ff */
[----:B------:R-:W-:Y:S02]  /*85220*/  LOP3.LUT R43, R34, 0x10, R43, 0x78, !PT ;  /* 0x00000010222b7812 */ /* 0x000fe400078e782b */
[----:B------:R-:W4:Y:S02]  /*85230*/  LDL.LU R34, [R1+0x1c8] ;  /* 0x0001c80001227983 */ /* 0x000f240000300800 */
[----:B------:R-:W-:Y:S02]  /*85240*/  LOP3.LUT R43, R43, 0x400, R35, 0xf8, !PT ;  /* 0x000004002b2b7812 */ /* 0x000fe400078ef823 */
[----:B------:R-:W4:Y:S04]  /*85250*/  LDL.LU R35, [R1+0x1cc] ;  /* 0x0001cc0001237983 */ /* 0x000f280000300800 */
[----:B------:R-:W2:Y:S04]  /*85260*/  LDL.LU.64 R4, [R1+0x6340] ;  /* 0x0063400001047983 */ /* 0x000ea80000300a00 */
[----:B------:R-:W-:Y:S04]  /*85270*/  STL.64 [R1+0x2c0], R8 ;  /* 0x0002c00801007387 */ /* 0x000fe80000100a00 */
[----:B------:R0:W-:Y:S01]  /*85280*/  STL.64 [R1+0x2c8], R10 ;  /* 0x0002c80a01007387 */ /* 0x0001e20000100a00 */
[C---:B------:R-:W-:Y:S03]  /*85290*/  HMMA.16816.F32 R28, R44.reuse, R28, R16 ;  /* 0x0000001c2c1c723c */ /* 0x040fe60000001810 */
[----:B------:R-:W-:Y:S04]  /*852a0*/  LDSM.16.MT88.4 R40, [R43+UR5+0x11800] ;  /* 0x011800052b28783b */ /* 0x000fe80008004200 */
[----:B0-----:R-:W4:Y:S04]  /*852b0*/  LDL.LU.64 R10, [R1+0x6338] ;  /* 0x00633800010a7983 */ /* 0x001f280000300a00 */
[----:B------:R-:W4:Y:S01]  /*852c0*/  LDL.LU.64 R8, [R1+0x6330] ;  /* 0x0063300001087983 */ /* 0x000f220000300a00 */
[----:B---3--:R-:W-:Y:S03]  /*852d0*/  HMMA.16816.F32 R56, R44, R56, R24 ;  /* 0x000000382c38723c */ /* 0x008fe60000001818 */
[----:B------:R-:W4:-:S15]  /*852e0*/  LDL.LU.64 R24, [R1+0x6328] ;  /* 0x0063280001187983 */ /* 0x000f1e0000300a00 */
[----:B------:R-:W-:Y:S01]  /*852f0*/  NOP ;  /* 0x0000000000007918 */ /* 0x000fe20000000000 */
[----:B------:R-:W-:Y:S04]  /*85300*/  STL.64 [R1+0x2b0], R56 ;  /* 0x0002b03801007387 */ /* 0x000fe80000100a00 */
[----:B------:R0:W-:Y:S04]  /*85310*/  STL.64 [R1+0x2b8], R58 ;  /* 0x0002b83a01007387 */ /* 0x0001e80000100a00 */
[----:B0-----:R-:W3:Y:S04]  /*85320*/  LDL.LU.64 R58, [R1+0x6320] ;  /* 0x00632000013a7983 */ /* 0x001ee80000300a00 */
[----:B------:R-:W3:Y:S01]  /*85330*/  LDL.LU.64 R56, [R1+0x6318] ;  /* 0x0063180001387983 */ /* 0x000ee20000300a00 */
[----:B--2---:R-:W-:Y:S03]  /*85340*/  HMMA.16816.F32 R4, R44, R4, R20 ;  /* 0x000000042c04723c */ /* 0x004fe60000001814 */
[----:B------:R-:W3:-:S15]  /*85350*/  LDL.LU.64 R20, [R1+0x6310] ;  /* 0x0063100001147983 */ /* 0x000ede0000300a00 */
[----:B------:R-:W-:Y:S01]  /*85360*/  NOP ;  /* 0x0000000000007918 */ /* 0x000fe20000000000 */
[----:B------:R0:W-:Y:S04]  /*85370*/  STL.64 [R1+0x2a0], R4 ;  /* 0x0002a00401007387 */ /* 0x0001e80000100a00 */
[----:B------:R-:W-:Y:S04]  /*85380*/  STL.64 [R1+0x2a8], R6 ;  /* 0x0002a80601007387 */ /* 0x000fe80000100a00 */
[----:B0-----:R-:W2:Y:S01]  /*85390*/  LDL.LU.64 R4, [R1+0x6308] ;  /* 0x0063080001047983 */ /* 0x001ea20000300a00 */
[----:B----4-:R-:W-:Y:S03]  /*853a0*/  HMMA.16816.F32 R24, R44, R24, R8 ;  /* 0x000000182c18723c */ /* 0x010fe60000001808 */
[----:B------:R-:W4:Y:S04]  /*853b0*/  LDL.LU.64 R10, [R1+0x6300] ;  /* 0x00630000010a7983 */ /* 0x000f280000300a00 */
[----:B------:R-:W4:-:S12]  /*853c0*/  LDL.LU.64 R8, [R1+0x62f8] ;  /* 0x0062f80001087983 */ /* 0x000f180000300a00 */
[----:B------:R0:W-:Y:S04]  /*853d0*/  STL.64 [R1+0x290], R24 ;  /* 0x0002901801007387 */ /* 0x0001e80000100a00 */
[----:B------:R-:W-:Y:S04]  /*853e0*/  STL.64 [R1+0x298], R26 ;  /* 0x0002981a01007387 */ /* 0x000fe80000100a00 */
[----:B0-----:R-:W4:Y:S01]  /*853f0*/  LDL.LU.64 R24, [R1+0x62f0] ;  /* 0x0062f00001187983 */ /* 0x001f220000300a00 */
[----:B---3--:R-:W-:Y:S03]  /*85400*/  HMMA.16816.F32 R20, R44, R20, R56 ;  /* 0x000000142c14723c */ /* 0x008fe60000001838 */
[----:B------:R-:W3:Y:S04]  /*85410*/  LDL.LU.64 R58, [R1+0x62e8] ;  /* 0x0062e800013a7983 */ /* 0x000ee80000300a00 */
[----:B------:R-:W3:-:S12]  /*85420*/  LDL.LU.64 R56, [R1+0x62e0] ;  /* 0x0062e00001387983 */ /* 0x000ed80000300a00 */
[----:B------:R0:W-:Y:S04]  /*85430*/  STL.64 [R1+0x280], R20 ;  /* 0x0002801401007387 */ /* 0x0001e80000100a00 */
[----:B------:R-:W-:Y:S04]  /*85440*/  STL.64 [R1+0x288], R22 ;  /* 0x0002881601007387 */ /* 0x000fe80000100a00 */
[----:B0-----:R-:W3:Y:S01]  /*85450*/  LDL.LU.64 R20, [R1+0x62d8] ;  /* 0x0062d80001147983 */ /* 0x001ee20000300a00 */
[----:B--2---:R-:W-:Y:S03]  /*85460*/  HMMA.16816.F32 R4, R44, R4, R48 ;  /* 0x000000042c04723c */ /* 0x004fe60000001830 */
[----:B------:R-:W2:-:S15]  /*85470*/  LDL.LU.64 R48, [R1+0x62d0] ;  /* 0x0062d00001307983 */ /* 0x000e9e0000300a00 */
[----:B------:R-:W-:Y:S01]  /*85480*/  NOP ;  /* 0x0000000000007918 */ /* 0x000fe20000000000 */
[----:B------:R-:W-:Y:S04]  /*85490*/  STL.64 [R1+0x270], R4 ;  /* 0x0002700401007387 */ /* 0x000fe80000100a00 */
[----:B------:R0:W-:Y:S04]  /*854a0*/  STL.64 [R1+0x278], R6 ;  /* 0x0002780601007387 */ /* 0x0001e80000100a00 */
[----:B0-----:R-:W2:Y:S04]  /*854b0*/  LDL.LU.64 R6, [R1+0x62c8] ;  /* 0x0062c80001067983 */ /* 0x001ea80000300a00 */
[----:B------:R-:W2:Y:S01]  /*854c0*/  LDL.LU.64 R4, [R1+0x62c0] ;  /* 0x0062c00001047983 */ /* 0x000ea20000300a00 */
[----:B----4-:R-:W-:Y:S03]  /*854d0*/  HMMA.16816.F32 R24, R44, R24, R8 ;  /* 0x000000182c18723c */ /* 0x010fe60000001808 */
[----:B------:R-:W4:-:S15]  /*854e0*/  LDL.LU.64 R8, [R1+0x62b8] ;  /* 0x0062b80001087983 */ /* 0x000f1e0000300a00 */
[----:B------:R-:W-:Y:S01]  /*854f0*/  NOP ;  /* 0x0000000000007918 */ /* 0x000fe20000000000 */
[----:B------:R0:W-:Y:S04]  /*85500*/  STL.64 [R1+0x260], R24 ;  /* 0x0002601801007387 */ /* 0x0001e80000100a00 */
[----:B------:R1:W-:Y:S04]  /*85510*/  STL.64 [R1+0x268], R26 ;  /* 0x0002681a01007387 */ /* 0x0003e80000100a00 */
[----:B0-----:R-:W4:Y:S04]  /*85520*/  LDL.LU R24, [R1+0x1a0] ;  /* 0x0001a00001187983 */ /* 0x001f280000300800 */
[----:B------:R-:W4:Y:S04]  /*85530*/  LDL.LU R25, [R1+0x1a4] ;  /* 0x0001a40001197983 */ /* 0x000f280000300800 */
[----:B-1----:R-:W4:Y:S04]  /*85540*/  LDL.LU R26, [R1+0x1a8] ;  /* 0x0001a800011a7983 */ /* 0x002f280000300800 */
[----:B------:R-:W4:Y:S04]  /*85550*/  LDL.LU R27, [R1+0x1ac] ;  /* 0x0001ac00011b7983 */ /* 0x000f280000300800 */
[----:B------:R-:W4:Y:S01]  /*85560*/  LDL.LU.64 R16, [R1+0x62b0] ;  /* 0x0062b00001107983 */ /* 0x000f220000300a00 */
[C---:B---3--:R-:W-:Y:S03]  /*85570*/  HMMA.16816.F32 R20, R44.reuse, R20, R56 ;  /* 0x000000142c14723c */ /* 0x048fe60000001838 */
[----:B------:R-:W-:Y:S04]  /*85580*/  STL.64 [R1+0x250], R28 ;  /* 0x0002501c01007387 */ /* 0x000fe80000100a00 */
[----:B------:R0:W-:Y:S04]  /*85590*/  STL.64 [R1+0x258], R30 ;  /* 0x0002581e01007387 */ /* 0x0001e80000100a00 */
[----:B0-----:R-:W3:Y:S04]  /*855a0*/  LDL.LU.64 R30, [R1+0x62a8] ;  /* 0x0062a800011e7983 */ /* 0x001ee80000300a00 */
[----:B------:R-:W3:Y:S04]  /*855b0*/  LDL.LU.64 R28, [R1+0x62a0] ;  /* 0x0062a000011c7983 */ /* 0x000ee80000300a00 */
[----:B------:R-:W3:Y:S01]  /*855c0*/  LDL.LU.64 R56, [R1+0x6298] ;  /* 0x0062980001387983 */ /* 0x000ee20000300a00 */
[C---:B--2---:R-:W-:Y:S03]  /*855d0*/  HMMA.16816.F32 R48, R44.reuse, R48, R52 ;  /* 0x000000302c30723c */ /* 0x044fe60000001834 */
        /* <DEDUP_REMOVED lines=8> */
[----:B------:R-:W-:Y:S04]  /*85660*/  STL.64 [R1+0x230], R48 ;  /* 0x0002303001007387 */ /* 0x000fe80000100a00 */
[----:B------:R0:W-:Y:S04]  /*85670*/  STL.64 [R1+0x238], R50 ;  /* 0x0002383201007387 */ /* 0x0001e80000100a00 */
[----:B0-----:R-:W2:Y:S04]  /*85680*/  LDL.LU.64 R50, [R1+0x6280] ;  /* 0x0062800001327983 */ /* 0x001ea80000300a00 */
[----:B------:R-:W2:Y:S01]  /*85690*/  LDL.LU.64 R48, [R1+0x6278] ;  /* 0x0062780001307983 */ /* 0x000ea20000300a00 */
[----:B----4-:R-:W-:Y:S03]  /*856a0*/  HMMA.16816.F32 R8, R44, R8, R4 ;  /* 0x000000082c08723c */ /* 0x010fe60000001804 */
[----:B------:R-:W4:Y:S04]  /*856b0*/  LDL.LU.64 R6, [R1+0x6270] ;  /* 0x0062700001067983 */ /* 0x000f280000300a00 */
[----:B------:R-:W2:-:S12]  /*856c0*/  LDL.LU.64 R4, [R1+0x6268] ;  /* 0x0062680001047983 */ /* 0x000e980000300a00 */
[----:B------:R-:W-:Y:S04]  /*856d0*/  STL.64 [R1+0x220], R8 ;  /* 0x0002200801007387 */ /* 0x000fe80000100a00 */
[----:B------:R0:W-:Y:S04]  /*856e0*/  STL.64 [R1+0x228], R10 ;  /* 0x0002280a01007387 */ /* 0x0001e80000100a00 */
[----:B0-----:R-:W2:Y:S04]  /*856f0*/  LDL.LU.64 R10, [R1+0x6260] ;  /* 0x00626000010a7983 */ /* 0x001ea80000300a00 */
[----:B------:R-:W2:Y:S01]  /*85700*/  LDL.LU.64 R8, [R1+0x6258] ;  /* 0x0062580001087983 */ /* 0x000ea20000300a00 */
[C---:B------:R-:W-:Y:S03]  /*85710*/  HMMA.16816.F32 R16, R44.reuse, R16, R12 ;  /* 0x000000102c10723c */ /* 0x040fe6000000180c */
[----:B------:R-:W2:Y:S04]  /*85720*/  LDL.LU.64 R14, [R1+0x6250] ;  /* 0x00625000010e7983 */ /* 0x000ea80000300a00 */
[----:B------:R-:W2:Y:S01]  /*85730*/  LDL.LU.64 R12, [R1+0x6248] ;  /* 0x00624800010c7983 */ /* 0x000ea20000300a00 */
[C---:B---3--:R-:W-:Y:S11]  /*85740*/  HMMA.16816.F32 R56, R44.reuse, R56, R28 ;  /* 0x000000382c38723c */ /* 0x048ff6000000181c */
[----:B------:R-:W-:Y:S04]  /*85750*/  STL.64 [R1+0x210], R16 ;  /* 0x0002101001007387 */ /* 0x000fe80000100a00 */
[----:B------:R0:W-:Y:S04]  /*85760*/  STL.64 [R1+0x218], R18 ;  /* 0x0002181201007387 */ /* 0x0001e80000100a00 */
[----:B0-----:R-:W3:Y:S04]  /*85770*/  LDL.LU.64 R18, [R1+0x6240] ;  /* 0x0062400001127983 */ /* 0x001ee80000300a00 */
[----:B------:R-:W2:Y:S04]  /*85780*/  LDL.LU.64 R16, [R1+0x6238] ;  /* 0x0062380001107983 */ /* 0x000ea80000300a00 */
        /* <DEDUP_REMOVED lines=24> */
[----:B------:R0:W-:Y:S04]  /*85910*/  STL.64 [R1+0x6158], R50 ;  /* 0x0061583201007387 */ /* 0x0001e80000100a00 */
[----:B------:R-:W3:Y:S04]  /*85920*/  LDL.LU R48, [R1+0x1b0] ;  /* 0x0001b00001307983 */ /* 0x000ee80000300800 */
[----:B------:R-:W3:Y:S04]  /*85930*/  LDL.LU R49, [R1+0x1b4] ;  /* 0x0001b40001317983 */ /* 0x000ee80000300800 */
[----:B0-----:R-:W3:Y:S04]  /*85940*/  LDL.LU R50, [R1+0x1b8] ;  /* 0x0001b80001327983 */ /* 0x001ee80000300800 */
[----:B------:R-:W3:Y:S01]  /*85950*/  LDL.LU R51, [R1+0x1bc] ;  /* 0x0001bc0001337983 */ /* 0x000ee20000300800 */
[----:B--2---:R-:W-:-:S15]  /*85960*/  HMMA.16816.F32 R32, R44, R36, R32 ;  /* 0x000000242c20723c */ /* 0x004fde0000001820 */
[----:B------:R-:W-:-:S04]  /*85970*/  NOP ;  /* 0x0000000000007918 */ /* 0x000fc80000000000 */
[----:B------:R-:W-:Y:S04]  /*85980*/  STL.64 [R1+0x1c0], R32 ;  /* 0x0001c02001007387 */ /* 0x000fe80000100a00 */
[----:B------:R0:W-:Y:S04]  /*85990*/  STL.64 [R1+0x1c8], R34 ;  /* 0x0001c82201007387 */ /* 0x0001e80000100a00 */
[----:B0-----:R-:W2:Y:S04]  /*859a0*/  LDL.LU.64 R34, [R1+0x61e0] ;  /* 0x0061e00001227983 */ /* 0x001ea80000300a00 */
[----:B------:R-:W3:Y:S04]  /*859b0*/  LDL.LU.64 R32, [R1+0x61d8] ;  /* 0x0061d80001207983 */ /* 0x000ee80000300a00 */
[----:B------:R0:W-:Y:S04]  /*859c0*/  STL.64 [R1+0x6160], R38 ;  /* 0x0061602601007387 */ /* 0x0001e80000100a00 */
[----:B------:R-:W2:Y:S04]  /*859d0*/  LDL.LU R36, [R1+0x150] ;  /* 0x0001500001247983 */ /* 0x000ea80000300800 */
[----:B------:R-:W2:Y:S04]  /*859e0*/  LDL.LU R37, [R1+0x154] ;  /* 0x0001540001257983 */ /* 0x000ea80000300800 */
[----:B0-----:R-:W2:Y:S04]  /*859f0*/  LDL.LU R38, [R1+0x158] ;  /* 0x0001580001267983 */ /* 0x001ea80000300800 */
[----:B------:R-:W2:Y:S01]  /*85a00*/  LDL.LU R39, [R1+0x15c] ;  /* 0x00015c0001277983 */ /* 0x000ea20000300800 */
[----:B---3--:R-:W-:-:S15]  /*85a10*/  HMMA.16816.F32 R48, R44, R32, R48 ;  /* 0x000000202c30723c */ /* 0x008fde0000001830 */
[----:B------:R-:W-:-:S04]  /*85a20*/  NOP ;  /* 0x0000000000007918 */ /* 0x000fc80000000000 */
[----:B------:R0:W-:Y:S04]  /*85a30*/  STL.64 [R1+0x1b0], R48 ;  /* 0x0001b03001007387 */ /* 0x0001e80000100a00 */
[----:B------:R1:W-:Y:S01]  /*85a40*/  STL.64 [R1+0x1b8], R50 ;  /* 0x0001b83201007387 */ /* 0x0003e20000100a00 */
[----:B0-----:R-:W-:-:S03]  /*85a50*/  IMAD.MOV.U32 R48, RZ, RZ, R3 ;  /* 0x000000ffff307224 */ /* 0x001fc600078e0003 */
[----:B------:R-:W3:Y:S01]  /*85a60*/  LDL.LU R3, [R1+0x61d0] ;  /* 0x0061d00001037983 */ /* 0x000ee20000300800 */
[----:B------:R-:W-:-:S03]  /*85a70*/  IMAD.MOV.U32 R49, RZ, RZ, R60 ;  /* 0x000000ffff317224 */ /* 0x000fc600078e003c */
[----:B------:R-:W4:Y:S01]  /*85a80*/  LDL.LU R60, [R1+0x61cc] ;  /* 0x0061cc00013c7983 */ /* 0x000f220000300800 */
[----:B------:R-:W-:Y:S01]  /*85a90*/  HMMA.16816.F32 R24, R44, R28, R24 ;  /* 0x0000001c2c18723c */ /* 0x000fe20000001818 */
[----:B-1----:R-:W-:Y:S02]  /*85aa0*/  IMAD.MOV.U32 R51, RZ, RZ, R61 ;  /* 0x000000ffff337224 */ /* 0x002fe400078e003d */
[----:B------:R-:W4:Y:S01]  /*85ab0*/  LDL.LU R50, [R1+0x148] ;  /* 0x0001480001327983 */ /* 0x000f220000300800 */
[----:B------:R-:W-:-:S03]  /*85ac0*/  IMAD.MOV.U32 R32, RZ, RZ, R0 ;  /* 0x000000ffff207224 */ /* 0x000fc600078e0000 */
[----:B------:R-:W4:Y:S01]  /*85ad0*/  LDL.LU R61, [R1+0x61c8] ;  /* 0x0061c800013d7983 */ /* 0x000f220000300800 */
[----:B------:R-:W-:-:S03]  /*85ae0*/  IMAD.MOV.U32 R33, RZ, RZ, R2 ;  /* 0x000000ffff217224 */ /* 0x000fc600078e0002 */
[----:B--2---:R3:W-:Y:S04]  /*85af0*/  STL.64 [R1+0x6168], R34 ;  /* 0x0061682201007387 */ /* 0x0047e80000100a00 */
[----:B------:R-:W2:Y:S04]  /*85b00*/  LDL.LU R0, [R1+0x61c4] ;  /* 0x0061c40001007983 */ /* 0x000ea80000300800 */
[----:B------:R-:W2:Y:S01]  /*85b10*/  LDL.LU R2, [R1+0x61c0] ;  /* 0x0061c00001027983 */ /* 0x000ea20000300800 */
[----:B---3--:R-:W-:-:S03]  /*85b20*/  IMAD.MOV.U32 R34, RZ, RZ, R3 ;  /* 0x000000ffff227224 */ /* 0x008fc600078e0003 */
[----:B------:R-:W3:Y:S01]  /*85b30*/  LDL.LU R3, [R1+0x61bc] ;  /* 0x0061bc0001037983 */ /* 0x000ee20000300800 */
[----:B----4-:R-:W-:-:S03]  /*85b40*/  IMAD.MOV.U32 R35, RZ, RZ, R60 ;  /* 0x000000ffff237224 */ /* 0x010fc600078e003c */
[----:B------:R-:W4:Y:S04]  /*85b50*/  LDL.LU R60, [R1+0x61b8] ;  /* 0x0061b800013c7983 */ /* 0x000f280000300800 */
[----:B------:R0:W-:Y:S04]  /*85b60*/  STL.64 [R1+0x1a0], R24 ;  /* 0x0001a01801007387 */ /* 0x0001e80000100a00 */
[----:B------:R-:W-:Y:S04]  /*85b70*/  STL.64 [R1+0x1a8], R26 ;  /* 0x0001a81a01007387 */ /* 0x000fe80000100a00 */
[----:B0-----:R-:W2:Y:S04]  /*85b80*/  LDL.LU.64 R24, [R1+0x61b0] ;  /* 0x0061b00001187983 */ /* 0x001ea80000300a00 */
[----:B------:R0:W-:Y:S04]  /*85b90*/  STL.64 [R1+0x6170], R30 ;  /* 0x0061701e01007387 */ /* 0x0001e80000100a00 */
[----:B------:R-:W3:Y:S04]  /*85ba0*/  LDL.LU R28, [R1+0x170] ;  /* 0x00017000011c7983 */ /* 0x000ee80000300800 */
[----:B------:R-:W3:Y:S04]  /*85bb0*/  LDL.LU R29, [R1+0x174] ;  /* 0x00017400011d7983 */ /* 0x000ee80000300800 */
[----:B0-----:R-:W3:Y:S01]  /*85bc0*/  LDL.LU R30, [R1+0x178] ;  /* 0x00017800011e7983 */ /* 0x001ee20000300800 */
[----:B--2---:R-:W-:Y:S03]  /*85bd0*/  HMMA.16816.F32 R24, R44, R24, R20 ;  /* 0x000000182c18723c */ /* 0x004fe60000001814 */
[----:B------:R-:W2:Y:S04]  /*85be0*/  LDL.LU.64 R22, [R1+0x61a8] ;  /* 0x0061a80001167983 */ /* 0x000ea80000300a00 */
[----:B------:R-:W2:-:S12]  /*85bf0*/  LDL.LU.64 R20, [R1+0x61a0] ;  /* 0x0061a00001147983 */ /* 0x000e980000300a00 */
[----:B------:R4:W-:Y:S04]  /*85c00*/  STL.64 [R1+0x190], R24 ;  /* 0x0001901801007387 */ /* 0x0009e80000100a00 */
[----:B------:R0:W-:Y:S01]  /*85c10*/  STL.64 [R1+0x198], R26 ;  /* 0x0001981a01007387 */ /* 0x0001e20000100a00 */
[----:B----4-:R-:W-:Y:S02]  /*85c20*/  IMAD.MOV.U32 R24, RZ, RZ, R60 ;  /* 0x000000ffff187224 */ /* 0x010fe400078e003c */
[----:B---3--:R-:W-:Y:S02]  /*85c30*/  IMAD.MOV.U32 R25, RZ, RZ, R3 ;  /* 0x000000ffff197224 */ /* 0x008fe400078e0003 */
[----:B0-----:R-:W-:Y:S02]  /*85c40*/  IMAD.MOV.U32 R26, RZ, RZ, R2 ;  /* 0x000000ffff1a7224 */ /* 0x001fe400078e0002 */
[----:B------:R-:W-:-:S02]  /*85c50*/  IMAD.MOV.U32 R27, RZ, RZ, R0 ;  /* 0x000000ffff1b7224 */ /* 0x000fc400078e0000 */
[----:B------:R-:W-:-:S05]  /*85c60*/  IMAD.MOV.U32 R31, RZ, RZ, R61 ;  /* 0x000000ffff1f7224 */ /* 0x000fca00078e003d */
[----:B--2---:R-:W-:Y:S01]  /*85c70*/  HMMA.16816.F32 R24, R44, R20, R24 ;  /* 0x000000142c18723c */ /* 0x004fe20000001818 */
[----:B------:R0:W-:-:S15]  /*85c80*/  STL.64 [R1+0x6198], R22 ;  /* 0x0061981601007387 */ /* 0x0001de0000100a00 */
[----:B------:R-:W-:-:S03]  /*85c90*/  NOP ;  /* 0x0000000000007918 */ /* 0x000fc60000000000 */
[----:B------:R-:W-:Y:S04]  /*85ca0*/  STL.64 [R1+0x180], R24 ;  /* 0x0001801801007387 */ /* 0x000fe80000100a00 */
[----:B------:R1:W-:Y:S01]  /*85cb0*/  STL.64 [R1+0x188], R26 ;  /* 0x0001881a01007387 */ /* 0x0003e20000100a00 */
[C---:B0-----:R-:W-:Y:S08]  /*85cc0*/  HMMA.16816.F32 R20, R44.reuse, R12, R32 ;  /* 0x0000000c2c14723c */ /* 0x041ff00000001820 */
[C---:B-1----:R-:W-:Y:S01]  /*85cd0*/  HMMA.16816.F32 R24, R44.reuse, R16, R28 ;  /* 0x000000102c18723c */ /* 0x042fe2000000181c */
[----:B------:R0:W-:Y:S04]  /*85ce0*/  STL.64 [R1+0x6178], R18 ;  /* 0x0061781201007387 */ /* 0x0001e80000100a00 */
[----:B------:R-:W-:Y:S03]  /*85cf0*/  STL.64 [R1+0x60c8], R58 ;  /* 0x0060c83a01007387 */ /* 0x000fe60000100a00 */
[----:B0-----:R-:W-:Y:S11]  /*85d00*/  HMMA.16816.F32 R16, R44, R8, R36 ;  /* 0x000000082c10723c */ /* 0x001ff60000001824 */
[----:B------:R-:W-:-:S02]  /*85d10*/  IMAD.MOV.U32 R56, RZ, RZ, R24 ;  /* 0x000000ffff387224 */ /* 0x000fc400078e0018 */
[----:B------:R-:W-:Y:S02]  /*85d20*/  IMAD.MOV.U32 R57, RZ, RZ, R25 ;  /* 0x000000ffff397224 */ /* 0x000fe400078e0019 */
[----:B------:R-:W-:Y:S01]  /*85d30*/  IMAD.MOV.U32 R60, RZ, RZ, R26 ;  /* 0x000000ffff3c7224 */ /* 0x000fe200078e001a */
[----:B------:R-:W-:Y:S02]  /*85d40*/  MOV R53, R27 ;  /* 0x0000001b00357202 */ /* 0x000fe40000000f00 */
[----:B------:R-:W-:Y:S01]  /*85d50*/  STL.64 [R1+0x60c0], R56 ;  /* 0x0060c03801007387 */ /* 0x000fe20000100a00 */
[----:B------:R-:W0:Y:S03]  /*85d60*/  S2R R27, SR_TID.X ;  /* 0x00000000001b7919 */ /* 0x000e260000002100 */
[----:B------:R-:W-:Y:S04]  /*85d70*/  STL [R1+0x5bd0], R60 ;  /* 0x005bd03c01007387 */ /* 0x000fe80000100800 */
[----:B------:R-:W-:Y:S04]  /*85d80*/  STL.64 [R1+0x160], R20 ;  /* 0x0001601401007387 */ /* 0x000fe80000100a00 */
[----:B------:R-:W-:Y:S04]  /*85d90*/  STL [R1+0x168], R22 ;  /* 0x0001681601007387 */ /* 0x000fe80000100800 */
[----:B------:R1:W-:Y:S01]  /*85da0*/  STL.64 [R1+0x6180], R14 ;  /* 0x0061800e01007387 */ /* 0x0003e20000100a00 */
[----:B------:R-:W-:Y:S01]  /*85db0*/  IMAD.MOV.U32 R61, RZ, RZ, R23 ;  /* 0x000000ffff3d7224 */ /* 0x000fe200078e0017 */
[----:B-1----:R-:W-:Y:S01]  /*85dc0*/  HMMA.16816.F32 R12, R44, R4, R48 ;  /* 0x000000042c0c723c */ /* 0x002fe20000001830 */
[----:B------:R-:W-:-:S03]  /*85dd0*/  IMAD.MOV.U32 R52, RZ, RZ, R16 ;  /* 0x000000ffff347224 */ /* 0x000fc600078e0010 */
[----:B------:R1:W-:Y:S01]  /*85de0*/  STL [R1+0x5bd4], R61 ;  /* 0x005bd43d01007387 */ /* 0x0003e20000100800 */
[----:B------:R-:W-:Y:S02]  /*85df0*/  IMAD.MOV.U32 R0, RZ, RZ, R19 ;  /* 0x000000ffff007224 */ /* 0x000fe400078e0013 */
[----:B------:R-:W-:Y:S01]  /*85e00*/  IMAD.MOV.U32 R2, RZ, RZ, R18 ;  /* 0x000000ffff027224 */ /* 0x000fe200078e0012 */
[----:B------:R-:W-:Y:S01]  /*85e10*/  STL.64 [R1+0x6188], R10 ;  /* 0x0061880a01007387 */ /* 0x000fe20000100a00 */
[----:B------:R-:W-:-:S03]  /*85e20*/  IMAD.MOV.U32 R3, RZ, RZ, R17 ;  /* 0x000000ffff037224 */ /* 0x000fc600078e0011 */
[----:B------:R-:W-:Y:S04]  /*85e30*/  STL.64 [R1+0x60b0], R54 ;  /* 0x0060b03601007387 */ /* 0x000fe80000100a00 */
[----:B------:R2:W-:Y:S04]  /*85e40*/  STL.64 [R1+0x60a8], R52 ;  /* 0x0060a83401007387 */ /* 0x0005e80000100a00 */
[----:B------:R-:W-:Y:S04]  /*85e50*/  STL [R1+0x5be0], R0 ;  /* 0x005be00001007387 */ /* 0x000fe80000100800 */
[----:B------:R-:W-:Y:S01]  /*85e60*/  STL [R1+0x5bdc], R2 ;  /* 0x005bdc0201007387 */ /* 0x000fe20000100800 */
[----:B------:R-:W-:-:S03]  /*85e70*/  IMAD.MOV.U32 R60, RZ, RZ, R15 ;  /* 0x000000ffff3c7224 */ /* 0x000fc600078e000f */
[----:B------:R-:W-:Y:S01]  /*85e80*/  STL [R1+0x5bd8], R3 ;  /* 0x005bd80301007387 */ /* 0x000fe20000100800 */
[----:B-1----:R-:W-:-:S03]  /*85e90*/  IMAD.MOV.U32 R61, RZ, RZ, R14 ;  /* 0x000000ffff3d7224 */ /* 0x002fc600078e000e */
[----:B------:R-:W-:Y:S04]  /*85ea0*/  STL.64 [R1+0x140], R12 ;  /* 0x0001400c01007387 */ /* 0x000fe80000100a00 */
[----:B--2---:R-:W2:Y:S04]  /*85eb0*/  LDL.LU R52, [R1+0x930] ;  /* 0x0009300001347983 */ /* 0x004ea80000300800 */
[----:B------:R-:W2:Y:S04]  /*85ec0*/  LDL.LU R53, [R1+0x934] ;  /* 0x0009340001357983 */ /* 0x000ea80000300800 */
[----:B------:R-:W2:Y:S04]  /*85ed0*/  LDL.LU R54, [R1+0x938] ;  /* 0x0009380001367983 */ /* 0x000ea80000300800 */
[----:B------:R-:W2:Y:S01]  /*85ee0*/  LDL.LU R55, [R1+0x93c] ;  /* 0x00093c0001377983 */ /* 0x000ea20000300800 */
[----:B0-----:R-:W-:-:S03]  /*85ef0*/  LOP3.LUT R49, R27, 0x7, RZ, 0xc0, !PT ;  /* 0x000000071b317812 */ /* 0x001fc600078ec0ff */
[----:B------:R-:W2:Y:S04]  /*85f00*/  LDL.64 R22, [R1+0x138] ;  /* 0x0001380001167983 */ /* 0x000ea80000100a00 */
[----:B------:R0:W-:Y:S04]  /*85f10*/  STL.64 [R1+0x6190], R6 ;  /* 0x0061900601007387 */ /* 0x0001e80000100a00 */
[----:B------:R-:W-:Y:S04]  /*85f20*/  STL [R1+0x5be8], R60 ;  /* 0x005be83c01007387 */ /* 0x000fe80000100800 */
[----:B------:R-:W-:Y:S01]  /*85f30*/  STL [R1+0x5be4], R61 ;  /* 0x005be43d01007387 */ /* 0x000fe20000100800 */
[----:B------:R-:W-:-:S03]  /*85f40*/  IMAD.SHL.U32 R26, R27, 0x40, RZ ;  /* 0x000000401b1a7824 */ /* 0x000fc600078e00ff */
[----:B------:R-:W3:Y:S01]  /*85f50*/  LDL.LU R4, [R1+0x920] ;  /* 0x0009200001047983 */ /* 0x000ee20000300800 */
[----:B------:R-:W-:-:S03]  /*85f60*/  IMAD R49, R49, 0x90, RZ ;  /* 0x0000009031317824 */ /* 0x000fc600078e02ff */
[----:B------:R-:W3:Y:S01]  /*85f70*/  LDL.LU R5, [R1+0x924] ;  /* 0x0009240001057983 */ /* 0x000ee20000300800 */
[----:B------:R-:W-:-:S03]  /*85f80*/  IMAD.SHL.U32 R27, R27, 0x2, RZ ;  /* 0x000000021b1b7824 */ /* 0x000fc600078e00ff */
[----:B0-----:R-:W3:Y:S04]  /*85f90*/  LDL.LU R6, [R1+0x928] ;  /* 0x0009280001067983 */ /* 0x001ee80000300800 */
[----:B------:R-:W3:Y:S04]  /*85fa0*/  LDL.LU R7, [R1+0x92c] ;  /* 0x00092c0001077983 */ /* 0x000ee80000300800 */
[----:B------:R-:W3:Y:S01]  /*85fb0*/  LDL.64 R14, [R1+0x128] ;  /* 0x00012800010e7983 */ /* 0x000ee20000100a00 */
[----:B------:R-:W-:-:S03]  /*85fc0*/  LOP3.LUT R27, R49, 0x10, R27, 0x78, !PT ;  /* 0x00000010311b7812 */ /* 0x000fc600078e781b */
[----:B------:R-:W4:Y:S01]  /*85fd0*/  LDL.LU R24, [R1+0x910] ;  /* 0x0009100001187983 */ /* 0x000f220000300800 */
[----:B------:R-:W-:-:S03]  /*85fe0*/  LOP3.LUT R27, R27, 0x400, R26, 0xf8, !PT ;  /* 0x000004001b1b7812 */ /* 0x000fc600078ef81a */
[----:B------:R-:W4:Y:S01]  /*85ff0*/  LDL.LU R25, [R1+0x914] ;  /* 0x0009140001197983 */ /* 0x000f220000300800 */
[----:B------:R-:W-:-:S03]  /*86000*/  LOP3.LUT R27, R27, 0x20, RZ, 0x3c, !PT ;  /* 0x000000201b1b7812 */ /* 0x000fc600078e3cff */
[----:B------:R-:W4:Y:S04]  /*86010*/  LDL.LU R26, [R1+0x918] ;  /* 0x00091800011a7983 */ /* 0x000f280000300800 */
[----:B------:R0:W1:Y:S04]  /*86020*/  LDSM.16.MT88.4 R44, [R27+UR5+0x11800] ;  /* 0x011800051b2c783b */ /* 0x0000680008004200 */
[----:B0-----:R-:W4:Y:S04]  /*86030*/  LDL.LU R27, [R1+0x91c] ;  /* 0x00091c00011b7983 */ /* 0x001f280000300800 */
[----:B------:R-:W4:Y:S04]  /*86040*/  LDL.64 R10, [R1+0x118] ;  /* 0x00011800010a7983 */ /* 0x000f280000100a00 */
[----:B------:R-:W4:Y:S04]  /*86050*/  LDL R50, [R1+0xe8] ;  /* 0x0000e80001327983 */ /* 0x000f280000100800 */
[----:B------:R-:W4:Y:S04]  /*86060*/  LDL R51, [R1+0xec] ;  /* 0x0000ec0001337983 */ /* 0x000f280000100800 */
        /* <DEDUP_REMOVED lines=12> */
[----:B------:R-:W4:Y:S04]  /*86130*/  LDL.64 R58, [R1+0x108] ;  /* 0x00010800013a7983 */ /* 0x000f280000100a00 */
[----:B------:R-:W4:Y:S04]  /*86140*/  LDL.64 R34, [R1+0xf8] ;  /* 0x0000f80001227983 */ /* 0x000f280000100a00 */
[----:B-1----:R-:W-:Y:S04]  /*86150*/  STL.64 [R1+0x6020], R46 ;  /* 0x0060202e01007387 */ /* 0x002fe80000100a00 */
[----:B------:R0:W-:Y:S01]  /*86160*/  STL.64 [R1+0x6018], R44 ;  /* 0x0060182c01007387 */ /* 0x0001e20000100a00 */
[----:B--2---:R-:W-:Y:S01]  /*86170*/  HMMA.16816.F32 R52, R40, R22, R52 ;  /* 0x000000162834723c */ /* 0x004fe20000001834 */
[----:B0-----:R-:W-:-:S02]  /*86180*/  IMAD.MOV.U32 R45, RZ, RZ, R22 ;  /* 0x000000ffff2d7224 */ /* 0x001fc400078e0016 */
[----:B------:R-:W-:Y:S02]  /*86190*/  IMAD.MOV.U32 R44, RZ, RZ, R23 ;  /* 0x000000ffff2c7224 */ /* 0x000fe400078e0017 */
[----:B------:R-:W2:-:S14]  /*861a0*/  LDL.LU.64 R22, [R1+0x6198] ;  /* 0x0061980001167983 */ /* 0x000e9c0000300a00 */
[----:B------:R-:W-:Y:S01]  /*861b0*/  IMAD.MOV.U32 R20, RZ, RZ, R55 ;  /* 0x000000ffff147224 */ /* 0x000fe200078e0037 */
[----:B---3--:R-:W-:Y:S01]  /*861c0*/  HMMA.16816.F32 R4, R40, R14, R4 ;  /* 0x0000000e2804723c */ /* 0x008fe20000001804 */
[----:B------:R-:W-:Y:S01]  /*861d0*/  IMAD.MOV.U32 R21, RZ, RZ, R54 ;  /* 0x000000ffff157224 */ /* 0x000fe200078e0036 */
[----:B------:R-:W-:Y:S04]  /*861e0*/  STL.64 [R1+0x930], R52 ;  /* 0x0009303401007387 */ /* 0x000fe80000100a00 */
[----:B------:R-:W3:Y:S01]  /*861f0*/  LDL.64 R54, [R1+0xd8] ;  /* 0x0000d80001367983 */ /* 0x000ee20000100a00 */
[----:B------:R-:W-:-:S03]  /*86200*/  IMAD.MOV.U32 R47, RZ, RZ, R14 ;  /* 0x000000ffff2f7224 */ /* 0x000fc600078e000e */
[----:B------:R-:W-:Y:S01]  /*86210*/  STL [R1+0x6090], R45 ;  /* 0x0060902d01007387 */ /* 0x000fe20000100800 */
[----:B------:R-:W-:-:S03]  /*86220*/  IMAD.MOV.U32 R46, RZ, RZ, R15 ;  /* 0x000000ffff2e7224 */ /* 0x000fc600078e000f */
[----:B------:R-:W-:Y:S04]  /*86230*/  STL [R1+0x5a6c], R20 ;  /* 0x005a6c1401007387 */ /* 0x000fe80000100800 */
[----:B------:R-:W-:Y:S04]  /*86240*/  STL [R1+0x5a68], R21 ;  /* 0x005a681501007387 */ /* 0x000fe80000100800 */
[----:B------:R-:W-:Y:S04]  /*86250*/  STL.64 [R1+0x920], R4 ;  /* 0x0009200401007387 */ /* 0x000fe80000100a00 */
[----:B------:R0:W-:Y:S01]  /*86260*/  STL.64 [R1+0x928], R6 ;  /* 0x0009280601007387 */ /* 0x0001e20000100a00 */
[----:B----4-:R-:W-:Y:S01]  /*86270*/  HMMA.16816.F32 R12, R40, R10, R24 ;  /* 0x0000000a280c723c */ /* 0x010fe20000001818 */
[----:B------:R-:W-:-:S02]  /*86280*/  IMAD.MOV.U32 R27, RZ, RZ, R10 ;  /* 0x000000ffff1b7224 */ /* 0x000fc400078e000a */
[----:B------:R-:W-:Y:S01]  /*86290*/  IMAD.MOV.U32 R26, RZ, RZ, R11 ;  /* 0x000000ffff1a7224 */ /* 0x000fe200078e000b */
[----:B0-----:R-:W4:Y:S04]  /*862a0*/  LDL.LU.64 R6, [R1+0x6190] ;  /* 0x0061900001067983 */ /* 0x001f280000300a00 */
[----:B------:R-:W2:Y:S11]  /*862b0*/  LDL.LU.64 R10, [R1+0x6188] ;  /* 0x00618800010a7983 */ /* 0x000eb60000300a00 */
[----:B------:R-:W-:Y:S01]  /*862c0*/  MOV R9, R12 ;  /* 0x0000000c00097202 */ /* 0x000fe20000000f00 */
[----:B------:R-:W-:-:S02]  /*862d0*/  IMAD.MOV.U32 R8, RZ, RZ, R13 ;  /* 0x000000ffff087224 */ /* 0x000fc400078e000d */
[----:B------:R-:W-:Y:S02]  /*862e0*/  IMAD.MOV.U32 R5, RZ, RZ, R14 ;  /* 0x000000ffff057224 */ /* 0x000fe400078e000e */
[----:B------:R-:W-:Y:S02]  /*862f0*/  IMAD.MOV.U32 R4, RZ, RZ, R15 ;  /* 0x000000ffff047224 */ /* 0x000fe400078e000f */
[----:B------:R-:W3:Y:S04]  /*86300*/  LDL.LU.64 R14, [R1+0x6180] ;  /* 0x00618000010e7983 */ /* 0x000ee80000300a00 */
[----:B--2---:R-:W-:Y:S04]  /*86310*/  STL.64 [R1+0x6040], R10 ;  /* 0x0060400a01007387 */ /* 0x004fe80000100a00 */
[----:B------:R0:W-:Y:S04]  /*86320*/  STL.64 [R1+0x6038], R8 ;  /* 0x0060380801007387 */ /* 0x0001e80000100a00 */
[----:B0-----:R-:W2:Y:S04]  /*86330*/  LDL.LU R8, [R1+0x8d0] ;  /* 0x0008d00001087983 */ /* 0x001ea80000300800 */
[----:B------:R-:W2:Y:S04]  /*86340*/  LDL.LU R9, [R1+0x8d4] ;  /* 0x0008d40001097983 */ /* 0x000ea80000300800 */
[----:B------:R-:W2:Y:S04]  /*86350*/  LDL.LU R10, [R1+0x8d8] ;  /* 0x0008d800010a7983 */ /* 0x000ea80000300800 */
[----:B------:R-:W2:Y:S01]  /*86360*/  LDL.LU R11, [R1+0x8dc] ;  /* 0x0008dc00010b7983 */ /* 0x000ea20000300800 */
[C---:B------:R-:W-:Y:S08]  /*86370*/  HMMA.16816.F32 R16, R40.reuse, R58, R16 ;  /* 0x0000003a2810723c */ /* 0x040ff00000001810 */
[C---:B------:R-:W-:Y:S08]  /*86380*/  HMMA.16816.F32 R28, R40.reuse, R34, R28 ;  /* 0x00000022281c723c */ /* 0x040ff0000000181c */
[----:B------:R-:W-:Y:S01]  /*86390*/  HMMA.16816.F32 R48, R40, R50, R36 ;  /* 0x000000322830723c */ /* 0x000fe20000001824 */
[----:B------:R-:W-:Y:S01]  /*863a0*/  STL [R1+0x5cac], R4 ;  /* 0x005cac0401007387 */ /* 0x000fe20000100800 */
[----:B------:R-:W-:-:S03]  /*863b0*/  IMAD.MOV.U32 R2, RZ, RZ, R58 ;  /* 0x000000ffff027224 */ /* 0x000fc600078e003a */
[----:B------:R-:W-:Y:S01]  /*863c0*/  STL [R1+0x5ca8], R5 ;  /* 0x005ca80501007387 */ /* 0x000fe20000100800 */
[----:B------:R-:W-:-:S03]  /*863d0*/  IMAD.MOV.U32 R0, RZ, RZ, R59 ;  /* 0x000000ffff007224 */ /* 0x000fc600078e003b */
[----:B------:R-:W-:Y:S04]  /*863e0*/  STL.64 [R1+0x900], R16 ;  /* 0x0009001001007387 */ /* 0x000fe80000100a00 */
[----:B------:R0:W-:Y:S01]  /*863f0*/  STL.64 [R1+0x908], R18 ;  /* 0x0009081201007387 */ /* 0x0001e20000100a00 */
[----:B------:R-:W-:-:S05]  /*86400*/  IMAD.MOV.U32 R3, RZ, RZ, R35 ;  /* 0x000000ffff037224 */ /* 0x000fca00078e0023 */
[----:B------:R-:W-:Y:S02]  /*86410*/  IMAD.MOV.U32 R12, RZ, RZ, R51 ;  /* 0x000000ffff0c7224 */ /* 0x000fe400078e0033 */
[----:B------:R-:W-:Y:S01]  /*86420*/  IMAD.MOV.U32 R13, RZ, RZ, R50 ;  /* 0x000000ffff0d7224 */ /* 0x000fe200078e0032 */
[----:B0-----:R-:W4:Y:S04]  /*86430*/  LDL.LU.64 R18, [R1+0x6178] ;  /* 0x0061780001127983 */ /* 0x001f280000300a00 */
[----:B------:R-:W4:Y:S04]  /*86440*/  LDL R58, [R1+0xc8] ;  /* 0x0000c800013a7983 */ /* 0x000f280000100800 */
[----:B------:R-:W4:Y:S01]  /*86450*/  LDL R59, [R1+0xcc] ;  /* 0x0000cc00013b7983 */ /* 0x000f220000100800 */
[----:B------:R-:W-:-:S03]  /*86460*/  IMAD.MOV.U32 R16, RZ, RZ, R49 ;  /* 0x000000ffff107224 */ /* 0x000fc600078e0031 */
[----:B------:R-:W-:Y:S01]  /*86470*/  STL.64 [R1+0x8f0], R28 ;  /* 0x0008f01c01007387 */ /* 0x000fe20000100a00 */
[----:B------:R-:W-:-:S03]  /*86480*/  IMAD.MOV.U32 R17, RZ, RZ, R48 ;  /* 0x000000ffff117224 */ /* 0x000fc600078e0030 */
[----:B------:R0:W-:Y:S01]  /*86490*/  STL.64 [R1+0x8f8], R30 ;  /* 0x0008f81e01007387 */ /* 0x0001e20000100a00 */
[----:B---3--:R-:W-:-:S03]  /*864a0*/  IMAD.MOV.U32 R45, RZ, RZ, R54 ;  /* 0x000000ffff2d7224 */ /* 0x008fc600078e0036 */
[----:B0-----:R-:W3:Y:S04]  /*864b0*/  LDL.LU.64 R30, [R1+0x6170] ;  /* 0x00617000011e7983 */ /* 0x001ee80000300a00 */
[----:B------:R-:W3:Y:S04]  /*864c0*/  LDL.LU.64 R34, [R1+0x6168] ;  /* 0x0061680001227983 */ /* 0x000ee80000300a00 */
[----:B------:R-:W3:Y:S04]  /*864d0*/  LDL.LU.64 R38, [R1+0x6160] ;  /* 0x0061600001267983 */ /* 0x000ee80000300a00 */
[----:B------:R-:W3:Y:S04]  /*864e0*/  LDL.LU.64 R50, [R1+0x6158] ;  /* 0x0061580001327983 */ /* 0x000ee80000300a00 */
[----:B------:R0:W-:Y:S04]  /*864f0*/  STL [R1+0x5cdc], R12 ;  /* 0x005cdc0c01007387 */ /* 0x0001e80000100800 */
[----:B------:R-:W-:Y:S04]  /*86500*/  STL [R1+0x5cd8], R13 ;  /* 0x005cd80d01007387 */ /* 0x000fe80000100800 */
[----:B------:R-:W-:Y:S04]  /*86510*/  STL [R1+0x5cd4], R16 ;  /* 0x005cd41001007387 */ /* 0x000fe80000100800 */
[----:B------:R-:W-:Y:S01]  /*86520*/  STL [R1+0x5cd0], R17 ;  /* 0x005cd01101007387 */ /* 0x000fe20000100800 */
[----:B0-----:R-:W-:Y:S01]  /*86530*/  IMAD.MOV.U32 R12, RZ, RZ, R55 ;  /* 0x000000ffff0c7224 */ /* 0x001fe200078e0037 */
[----:B--2---:R-:W-:-:S15]  /*86540*/  HMMA.16816.F32 R8, R40, R54, R8 ;  /* 0x000000362808723c */ /* 0x004fde0000001808 */
[----:B------:R-:W-:-:S04]  /*86550*/  NOP ;  /* 0x0000000000007918 */ /* 0x000fc80000000000 */
[----:B------:R-:W-:Y:S02]  /*86560*/  IMAD.MOV.U32 R20, RZ, RZ, R8 ;  /* 0x000000ffff147224 */ /* 0x000fe400078e0008 */
[----:B------:R-:W-:Y:S01]  /*86570*/  IMAD.MOV.U32 R21, RZ, RZ, R9 ;  /* 0x000000ffff157224 */ /* 0x000fe200078e0009 */
[----:B------:R-:W2:Y:S01]  /*86580*/  LDL.LU R8, [R1+0x8b0] ;  /* 0x0008b00001087983 */ /* 0x000ea20000300800 */
[----:B------:R-:W-:Y:S02]  /*86590*/  IMAD.MOV.U32 R25, RZ, RZ, R10 ;  /* 0x000000ffff197224 */ /* 0x000fe400078e000a */
[----:B------:R-:W-:Y:S01]  /*865a0*/  IMAD.MOV.U32 R24, RZ, RZ, R11 ;  /* 0x000000ffff187224 */ /* 0x000fe200078e000b */
[----:B------:R-:W2:Y:S04]  /*865b0*/  LDL.LU R9, [R1+0x8b4] ;  /* 0x0008b40001097983 */ /* 0x000ea80000300800 */
[----:B------:R-:W2:Y:S04]  /*865c0*/  LDL.LU R10, [R1+0x8b8] ;  /* 0x0008b800010a7983 */ /* 0x000ea80000300800 */
[----:B------:R-:W2:Y:S04]  /*865d0*/  LDL.LU R11, [R1+0x8bc] ;  /* 0x0008bc00010b7983 */ /* 0x000ea80000300800 */
[----:B------:R-:W2:Y:S04]  /*865e0*/  LDL.64 R54, [R1+0xb8] ;  /* 0x0000b80001367983 */ /* 0x000ea80000100a00 */
[----:B------:R-:W-:Y:S04]  /*865f0*/  STL.64 [R1+0x60f8], R26 ;  /* 0x0060f81a01007387 */ /* 0x000fe80000100a00 */
[----:B------:R0:W-:Y:S04]  /*86600*/  STL.64 [R1+0x60f0], R24 ;  /* 0x0060f01801007387 */ /* 0x0001e80000100a00 */
[----:B0-----:R-:W4:Y:S04]  /*86610*/  LDL.LU R24, [R1+0x8c0] ;  /* 0x0008c00001187983 */ /* 0x001f280000300800 */
[----:B------:R-:W4:Y:S04]  /*86620*/  LDL.LU R25, [R1+0x8c4] ;  /* 0x0008c40001197983 */ /* 0x000f280000300800 */
[----:B------:R-:W4:Y:S04]  /*86630*/  LDL.LU R26, [R1+0x8c8] ;  /* 0x0008c800011a7983 */ /* 0x000f280000300800 */
[----:B------:R-:W4:Y:S04]  /*86640*/  LDL.LU R27, [R1+0x8cc] ;  /* 0x0008cc00011b7983 */ /* 0x000f280000300800 */
[----:B------:R-:W-:Y:S04]  /*86650*/  STL.64 [R1+0x60d8], R46 ;  /* 0x0060d82e01007387 */ /* 0x000fe80000100a00 */
[----:B------:R0:W-:Y:S04]  /*86660*/  STL.64 [R1+0x60d0], R44 ;  /* 0x0060d02c01007387 */ /* 0x0001e80000100a00 */
[----:B------:R-:W-:Y:S04]  /*86670*/  STL [R1+0x5ce4], R21 ;  /* 0x005ce41501007387 */ /* 0x000fe80000100800 */
[----:B------:R-:W-:Y:S04]  /*86680*/  STL [R1+0x5ce0], R20 ;  /* 0x005ce01401007387 */ /* 0x000fe80000100800 */
[----:B------:R-:W-:Y:S01]  /*86690*/  STL.64 [R1+0x6140], R22 ;  /* 0x0061401601007387 */ /* 0x000fe20000100a00 */
[----:B----4-:R-:W-:Y:S03]  /*866a0*/  HMMA.16816.F32 R56, R40, R58, R24 ;  /* 0x0000003a2838723c */ /* 0x010fe60000001818 */
[----:B------:R-:W4:Y:S04]  /*866b0*/  LDL.64 R26, [R1+0xa8] ;  /* 0x0000a800011a7983 */ /* 0x000f280000100a00 */
[----:B0-----:R-:W2:Y:S04]  /*866c0*/  LDL.LU R44, [R1+0x880] ;  /* 0x00088000012c7983 */ /* 0x001ea80000300800 */
[----:B------:R-:W2:Y:S04]  /*866d0*/  LDL.LU R45, [R1+0x884] ;  /* 0x00088400012d7983 */ /* 0x000ea80000300800 */
[----:B------:R-:W2:Y:S04]  /*866e0*/  LDL.LU R46, [R1+0x888] ;  /* 0x00088800012e7983 */ /* 0x000ea80000300800 */
[----:B------:R-:W2:Y:S01]  /*866f0*/  LDL.LU R47, [R1+0x88c] ;  /* 0x00088c00012f7983 */ /* 0x000ea20000300800 */
[----:B------:R-:W-:-:S02]  /*86700*/  IMAD.MOV.U32 R29, RZ, RZ, R58 ;  /* 0x000000ffff1d7224 */ /* 0x000fc400078e003a */
[----:B------:R-:W-:Y:S01]  /*86710*/  IMAD.MOV.U32 R28, RZ, RZ, R59 ;  /* 0x000000ffff1c7224 */ /* 0x000fe200078e003b */
[----:B--2---:R-:W-:Y:S04]  /*86720*/  STL.64 [R1+0x6150], R46 ;  /* 0x0061502e01007387 */ /* 0x004fe80000100a00 */
[----:B------:R0:W-:Y:S04]  /*86730*/  STL.64 [R1+0x6148], R44 ;  /* 0x0061482c01007387 */ /* 0x0001e80000100a00 */
[----:B0-----:R-:W2:Y:S04]  /*86740*/  LDL.LU R44, [R1+0x890] ;  /* 0x00089000012c7983 */ /* 0x001ea80000300800 */
[----:B------:R-:W2:Y:S04]  /*86750*/  LDL.LU R45, [R1+0x894] ;  /* 0x00089400012d7983 */ /* 0x000ea80000300800 */
[----:B------:R-:W2:Y:S04]  /*86760*/  LDL.LU R46, [R1+0x898] ;  /* 0x00089800012e7983 */ /* 0x000ea80000300800 */
[----:B------:R-:W2:Y:S04]  /*86770*/  LDL.LU R47, [R1+0x89c] ;  /* 0x00089c00012f7983 */ /* 0x000ea80000300800 */
[----:B------:R-:W2:Y:S04]  /*86780*/  LDL.64 R22, [R1+0x98] ;  /* 0x0000980001167983 */ /* 0x000ea80000100a00 */
[----:B------:R-:W2:Y:S04]  /*86790*/  LDL.64 R58, [R1+0x88] ;  /* 0x00008800013a7983 */ /* 0x000ea80000100a00 */
[----:B---3--:R-:W-:Y:S04]  /*867a0*/  STL.64 [R1+0x6118], R30 ;  /* 0x0061181e01007387 */ /* 0x008fe80000100a00 */
[----:B------:R0:W-:Y:S04]  /*867b0*/  STL.64 [R1+0x6110], R28 ;  /* 0x0061101c01007387 */ /* 0x0001e80000100a00 */
[----:B0-----:R-:W3:Y:S04]  /*867c0*/  LDL.LU R28, [R1+0x8a0] ;  /* 0x0008a000011c7983 */ /* 0x001ee80000300800 */
[----:B------:R-:W3:Y:S04]  /*867d0*/  LDL.LU R29, [R1+0x8a4] ;  /* 0x0008a400011d7983 */ /* 0x000ee80000300800 */
[----:B------:R-:W3:Y:S04]  /*867e0*/  LDL.LU R30, [R1+0x8a8] ;  /* 0x0008a800011e7983 */ /* 0x000ee80000300800 */
[----:B------:R-:W3:Y:S01]  /*867f0*/  LDL.LU R31, [R1+0x8ac] ;  /* 0x0008ac00011f7983 */ /* 0x000ee20000300800 */
[----:B------:R-:W-:Y:S01]  /*86800*/  HMMA.16816.F32 R8, R40, R54, R8 ;  /* 0x000000362808723c */ /* 0x000fe20000001808 */
[----:B------:R-:W-:Y:S01]  /*86810*/  IMAD.MOV.U32 R33, RZ, RZ, R56 ;  /* 0x000000ffff217224 */ /* 0x000fe200078e0038 */
[----:B------:R-:W-:Y:S01]  /*86820*/  MOV R32, R57 ;  /* 0x0000003900207202 */ /* 0x000fe20000000f00 */
[----:B------:R-:W-:Y:S01]  /*86830*/  STL.64 [R1+0x6108], R34 ;  /* 0x0061082201007387 */ /* 0x000fe20000100a00 */
[----:B------:R-:W-:-:S03]  /*86840*/  IMAD.MOV.U32 R4, RZ, RZ, R55 ;  /* 0x000000ffff047224 */ /* 0x000fc600078e0037 */
[----:B------:R-:W-:Y:S01]  /*86850*/  STL.64 [R1+0x6100], R32 ;  /* 0x0061002001007387 */ /* 0x000fe20000100a00 */
[----:B------:R-:W-:-:S11]  /*86860*/  IMAD.MOV.U32 R5, RZ, RZ, R54 ;  /* 0x000000ffff057224 */ /* 0x000fd600078e0036 */
[----:B------:R-:W-:Y:S02]  /*86870*/  IMAD.MOV.U32 R49, RZ, RZ, R8 ;  /* 0x000000ffff317224 */ /* 0x000fe400078e0008 */
[----:B------:R-:W-:Y:S01]  /*86880*/  IMAD.MOV.U32 R48, RZ, RZ, R9 ;  /* 0x000000ffff307224 */ /* 0x000fe200078e0009 */
[----:B------:R-:W3:Y:S01]  /*86890*/  LDL.LU R8, [R1+0x870] ;  /* 0x0008700001087983 */ /* 0x000ee20000300800 */
[----:B------:R-:W-:Y:S02]  /*868a0*/  IMAD.MOV.U32 R37, RZ, RZ, R10 ;  /* 0x000000ffff257224 */ /* 0x000fe400078e000a */
[----:B------:R-:W-:Y:S01]  /*868b0*/  IMAD.MOV.U32 R36, RZ, RZ, R11 ;  /* 0x000000ffff247224 */ /* 0x000fe200078e000b */
[----:B------:R-:W3:Y:S04]  /*868c0*/  LDL.LU R9, [R1+0x874] ;  /* 0x0008740001097983 */ /* 0x000ee80000300800 */
[----:B------:R-:W3:Y:S04]  /*868d0*/  LDL.LU R10, [R1+0x878] ;  /* 0x00087800010a7983 */ /* 0x000ee80000300800 */
[----:B------:R-:W3:Y:S04]  /*868e0*/  LDL.LU R11, [R1+0x87c] ;  /* 0x00087c00010b7983 */ /* 0x000ee80000300800 */
[----:B------:R-:W3:Y:S04]  /*868f0*/  LDL.64 R54, [R1+0x78] ;  /* 0x0000780001367983 */ /* 0x000ee80000100a00 */
[----:B------:R-:W-:Y:S04]  /*86900*/  STL.64 [R1+0x6128], R50 ;  /* 0x0061283201007387 */ /* 0x000fe80000100a00 */
[----:B------:R0:W-:Y:S04]  /*86910*/  STL.64 [R1+0x6120], R48 ;  /* 0x0061203001007387 */ /* 0x0001e80000100a00 */
[----:B------:R-:W-:Y:S04]  /*86920*/  STL [R1+0x5f8c], R4 ;  /* 0x005f8c0401007387 */ /* 0x000fe80000100800 */
[----:B------:R-:W-:Y:S01]  /*86930*/  STL [R1+0x5f88], R5 ;  /* 0x005f880501007387 */ /* 0x000fe20000100800 */
[----:B----4-:R-:W-:-:S02]  /*86940*/  IMAD.MOV.U32 R13, RZ, RZ, R27 ;  /* 0x000000ffff0d7224 */ /* 0x010fc400078e001b */
[----:B------:R-:W-:Y:S01]  /*86950*/  IMAD.MOV.U32 R16, RZ, RZ, R26 ;  /* 0x000000ffff107224 */ /* 0x000fe200078e001a */
[C---:B--2---:R-:W-:Y:S08]  /*86960*/  HMMA.16816.F32 R44, R40.reuse, R22, R44 ;  /* 0x00000016282c723c */ /* 0x044ff0000000182c */
[----:B---3--:R-:W-:-:S15]  /*86970*/  HMMA.16816.F32 R28, R40, R26, R28 ;  /* 0x0000001a281c723c */ /* 0x008fde000000181c */
[----:B------:R-:W-:-:S04]  /*86980*/  NOP ;  /* 0x0000000000007918 */ /* 0x000fc80000000000 */
[----:B------:R1:W-:Y:S04]  /*86990*/  STL.64 [R1+0x8a0], R28 ;  /* 0x0008a01c01007387 */ /* 0x0003e80000100a00 */
[----:B------:R2:W-:Y:S04]  /*869a0*/  STL.64 [R1+0x8a8], R30 ;  /* 0x0008a81e01007387 */ /* 0x0005e80000100a00 */
[----:B0-----:R-:W3:Y:S04]  /*869b0*/  LDL.LU R48, [R1+0x860] ;  /* 0x0008600001307983 */ /* 0x001ee80000300800 */
[----:B------:R-:W3:Y:S04]  /*869c0*/  LDL.LU R49, [R1+0x864] ;  /* 0x0008640001317983 */ /* 0x000ee80000300800 */
[----:B------:R-:W3:Y:S04]  /*869d0*/  LDL.LU R50, [R1+0x868] ;  /* 0x0008680001327983 */ /* 0x000ee80000300800 */
[----:B------:R-:W3:Y:S04]  /*869e0*/  LDL.LU R51, [R1+0x86c] ;  /* 0x00086c0001337983 */ /* 0x000ee80000300800 */
[----:B------:R-:W3:Y:S04]  /*869f0*/  LDL.64 R34, [R1+0x68] ;  /* 0x0000680001227983 */ /* 0x000ee80000100a00 */
[----:B-1----:R-:W4:Y:S04]  /*86a00*/  LDL.LU R28, [R1+0x850] ;  /* 0x00085000011c7983 */ /* 0x002f280000300800 */
[----:B------:R-:W4:Y:S04]  /*86a10*/  LDL.LU R29, [R1+0x854] ;  /* 0x00085400011d7983 */ /* 0x000f280000300800 */
[----:B--2---:R-:W4:Y:S04]  /*86a20*/  LDL.LU R30, [R1+0x858] ;  /* 0x00085800011e7983 */ /* 0x004f280000300800 */
        /* <DEDUP_REMOVED lines=8> */
[----:B------:R-:W-:Y:S01]  /*86ab0*/  HMMA.16816.F32 R8, R40, R54, R8 ;  /* 0x000000362808723c */ /* 0x000fe20000001808 */
[----:B------:R-:W-:-:S02]  /*86ac0*/  IMAD.MOV.U32 R17, RZ, RZ, R23 ;  /* 0x000000ffff117224 */ /* 0x000fc400078e0017 */
[----:B------:R-:W-:Y:S02]  /*86ad0*/  IMAD.MOV.U32 R60, RZ, RZ, R22 ;  /* 0x000000ffff3c7224 */ /* 0x000fe400078e0016 */
[----:B------:R-:W3:Y:S04]  /*86ae0*/  LDL.LU.64 R22, [R1+0x6140] ;  /* 0x0061400001167983 */ /* 0x000ee80000300a00 */
[----:B------:R-:W-:Y:S01]  /*86af0*/  STL [R1+0x5f9c], R17 ;  /* 0x005f9c1101007387 */ /* 0x000fe20000100800 */
[----:B------:R-:W-:-:S03]  /*86b00*/  IMAD.MOV.U32 R61, RZ, RZ, R59 ;  /* 0x000000ffff3d7224 */ /* 0x000fc600078e003b */
[----:B------:R-:W-:Y:S01]  /*86b10*/  STL [R1+0x5f98], R60 ;  /* 0x005f983c01007387 */ /* 0x000fe20000100800 */
[----:B------:R-:W-:Y:S02]  /*86b20*/  IMAD.MOV.U32 R5, RZ, RZ, R58 ;  /* 0x000000ffff057224 */ /* 0x000fe400078e003a */
[----:B------:R-:W-:Y:S02]  /*86b30*/  IMAD.MOV.U32 R16, RZ, RZ, R54 ;  /* 0x000000ffff107224 */ /* 0x000fe400078e0036 */
[----:B------:R-:W-:Y:S01]  /*86b40*/  IMAD.MOV.U32 R4, RZ, RZ, R55 ;  /* 0x000000ffff047224 */ /* 0x000fe200078e0037 */
        /* <DEDUP_REMOVED lines=8> */
[----:B------:R-:W2:Y:S04]  /*86bd0*/  LDL.64 R58, [R1+0x48] ;  /* 0x00004800013a7983 */ /* 0x000ea80000100a00 */
[----:B------:R-:W-:Y:S04]  /*86be0*/  STL [R1+0x5fa4], R61 ;  /* 0x005fa43d01007387 */ /* 0x000fe80000100800 */
[----:B------:R-:W-:Y:S04]  /*86bf0*/  STL [R1+0x5fa0], R5 ;  /* 0x005fa00501007387 */ /* 0x000fe80000100800 */
[----:B------:R0:W-:Y:S04]  /*86c00*/  STL.64 [R1+0x870], R8 ;  /* 0x0008700801007387 */ /* 0x0001e80000100a00 */
[----:B------:R1:W-:Y:S04]  /*86c10*/  STL.64 [R1+0x878], R10 ;  /* 0x0008780a01007387 */ /* 0x0003e80000100a00 */
[----:B0-----:R-:W2:Y:S04]  /*86c20*/  LDL.LU R8, [R1+0x830] ;  /* 0x0008300001087983 */ /* 0x001ea80000300800 */
[----:B------:R-:W2:Y:S04]  /*86c30*/  LDL.LU R9, [R1+0x834] ;  /* 0x0008340001097983 */ /* 0x000ea80000300800 */
[----:B-1----:R-:W2:Y:S04]  /*86c40*/  LDL.LU R10, [R1+0x838] ;  /* 0x00083800010a7983 */ /* 0x002ea80000300800 */
[----:B------:R-:W2:Y:S04]  /*86c50*/  LDL.LU R11, [R1+0x83c] ;  /* 0x00083c00010b7983 */ /* 0x000ea80000300800 */
[----:B------:R-:W2:Y:S01]  /*86c60*/  LDL.64 R54, [R1+0x38] ;  /* 0x0000380001367983 */ /* 0x000ea20000100a00 */
[C---:B---3--:R-:W-:Y:S08]  /*86c70*/  HMMA.16816.F32 R48, R40.reuse, R34, R48 ;  /* 0x000000222830723c */ /* 0x048ff00000001830 */
[----:B----4-:R-:W-:Y:S01]  /*86c80*/  HMMA.16816.F32 R28, R40, R26, R28 ;  /* 0x0000001a281c723c */ /* 0x010fe2000000181c */
[----:B------:R-:W-:Y:S01]  /*86c90*/  MOV R20, R35 ;  /* 0x0000002300147202 */ /* 0x000fe20000000f00 */
[----:B------:R-:W-:Y:S01]  /*86ca0*/  STL [R1+0x5fac], R4 ;  /* 0x005fac0401007387 */ /* 0x000fe20000100800 */
[----:B------:R-:W-:-:S03]  /*86cb0*/  IMAD.MOV.U32 R21, RZ, RZ, R34 ;  /* 0x000000ffff157224 */ /* 0x000fc600078e0022 */
[----:B------:R-:W-:Y:S05]  /*86cc0*/  STL [R1+0x5fa8], R16 ;  /* 0x005fa81001007387 */ /* 0x000fea0000100800 */
[----:B------:R0:W-:Y:S04]  /*86cd0*/  STL.64 [R1+0x860], R48 ;  /* 0x0008603001007387 */ /* 0x0001e80000100a00 */
[----:B------:R1:W-:Y:S04]  /*86ce0*/  STL.64 [R1+0x868], R50 ;  /* 0x0008683201007387 */ /* 0x0003e80000100a00 */
[----:B------:R-:W-:Y:S04]  /*86cf0*/  STL [R1+0x5fb4], R20 ;  /* 0x005fb41401007387 */ /* 0x000fe80000100800 */
[----:B------:R-:W-:Y:S04]  /*86d00*/  STL [R1+0x5fb0], R21 ;  /* 0x005fb01501007387 */ /* 0x000fe80000100800 */
[----:B------:R-:W-:Y:S04]  /*86d10*/  STL.64 [R1+0x850], R28 ;  /* 0x0008501c01007387 */ /* 0x000fe80000100a00 */
[----:B------:R3:W-:Y:S04]  /*86d20*/  STL.64 [R1+0x858], R30 ;  /* 0x0008581e01007387 */ /* 0x0007e80000100a00 */
[----:B0-----:R-:W4:Y:S04]  /*86d30*/  LDL.LU R48, [R1+0x820] ;  /* 0x0008200001307983 */ /* 0x001f280000300800 */
[----:B------:R-:W4:Y:S01]  /*86d40*/  LDL.LU R49, [R1+0x824] ;  /* 0x0008240001317983 */ /* 0x000f220000300800 */
[----:B------:R-:W-:-:S03]  /*86d50*/  IMAD.MOV.U32 R13, RZ, RZ, R27 ;  /* 0x000000ffff0d7224 */ /* 0x000fc600078e001b */
[----:B-1----:R-:W4:Y:S01]  /*86d60*/  LDL.LU R50, [R1+0x828] ;  /* 0x0008280001327983 */ /* 0x002f220000300800 */
[----:B------:R-:W-:-:S03]  /*86d70*/  IMAD.MOV.U32 R60, RZ, RZ, R26 ;  /* 0x000000ffff3c7224 */ /* 0x000fc600078e001a */
[----:B------:R-:W4:Y:S04]  /*86d80*/  LDL.LU R51, [R1+0x82c] ;  /* 0x00082c0001337983 */ /* 0x000f280000300800 */
[----:B---3--:R-:W4:Y:S04]  /*86d90*/  LDL.64 R30, [R1+0x28] ;  /* 0x00002800011e7983 */ /* 0x008f280000100a00 */
[----:B------:R-:W3:Y:S04]  /*86da0*/  LDL.LU R32, [R1+0x810] ;  /* 0x0008100001207983 */ /* 0x000ee80000300800 */
[----:B------:R-:W3:Y:S04]  /*86db0*/  LDL.LU R33, [R1+0x814] ;  /* 0x0008140001217983 */ /* 0x000ee80000300800 */
[----:B------:R-:W3:Y:S04]  /*86dc0*/  LDL.LU R34, [R1+0x818] ;  /* 0x0008180001227983 */ /* 0x000ee80000300800 */
[----:B------:R-:W3:Y:S04]  /*86dd0*/  LDL.LU R35, [R1+0x81c] ;  /* 0x00081c0001237983 */ /* 0x000ee80000300800 */
[----:B------:R-:W3:Y:S04]  /*86de0*/  LDL.64 R26, [R1+0x18] ;  /* 0x00001800011a7983 */ /* 0x000ee80000100a00 */
[----:B------:R-:W-:Y:S04]  /*86df0*/  STL [R1+0x5fbc], R13 ;  /* 0x005fbc0d01007387 */ /* 0x000fe80000100800 */
[----:B------:R-:W-:Y:S01]  /*86e00*/  STL [R1+0x5fb8], R60 ;  /* 0x005fb83c01007387 */ /* 0x000fe20000100800 */
[----:B------:R-:W-:Y:S01]  /*86e10*/  IMAD.MOV.U32 R53, RZ, RZ, R18 ;  /* 0x000000ffff357224 */ /* 0x000fe200078e0012 */
[----:B--2---:R-:W-:Y:S01]  /*86e20*/  HMMA.16816.F32 R44, R40, R58, R44 ;  /* 0x0000003a282c723c */ /* 0x004fe2000000182c */
[----:B------:R-:W-:-:S02]  /*86e30*/  IMAD.MOV.U32 R5, RZ, RZ, R58 ;  /* 0x000000ffff057224 */ /* 0x000fc400078e003a */
[----:B------:R-:W-:-:S15]  /*86e40*/  IMAD.MOV.U32 R17, RZ, RZ, R59 ;  /* 0x000000ffff117224 */ /* 0x000fde00078e003b */
[----:B------:R-:W-:Y:S01]  /*86e50*/  NOP ;  /* 0x0000000000007918 */ /* 0x000fe20000000000 */
[----:B------:R0:W-:Y:S04]  /*86e60*/  STL.64 [R1+0x840], R44 ;  /* 0x0008402c01007387 */ /* 0x0001e80000100a00 */
[----:B------:R1:W-:Y:S04]  /*86e70*/  STL.64 [R1+0x848], R46 ;  /* 0x0008482e01007387 */ /* 0x0003e80000100a00 */
[----:B0-----:R-:W2:Y:S04]  /*86e80*/  LDL.LU R44, [R1+0x800] ;  /* 0x00080000012c7983 */ /* 0x001ea80000300800 */
[----:B------:R-:W2:Y:S04]  /*86e90*/  LDL.LU R45, [R1+0x804] ;  /* 0x00080400012d7983 */ /* 0x000ea80000300800 */
[----:B-1----:R-:W2:Y:S01]  /*86ea0*/  LDL.LU R46, [R1+0x808] ;  /* 0x00080800012e7983 */ /* 0x002ea20000300800 */
[----:B------:R-:W-:Y:S03]  /*86eb0*/  HMMA.16816.F32 R8, R40, R54, R8 ;  /* 0x000000362808723c */ /* 0x000fe60000001808 */
[----:B------:R-:W2:Y:S04]  /*86ec0*/  LDL.LU R47, [R1+0x80c] ;  /* 0x00080c00012f7983 */ /* 0x000ea80000300800 */
[----:B------:R-:W2:Y:S01]  /*86ed0*/  LDL.64 R58, [R1+0x8] ;  /* 0x00000800013a7983 */ /* 0x000ea20000100a00 */
[----:B------:R-:W-:-:S03]  /*86ee0*/  IMAD.MOV.U32 R16, RZ, RZ, R54 ;  /* 0x000000ffff107224 */ /* 0x000fc600078e0036 */
[----:B------:R-:W-:Y:S01]  /*86ef0*/  STL [R1+0x5fc0], R5 ;  /* 0x005fc00501007387 */ /* 0x000fe20000100800 */
[----:B------:R-:W-:-:S07]  /*86f00*/  IMAD.MOV.U32 R54, RZ, RZ, R19 ;  /* 0x000000ffff367224 */ /* 0x000fce00078e0013 */
[----:B------:R0:W-:Y:S04]  /*86f10*/  STL.64 [R1+0x830], R8 ;  /* 0x0008300801007387 */ /* 0x0001e80000100a00 */
[----:B------:R1:W-:Y:S04]  /*86f20*/  STL.64 [R1+0x838], R10 ;  /* 0x0008380a01007387 */ /* 0x0003e80000100a00 */
[----:B------:R-:W2:Y:S04]  /*86f30*/  LDL.LU R52, [R1+0x7f0] ;  /* 0x0007f00001347983 */ /* 0x000ea80000300800 */
[----:B------:R-:W2:Y:S04]  /*86f40*/  LDL.LU R18, [R1+0x613c] ;  /* 0x00613c0001127983 */ /* 0x000ea80000300800 */
[----:B------:R-:W2:Y:S01]  /*86f50*/  LDL.LU R19, [R1+0x6138] ;  /* 0x0061380001137983 */ /* 0x000ea20000300800 */
[----:B------:R-:W-:-:S03]  /*86f60*/  IMAD.MOV.U32 R61, RZ, RZ, R55 ;  /* 0x000000ffff3d7224 */ /* 0x000fc600078e0037 */
[----:B------:R-:W3:Y:S04]  /*86f70*/  LDL.LU R55, [R1+0x7fc] ;  /* 0x0007fc0001377983 */ /* 0x000ee80000300800 */
[----:B0-----:R-:W3:Y:S04]  /*86f80*/  LDL.LU R8, [R1+0x7e0] ;  /* 0x0007e00001087983 */ /* 0x001ee80000300800 */
[----:B------:R-:W3:Y:S04]  /*86f90*/  LDL.LU R9, [R1+0x7e4] ;  /* 0x0007e40001097983 */ /* 0x000ee80000300800 */
[----:B-1----:R-:W3:Y:S04]  /*86fa0*/  LDL.LU R10, [R1+0x7e8] ;  /* 0x0007e800010a7983 */ /* 0x002ee80000300800 */
[----:B------:R-:W3:Y:S01]  /*86fb0*/  LDL.LU R11, [R1+0x7ec] ;  /* 0x0007ec00010b7983 */ /* 0x000ee20000300800 */
[----:B----4-:R-:W-:Y:S03]  /*86fc0*/  HMMA.16816.F32 R48, R40, R30, R48 ;  /* 0x0000001e2830723c */ /* 0x010fe60000001830 */
[----:B--2---:R0:W-:Y:S04]  /*86fd0*/  STL.64 [R1+0x6060], R18 ;  /* 0x0060601201007387 */ /* 0x0041e80000100a00 */
[----:B------:R1:W-:Y:S01]  /*86fe0*/  STL.64 [R1+0x6058], R16 ;  /* 0x0060581001007387 */ /* 0x0003e20000100a00 */
[----:B0-----:R-:W-:-:S02]  /*86ff0*/  IMAD.MOV.U32 R18, RZ, RZ, R22 ;  /* 0x000000ffff127224 */ /* 0x001fc400078e0016 */
[----:B------:R-:W-:Y:S01]  /*87000*/  IMAD.MOV.U32 R19, RZ, RZ, R23 ;  /* 0x000000ffff137224 */ /* 0x000fe200078e0017 */
[----:B-1----:R-:W2:Y:S04]  /*87010*/  LDL.LU R16, [R1+0x7b0] ;  /* 0x0007b00001107983 */ /* 0x002ea80000300800 */
[----:B------:R-:W2:Y:S04]  /*87020*/  LDL.LU R17, [R1+0x7b4] ;  /* 0x0007b40001117983 */ /* 0x000ea80000300800 */
[----:B------:R-:W4:Y:S04]  /*87030*/  LDL.LU R22, [R1+0x6134] ;  /* 0x0061340001167983 */ /* 0x000f280000300800 */
[----:B------:R-:W4:Y:S01]  /*87040*/  LDL.LU R23, [R1+0x6130] ;  /* 0x0061300001177983 */ /* 0x000f220000300800 */
[----:B---3--:R-:W-:Y:S03]  /*87050*/  HMMA.16816.F32 R32, R40, R26, R32 ;  /* 0x0000001a2820723c */ /* 0x008fe60000001820 */
[----:B------:R-:W-:Y:S01]  /*87060*/  STL.64 [R1+0x820], R48 ;  /* 0x0008203001007387 */ /* 0x000fe20000100a00 */
[----:B------:R-:W-:-:S03]  /*87070*/  IMAD.MOV.U32 R21, RZ, RZ, R30 ;  /* 0x000000ffff157224 */ /* 0x000fc600078e001e */
[----:B------:R0:W-:Y:S01]  /*87080*/  STL.64 [R1+0x828], R50 ;  /* 0x0008283201007387 */ /* 0x0001e20000100a00 */
[----:B------:R-:W-:Y:S01]  /*87090*/  HMMA.16816.F32 R44, R40, R58, R44 ;  /* 0x0000003a282c723c */ /* 0x000fe2000000182c */
[----:B------:R-:W-:Y:S02]  /*870a0*/  IMAD.MOV.U32 R4, RZ, RZ, R31 ;  /* 0x000000ffff047224 */ /* 0x000fe400078e001f */
[----:B------:R-:W-:Y:S01]  /*870b0*/  IMAD.MOV.U32 R20, RZ, RZ, R27 ;  /* 0x000000ffff147224 */ /* 0x000fe200078e001b */
[----:B0-----:R-:W3:Y:S04]  /*870c0*/  LDL.LU.64 R50, [R1+0x6128] ;  /* 0x0061280001327983 */ /* 0x001ee80000300a00 */
[----:B------:R-:W2:Y:S04]  /*870d0*/  LDL.LU.64 R48, [R1+0x6120] ;  /* 0x0061200001307983 */ /* 0x000ea80000300a00 */
[----:B------:R-:W2:Y:S04]  /*870e0*/  LDL.LU.64 R30, [R1+0x6118] ;  /* 0x00611800011e7983 */ /* 0x000ea80000300a00 */
[----:B------:R-:W2:Y:S01]  /*870f0*/  LDL.LU.64 R28, [R1+0x6110] ;  /* 0x00611000011c7983 */ /* 0x000ea20000300a00 */
[----:B------:R-:W-:-:S03]  /*87100*/  IMAD.MOV.U32 R60, RZ, RZ, R26 ;  /* 0x000000ffff3c7224 */ /* 0x000fc600078e001a */
[----:B------:R-:W-:Y:S04]  /*87110*/  STL.64 [R1+0x810], R32 ;  /* 0x0008102001007387 */ /* 0x000fe80000100a00 */
[----:B------:R0:W-:Y:S04]  /*87120*/  STL.64 [R1+0x818], R34 ;  /* 0x0008182201007387 */ /* 0x0001e80000100a00 */
[----:B0-----:R-:W2:Y:S04]  /*87130*/  LDL.LU.64 R34, [R1+0x6108] ;  /* 0x0061080001227983 */ /* 0x001ea80000300a00 */
[----:B------:R-:W2:Y:S04]  /*87140*/  LDL.LU.64 R32, [R1+0x6100] ;  /* 0x0061000001207983 */ /* 0x000ea80000300a00 */
[----:B------:R-:W2:Y:S04]  /*87150*/  LDL.LU.64 R26, [R1+0x60f8] ;  /* 0x0060f800011a7983 */ /* 0x000ea80000300a00 */
[----:B------:R-:W2:Y:S01]  /*87160*/  LDL.LU.64 R24, [R1+0x60f0] ;  /* 0x0060f00001187983 */ /* 0x000ea20000300a00 */
[----:B------:R-:W-:-:S02]  /*87170*/  IMAD.MOV.U32 R5, RZ, RZ, R58 ;  /* 0x000000ffff057224 */ /* 0x000fc400078e003a */
[----:B------:R-:W-:Y:S01]  /*87180*/  IMAD.MOV.U32 R13, RZ, RZ, R59 ;  /* 0x000000ffff0d7224 */ /* 0x000fe200078e003b */
[----:B----4-:R0:W-:Y:S04]  /*87190*/  STL.64 [R1+0x6070], R22 ;  /* 0x0060701601007387 */ /* 0x0101e80000100a00 */
[----:B------:R1:W-:Y:S01]  /*871a0*/  STL.64 [R1+0x6068], R20 ;  /* 0x0060681401007387 */ /* 0x0003e20000100a00 */
[----:B0-----:R-:W-:Y:S01]  /*871b0*/  IMAD.MOV.U32 R22, RZ, RZ, R15 ;  /* 0x000000ffff167224 */ /* 0x001fe200078e000f */
[----:B------:R-:W-:Y:S01]  /*871c0*/  MOV R23, R7 ;  /* 0x0000000700177202 */ /* 0x000fe20000000f00 */
[----:B-1----:R-:W-:Y:S02]  /*871d0*/  IMAD.MOV.U32 R20, RZ, RZ, R6 ;  /* 0x000000ffff147224 */ /* 0x002fe400078e0006 */
[----:B------:R-:W4:Y:S01]  /*871e0*/  LDL.LU R6, [R1+0x60ec] ;  /* 0x0060ec0001067983 */ /* 0x000f220000300800 */
[----:B------:R-:W-:-:S03]  /*871f0*/  IMAD.MOV.U32 R21, RZ, RZ, R14 ;  /* 0x000000ffff157224 */ /* 0x000fc600078e000e */
[----:B------:R-:W2:Y:S04]  /*87200*/  LDL.LU R14, [R1+0x60e8] ;  /* 0x0060e800010e7983 */ /* 0x000ea80000300800 */
[----:B------:R-:W2:Y:S04]  /*87210*/  LDL.LU R15, [R1+0x60e4] ;  /* 0x0060e400010f7983 */ /* 0x000ea80000300800 */
[----:B------:R-:W4:Y:S04]  /*87220*/  LDL.LU R7, [R1+0x60e0] ;  /* 0x0060e00001077983 */ /* 0x000f280000300800 */
[----:B------:R-:W-:Y:S04]  /*87230*/  STL.64 [R1+0x800], R44 ;  /* 0x0008002c01007387 */ /* 0x000fe80000100a00 */
[----:B------:R0:W-:Y:S04]  /*87240*/  STL.64 [R1+0x808], R46 ;  /* 0x0008082e01007387 */ /* 0x0001e80000100a00 */
[----:B0-----:R-:W3:Y:S04]  /*87250*/  LDL.LU.64 R46, [R1+0x60d8] ;  /* 0x0060d800012e7983 */ /* 0x001ee80000300a00 */
[----:B------:R-:W3:Y:S04]  /*87260*/  LDL.LU.64 R44, [R1+0x60d0] ;  /* 0x0060d000012c7983 */ /* 0x000ee80000300a00 */
[----:B------:R-:W3:Y:S04]  /*87270*/  LDL.LU.64 R58, [R1+0x60c8] ;  /* 0x0060c800013a7983 */ /* 0x000ee80000300a00 */
[----:B------:R-:W3:Y:S04]  /*87280*/  LDL.LU.64 R56, [R1+0x60c0] ;  /* 0x0060c00001387983 */ /* 0x000ee80000300a00 */
[----:B--2---:R-:W-:Y:S04]  /*87290*/  STL.64 [R1+0x6050], R14 ;  /* 0x0060500e01007387 */ /* 0x004fe80000100a00 */
[----:B------:R-:W-:Y:S04]  /*872a0*/  STL [R1+0x6048], R13 ;  /* 0x0060480d01007387 */ /* 0x000fe80000100800 */
[----:B----4-:R-:W-:Y:S04]  /*872b0*/  STL.64 [R1+0x6030], R6 ;  /* 0x0060300601007387 */ /* 0x010fe80000100a00 */
[----:B------:R0:W-:Y:S01]  /*872c0*/  STL.64 [R1+0x6028], R4 ;  /* 0x0060280401007387 */ /* 0x0001e20000100a00 */
[----:B---3--:R-:W-:Y:S03]  /*872d0*/  HMMA.16816.F32 R52, R40, R58, R52 ;  /* 0x0000003a2834723c */ /* 0x008fe60000001834 */
[----:B0-----:R-:W2:Y:S01]  /*872e0*/  LDL.LU R4, [R1+0x7d0] ;  /* 0x0007d00001047983 */ /* 0x001ea20000300800 */
[----:B------:R-:W-:-:S02]  /*872f0*/  IMAD.MOV.U32 R6, RZ, RZ, R50 ;  /* 0x000000ffff067224 */ /* 0x000fc400078e0032 */
[----:B------:R-:W-:Y:S01]  /*87300*/  IMAD.MOV.U32 R7, RZ, RZ, R51 ;  /* 0x000000ffff077224 */ /* 0x000fe200078e0033 */
[----:B------:R-:W2:Y:S04]  /*87310*/  LDL.LU R5, [R1+0x7d4] ;  /* 0x0007d40001057983 */ /* 0x000ea80000300800 */
[----:B------:R-:W2:Y:S04]  /*87320*/  LDL.LU R50, [R1+0x60bc] ;  /* 0x0060bc0001327983 */ /* 0x000ea80000300800 */
[----:B------:R-:W2:Y:S04]  /*87330*/  LDL.LU R51, [R1+0x60b8] ;  /* 0x0060b80001337983 */ /* 0x000ea80000300800 */
[----:B------:R-:W-:Y:S04]  /*87340*/  STL.64 [R1+0x7f0], R52 ;  /* 0x0007f03401007387 */ /* 0x000fe80000100a00 */
[----:B------:R0:W-:Y:S04]  /*87350*/  STL.64 [R1+0x7f8], R54 ;  /* 0x0007f83601007387 */ /* 0x0001e80000100a00 */
[----:B0-----:R-:W3:Y:S04]  /*87360*/  LDL.LU.64 R54, [R1+0x60b0] ;  /* 0x0060b00001367983 */ /* 0x001ee80000300a00 */
[----:B------:R-:W4:Y:S04]  /*87370*/  LDL.LU.64 R52, [R1+0x60a8] ;  /* 0x0060a80001347983 */ /* 0x000f280000300a00 */
[----:B------:R-:W-:Y:S04]  /*87380*/  STL.64 [R1+0x5e60], R58 ;  /* 0x005e603a01007387 */ /* 0x000fe80000100a00 */
[----:B------:R3:W-:Y:S02]  /*87390*/  STL.64 [R1+0x5e58], R56 ;  /* 0x005e583801007387 */ /* 0x0007e40000100a00 */
[----:B---3--:R-:W-:Y:S01]  /*873a0*/  HMMA.16816.F32 R56, R40, R54, R8 ;  /* 0x000000362838723c */ /* 0x008fe20000001808 */
[----:B------:R-:W-:-:S02]  /*873b0*/  IMAD.MOV.U32 R8, RZ, RZ, R38 ;  /* 0x000000ffff087224 */ /* 0x000fc400078e0026 */
[----:B------:R-:W3:Y:S01]  /*873c0*/  LDL.LU R38, [R1+0x60a0] ;  /* 0x0060a00001267983 */ /* 0x000ee20000300800 */
[----:B------:R-:W-:-:S15]  /*873d0*/  IMAD.MOV.U32 R9, RZ, RZ, R39 ;  /* 0x000000ffff097224 */ /* 0x000fde00078e0027 */
[----:B------:R-:W-:Y:S04]  /*873e0*/  STL.64 [R1+0x7e0], R56 ;  /* 0x0007e03801007387 */ /* 0x000fe80000100a00 */
[----:B------:R-:W-:Y:S04]  /*873f0*/  STL.64 [R1+0x7e8], R58 ;  /* 0x0007e83a01007387 */ /* 0x000fe80000100a00 */
[----:B------:R-:W3:Y:S01]  /*87400*/  LDL.LU R39, [R1+0x609c] ;  /* 0x00609c0001277983 */ /* 0x000ee20000300800 */
[----:B------:R-:W-:Y:S02]  /*87410*/  IMAD.MOV.U32 R10, RZ, RZ, R34 ;  /* 0x000000ffff0a7224 */ /* 0x000fe400078e0022 */
[----:B------:R-:W-:Y:S01]  /*87420*/  IMAD.MOV.U32 R11, RZ, RZ, R35 ;  /* 0x000000ffff0b7224 */ /* 0x000fe200078e0023 */
[----:B------:R-:W3:Y:S04]  /*87430*/  LDL.LU R34, [R1+0x6098] ;  /* 0x0060980001227983 */ /* 0x000ee80000300800 */
[----:B------:R-:W3:Y:S01]  /*87440*/  LDL.LU R35, [R1+0x6094] ;  /* 0x0060940001237983 */ /* 0x000ee20000300800 */
[C---:B--2---:R-:W-:Y:S03]  /*87450*/  HMMA.16816.F32 R4, R40.reuse, R50, R4 ;  /* 0x000000322804723c */ /* 0x044fe60000001804 */
[----:B------:R-:W-:Y:S04]  /*87460*/  STL.64 [R1+0x5e50], R54 ;  /* 0x005e503601007387 */ /* 0x000fe80000100a00 */
[----:B----4-:R-:W-:Y:S04]  /*87470*/  STL.64 [R1+0x5e48], R52 ;  /* 0x005e483401007387 */ /* 0x010fe80000100a00 */
[----:B------:R-:W-:Y:S04]  /*87480*/  STL.64 [R1+0x5e70], R50 ;  /* 0x005e703201007387 */ /* 0x000fe80000100a00 */
[----:B------:R-:W-:Y:S04]  /*87490*/  STL.64 [R1+0x5e68], R48 ;  /* 0x005e683001007387 */ /* 0x000fe80000100a00 */
[----:B------:R-:W-:Y:S04]  /*874a0*/  STL.64 [R1+0x7d0], R4 ;  /* 0x0007d00401007387 */ /* 0x000fe80000100a00 */
[----:B------:R3:W-:Y:S02]  /*874b0*/  STL.64 [R1+0x7d8], R6 ;  /* 0x0007d80601007387 */ /* 0x0007e40000100a00 */
[----:B---3--:R-:W-:Y:S02]  /*874c0*/  HMMA.16816.F32 R4, R40, R38, R20 ;  /* 0x000000262804723c */ /* 0x008fe40000001814 */
[----:B------:R-:W-:Y:S04]  /*874d0*/  STL.64 [R1+0x5e80], R38 ;  /* 0x005e802601007387 */ /* 0x000fe80000100a00 */
[----:B------:R-:W-:-:S13]  /*874e0*/  STL.64 [R1+0x5e78], R36 ;  /* 0x005e782401007387 */ /* 0x000fda0000100a00 */
[----:B------:R-:W-:Y:S04]  /*874f0*/  STL.64 [R1+0x7c0], R4 ;  /* 0x0007c00401007387 */ /* 0x000fe80000100a00 */
[----:B------:R0:W-:Y:S04]  /*87500*/  STL.64 [R1+0x7c8], R6 ;  /* 0x0007c80601007387 */ /* 0x0001e80000100a00 */
[----:B------:R-:W2:Y:S01]  /*87510*/  LDL.LU R52, [R1+0x740] ;  /* 0x0007400001347983 */ /* 0x000ea20000300800 */
[----:B0-----:R-:W-:-:S15]  /*87520*/  HMMA.16816.F32 R4, R40, R34, R16 ;  /* 0x000000222804723c */ /* 0x001fde0000001810 */
[----:B------:R-:W-:-:S04]  /*87530*/  NOP ;  /* 0x0000000000007918 */ /* 0x000fc80000000000 */
[----:B------:R-:W-:Y:S04]  /*87540*/  STL.64 [R1+0x7b0], R4 ;  /* 0x0007b00401007387 */ /* 0x000fe80000100a00 */
[----:B------:R0:W-:Y:S04]  /*87550*/  STL.64 [R1+0x7b8], R6 ;  /* 0x0007b80601007387 */ /* 0x0001e80000100a00 */
[----:B------:R-:W2:Y:S04]  /*87560*/  LDL.LU R53, [R1+0x744] ;  /* 0x0007440001357983 */ /* 0x000ea80000300800 */
[----:B------:R-:W3:Y:S04]  /*87570*/  LDL.LU R54, [R1+0x748] ;  /* 0x0007480001367983 */ /* 0x000ee80000300800 */
[----:B------:R-:W3:Y:S01]  /*87580*/  LDL.LU R55, [R1+0x74c] ;  /* 0x00074c0001377983 */ /* 0x000ee20000300800 */
[----:B------:R-:W-:-:S02]  /*87590*/  IMAD.MOV.U32 R50, RZ, RZ, R45 ;  /* 0x000000ffff327224 */ /* 0x000fc400078e002d */
[----:B------:R-:W-:Y:S02]  /*875a0*/  IMAD.MOV.U32 R51, RZ, RZ, R12 ;  /* 0x000000ffff337224 */ /* 0x000fe400078e000c */
[----:B------:R-:W-:Y:S02]  /*875b0*/  IMAD.MOV.U32 R37, RZ, RZ, R30 ;  /* 0x000000ffff257224 */ /* 0x000fe400078e001e */
[----:B------:R-:W-:Y:S01]  /*875c0*/  IMAD.MOV.U32 R38, RZ, RZ, R31 ;  /* 0x000000ffff267224 */ /* 0x000fe200078e001f */
[----:B---3--:R-:W-:Y:S04]  /*875d0*/  STL.64 [R1+0x5fd0], R54 ;  /* 0x005fd03601007387 */ /* 0x008fe80000100a00 */
[----:B--2---:R-:W-:Y:S04]  /*875e0*/  STL.64 [R1+0x5fc8], R52 ;  /* 0x005fc83401007387 */ /* 0x004fe80000100a00 */
[----:B------:R-:W2:Y:S04]  /*875f0*/  LDL.LU R45, [R1+0x6090] ;  /* 0x00609000012d7983 */ /* 0x000ea80000300800 */
[----:B------:R-:W-:Y:S04]  /*87600*/  STL.64 [R1+0x5fd8], R50 ;  /* 0x005fd83201007387 */ /* 0x000fe80000100a00 */
[----:B------:R-:W3:Y:S04]  /*87610*/  LDL.LU R36, [R1+0x360] ;  /* 0x0003600001247983 */ /* 0x000ee80000300800 */
[----:B------:R-:W0:Y:S04]  /*87620*/  LDL.LU R30, [R1+0x608c] ;  /* 0x00608c00011e7983 */ /* 0x000e280000300800 */
[----:B------:R-:W0:Y:S04]  /*87630*/  LDL.LU R31, [R1+0x6088] ;  /* 0x00608800011f7983 */ /* 0x000e280000300800 */
[----:B------:R-:W4:Y:S04]  /*87640*/  LDL.LU R39, [R1+0x36c] ;  /* 0x00036c0001277983 */ /* 0x000f280000300800 */
[----:B----4-:R-:W-:Y:S04]  /*87650*/  STL.64 [R1+0x5fe8], R38 ;  /* 0x005fe82601007387 */ /* 0x010fe80000100a00 */
[----:B---3--:R-:W-:Y:S04]  /*87660*/  STL.64 [R1+0x5fe0], R36 ;  /* 0x005fe02401007387 */ /* 0x008fe80000100a00 */
[----:B------:R-:W3:Y:S01]  /*87670*/  LDL.64 R58, [R1+0xc8] ;  /* 0x0000c800013a7983 */ /* 0x000ee20000100a00 */
[----:B0-----:R-:W-:Y:S03]  /*87680*/  HMMA.16816.F32 R4, R40, R30, R8 ;  /* 0x0000001e2804723c */ /* 0x001fe60000001808 */
[----:B---3--:R-:W-:Y:S04]  /*87690*/  STL.64 [R1+0x5ff0], R58 ;  /* 0x005ff03a01007387 */ /* 0x008fe80000100a00 */
[----:B------:R0:W-:Y:S04]  /*876a0*/  STL.64 [R1+0x5e90], R34 ;  /* 0x005e902201007387 */ /* 0x0001e80000100a00 */
[----:B------:R1:W-:Y:S04]  /*876b0*/  STL.64 [R1+0x5e88], R32 ;  /* 0x005e882001007387 */ /* 0x0003e80000100a00 */
[----:B0-----:R-:W3:Y:S04]  /*876c0*/  LDL.64 R34, [R1+0xe8] ;  /* 0x0000e80001227983 */ /* 0x001ee80000100a00 */
[----:B---3--:R0:W-:Y:S04]  /*876d0*/  STL.64 [R1+0x5ff8], R34 ;  /* 0x005ff82201007387 */ /* 0x0081e80000100a00 */
[----:B------:R-:W3:Y:S04]  /*876e0*/  LDL.LU R52, [R1+0x390] ;  /* 0x0003900001347983 */ /* 0x000ee80000300800 */
[----:B------:R-:W-:Y:S04]  /*876f0*/  STL.64 [R1+0x7a0], R4 ;  /* 0x0007a00401007387 */ /* 0x000fe80000100a00 */
[----:B------:R-:W-:Y:S04]  /*87700*/  STL.64 [R1+0x7a8], R6 ;  /* 0x0007a80601007387 */ /* 0x000fe80000100a00 */
[----:B------:R-:W3:Y:S04]  /*87710*/  LDL.LU R53, [R1+0x394] ;  /* 0x0003940001357983 */ /* 0x000ee80000300800 */
[----:B------:R-:W4:Y:S04]  /*87720*/  LDL.LU R54, [R1+0x398] ;  /* 0x0003980001367983 */ /* 0x000f280000300800 */
[----:B------:R-:W4:Y:S01]  /*87730*/  LDL.LU R55, [R1+0x39c] ;  /* 0x00039c0001377983 */ /* 0x000f220000300800 */
[----:B------:R-:W-:-:S02]  /*87740*/  IMAD.MOV.U32 R50, RZ, RZ, R27 ;  /* 0x000000ffff327224 */ /* 0x000fc400078e001b */
[----:B------:R-:W-:Y:S02]  /*87750*/  IMAD.MOV.U32 R51, RZ, RZ, R26 ;  /* 0x000000ffff337224 */ /* 0x000fe400078e001a */
[----:B------:R-:W-:Y:S01]  /*87760*/  IMAD.MOV.U32 R59, RZ, RZ, R46 ;  /* 0x000000ffff3b7224 */ /* 0x000fe200078e002e */
[----:B----4-:R4:W-:Y:S04]  /*87770*/  STL.64 [R1+0x6008], R54 ;  /* 0x0060083601007387 */ /* 0x0109e80000100a00 */
[----:B---3--:R-:W-:Y:S04]  /*87780*/  STL.64 [R1+0x6000], R52 ;  /* 0x0060003401007387 */ /* 0x008fe80000100a00 */
[----:B------:R-:W3:Y:S04]  /*87790*/  LDL.LU R27, [R1+0x6084] ;  /* 0x00608400011b7983 */ /* 0x000ee80000300800 */
[----:B------:R-:W3:Y:S04]  /*877a0*/  LDL.LU R26, [R1+0x6080] ;  /* 0x00608000011a7983 */ /* 0x000ee80000300800 */
[----:B------:R0:W-:Y:S04]  /*877b0*/  STL.64 [R1+0x6010], R50 ;  /* 0x0060103201007387 */ /* 0x0001e80000100a00 */
[----:B-1----:R-:W3:Y:S04]  /*877c0*/  LDL.LU R32, [R1+0x3b0] ;  /* 0x0003b00001207983 */ /* 0x002ee80000300800 */
        /* <DEDUP_REMOVED lines=19> */
[----:B----4-:R-:W-:-:S03]  /*87900*/  MOV R55, R44 ;  /* 0x0000002c00377202 */ /* 0x010fc60000000f00 */
[----:B------:R-:W4:Y:S01]  /*87910*/  LDL.LU R4, [R1+0x750] ;  /* 0x0007500001047983 */ /* 0x000f220000300800 */
[----:B--2---:R-:W-:-:S03]  /*87920*/  IMAD.MOV.U32 R54, RZ, RZ, R45 ;  /* 0x000000ffff367224 */ /* 0x004fc600078e002d */
[----:B------:R-:W4:Y:S04]  /*87930*/  LDL.LU R5, [R1+0x754] ;  /* 0x0007540001057983 */ /* 0x000f280000300800 */
[----:B------:R-:W4:Y:S01]  /*87940*/  LDL.LU R6, [R1+0x758] ;  /* 0x0007580001067983 */ /* 0x000f220000300800 */
[----:B------:R-:W-:-:S03]  /*87950*/  IMAD.MOV.U32 R58, RZ, RZ, R47 ;  /* 0x000000ffff3a7224 */ /* 0x000fc600078e002f */
[----:B------:R-:W4:Y:S04]  /*87960*/  LDL.LU R7, [R1+0x75c] ;  /* 0x00075c0001077983 */ /* 0x000f280000300800 */
        /* <DEDUP_REMOVED lines=10> */
[----:B---3--:R-:W-:-:S02]  /*87a10*/  IMAD.MOV.U32 R39, RZ, RZ, R27 ;  /* 0x000000ffff277224 */ /* 0x008fc400078e001b */
[----:B------:R-:W-:Y:S02]  /*87a20*/  IMAD.MOV.U32 R38, RZ, RZ, R26 ;  /* 0x000000ffff267224 */ /* 0x000fe400078e001a */
[----:B------:R-:W3:Y:S04]  /*87a30*/  LDL.LU R26, [R1+0x607c] ;  /* 0x00607c00011a7983 */ /* 0x000ee80000300800 */
[----:B------:R-:W3:Y:S04]  /*87a40*/  LDL.LU R27, [R1+0x6078] ;  /* 0x00607800011b7983 */ /* 0x000ee80000300800 */
        /* <DEDUP_REMOVED lines=8> */
[----:B------:R-:W-:Y:S04]  /*87ad0*/  STL.64 [R1+0x790], R20 ;  /* 0x0007901401007387 */ /* 0x000fe80000100a00 */
[----:B------:R0:W-:Y:S04]  /*87ae0*/  STL.64 [R1+0x798], R22 ;  /* 0x0007981601007387 */ /* 0x0001e80000100a00 */
[----:B0-----:R-:W3:Y:S04]  /*87af0*/  LDL.LU.64 R22, [R1+0x6070] ;  /* 0x0060700001167983 */ /* 0x001ee80000300a00 */
[----:B------:R-:W2:Y:S04]  /*87b00*/  LDL.LU.64 R20, [R1+0x6068] ;  /* 0x0060680001147983 */ /* 0x000ea80000300a00 */
[----:B------:R0:W-:Y:S04]  /*87b10*/  STL.64 [R1+0x5eb0], R26 ;  /* 0x005eb01a01007387 */ /* 0x0001e80000100a00 */
[----:B------:R-:W-:Y:S04]  /*87b20*/  STL.64 [R1+0x5ea8], R24 ;  /* 0x005ea81801007387 */ /* 0x000fe80000100a00 */
[----:B0-----:R-:W2:Y:S01]  /*87b30*/  LDL R26, [R1+0xf8] ;  /* 0x0000f800011a7983 */ /* 0x001ea20000100800 */
[----:B---3--:R-:W-:-:S15]  /*87b40*/  HMMA.16816.F32 R16, R40, R22, R16 ;  /* 0x000000162810723c */ /* 0x008fde0000001810 */
[----:B------:R-:W-:-:S04]  /*87b50*/  NOP ;  /* 0x0000000000007918 */ /* 0x000fc80000000000 */
[----:B------:R-:W-:Y:S04]  /*87b60*/  STL.64 [R1+0x780], R16 ;  /* 0x0007801001007387 */ /* 0x000fe80000100a00 */
[----:B------:R0:W-:Y:S04]  /*87b70*/  STL.64 [R1+0x788], R18 ;  /* 0x0007881201007387 */ /* 0x0001e80000100a00 */
[----:B0-----:R-:W3:Y:S04]  /*87b80*/  LDL.LU.64 R18, [R1+0x6060] ;  /* 0x0060600001127983 */ /* 0x001ee80000300a00 */
[----:B------:R-:W2:Y:S04]  /*87b90*/  LDL.LU.64 R16, [R1+0x6058] ;  /* 0x0060580001107983 */ /* 0x000ea80000300a00 */
[----:B------:R-:W-:Y:S01]  /*87ba0*/  STL.64 [R1+0x5eb8], R22 ;  /* 0x005eb81601007387 */ /* 0x000fe20000100a00 */
[----:B---3--:R-:W-:-:S15]  /*87bb0*/  HMMA.16816.F32 R12, R40, R18, R12 ;  /* 0x00000012280c723c */ /* 0x008fde000000180c */
[----:B------:R-:W-:-:S04]  /*87bc0*/  NOP ;  /* 0x0000000000007918 */ /* 0x000fc80000000000 */
[----:B------:R-:W-:Y:S04]  /*87bd0*/  STL.64 [R1+0x770], R12 ;  /* 0x0007700c01007387 */ /* 0x000fe80000100a00 */
[----:B------:R0:W-:Y:S04]  /*87be0*/  STL.64 [R1+0x778], R14 ;  /* 0x0007780e01007387 */ /* 0x0001e80000100a00 */
[----:B0-----:R-:W3:Y:S04]  /*87bf0*/  LDL.LU.64 R14, [R1+0x6050] ;  /* 0x00605000010e7983 */ /* 0x001ee80000300a00 */
[----:B------:R-:W2:Y:S04]  /*87c00*/  LDL.LU R13, [R1+0x6048] ;  /* 0x00604800010d7983 */ /* 0x000ea80000300800 */
[----:B------:R-:W-:Y:S01]  /*87c10*/  STL.64 [R1+0x5e40], R18 ;  /* 0x005e401201007387 */ /* 0x000fe20000100a00 */
[----:B---3--:R-:W-:-:S15]  /*87c20*/  HMMA.16816.F32 R8, R40, R14, R8 ;  /* 0x0000000e2808723c */ /* 0x008fde0000001808 */
[----:B------:R-:W-:-:S04]  /*87c30*/  NOP ;  /* 0x0000000000007918 */ /* 0x000fc80000000000 */
[----:B------:R-:W-:Y:S04]  /*87c40*/  STL.64 [R1+0x760], R8 ;  /* 0x0007600801007387 */ /* 0x000fe80000100a00 */
[----:B------:R0:W-:Y:S04]  /*87c50*/  STL.64 [R1+0x768], R10 ;  /* 0x0007680a01007387 */ /* 0x0001e80000100a00 */
[----:B0-----:R-:W4:Y:S04]  /*87c60*/  LDL.LU.64 R10, [R1+0x6040] ;  /* 0x00604000010a7983 */ /* 0x001f280000300a00 */
[----:B------:R-:W3:Y:S01]  /*87c70*/  LDL.LU.64 R8, [R1+0x6038] ;  /* 0x0060380001087983 */ /* 0x000ee20000300a00 */
[----:B----4-:R-:W-:-:S15]  /*87c80*/  HMMA.16816.F32 R4, R40, R10, R4 ;  /* 0x0000000a2804723c */ /* 0x010fde0000001804 */
        /* <DEDUP_REMOVED lines=11> */
[----:B--2---:R-:W-:Y:S03]  /*87d40*/  HMMA.16816.F32 R40, R40, R6, R44 ;  /* 0x000000062828723c */ /* 0x004fe6000000182c */
[----:B------:R-:W2:Y:S04]  /*87d50*/  LDL.LU.64 R46, [R1+0x6020] ;  /* 0x00602000012e7983 */ /* 0x000ea80000300a00 */
[----:B------:R-:W2:-:S12]  /*87d60*/  LDL.LU.64 R44, [R1+0x6018] ;  /* 0x00601800012c7983 */ /* 0x000e980000300a00 */
[----:B------:R-:W-:Y:S04]  /*87d70*/  STL.64 [R1+0x3d0], R40 ;  /* 0x0003d02801007387 */ /* 0x000fe80000100a00 */
[----:B------:R-:W-:Y:S04]  /*87d80*/  STL.64 [R1+0x3d8], R42 ;  /* 0x0003d82a01007387 */ /* 0x000fe80000100a00 */
[----:B------:R-:W-:Y:S01]  /*87d90*/  STL.64 [R1+0x5e18], R6 ;  /* 0x005e180601007387 */ /* 0x000fe20000100a00 */
[----:B--2---:R-:W-:Y:S03]  /*87da0*/  HMMA.16816.F32 R52, R44, R54, R48 ;  /* 0x000000362c34723c */ /* 0x004fe60000001830 */
[----:B------:R-:W2:-:S15]  /*87db0*/  LDL.LU.64 R50, [R1+0x6010] ;  /* 0x0060100001327983 */ /* 0x000e9e0000300a00 */
[----:B------:R-:W-:Y:S01]  /*87dc0*/  NOP ;  /* 0x0000000000007918 */ /* 0x000fe20000000000 */
[----:B------:R-:W-:Y:S04]  /*87dd0*/  STL.64 [R1+0x3c0], R52 ;  /* 0x0003c03401007387 */ /* 0x000fe80000100a00 */
[----:B------:R0:W-:Y:S04]  /*87de0*/  STL.64 [R1+0x3c8], R54 ;  /* 0x0003c83601007387 */ /* 0x0001e80000100a00 */
[----:B0-----:R-:W3:Y:S04]  /*87df0*/  LDL.LU.64 R54, [R1+0x6008] ;  /* 0x0060080001367983 */ /* 0x001ee80000300a00 */
[----:B------:R-:W3:Y:S01]  /*87e00*/  LDL.LU.64 R52, [R1+0x6000] ;  /* 0x0060000001347983 */ /* 0x000ee20000300a00 */
[----:B------:R-:W-:Y:S03]  /*87e10*/  HMMA.16816.F32 R56, R44, R58, R32 ;  /* 0x0000003a2c38723c */ /* 0x000fe60000001820 */
[----:B------:R-:W4:-:S15]  /*87e20*/  LDL.LU.64 R34, [R1+0x5ff8] ;  /* 0x005ff80001227983 */ /* 0x000f1e0000300a00 */
[----:B------:R-:W-:Y:S01]  /*87e30*/  NOP ;  /* 0x0000000000007918 */ /* 0x000fe20000000000 */
[----:B------:R-:W-:Y:S04]  /*87e40*/  STL.64 [R1+0x3b0], R56 ;  /* 0x0003b03801007387 */ /* 0x000fe80000100a00 */
[----:B------:R0:W-:Y:S04]  /*87e50*/  STL.64 [R1+0x3b8], R58 ;  /* 0x0003b83a01007387 */ /* 0x0001e80000100a00 */
[----:B0-----:R-:W4:Y:S01]  /*87e60*/  LDL.LU.64 R58, [R1+0x5ff0] ;  /* 0x005ff000013a7983 */ /* 0x001f220000300a00 */
[----:B------:R-:W-:Y:S02]  /*87e70*/  IMAD.MOV.U32 R42, RZ, RZ, R2 ;  /* 0x000000ffff2a7224 */ /* 0x000fe400078e0002 */
[----:B------:R-:W-:Y:S01]  /*87e80*/  IMAD.MOV.U32 R43, RZ, RZ, R0 ;  /* 0x000000ffff2b7224 */ /* 0x000fe200078e0000 */
[----:B--2---:R-:W-:Y:S01]  /*87e90*/  HMMA.16816.F32 R48, R44, R50, R36 ;  /* 0x000000322c30723c */ /* 0x004fe20000001824 */
[----:B------:R-:W2:Y:S04]  /*87ea0*/  LDL.LU.64 R38, [R1+0x5fe8] ;  /* 0x005fe80001267983 */ /* 0x000ea80000300a00 */
[----:B------:R-:W2:-:S14]  /*87eb0*/  LDL.LU.64 R36, [R1+0x5fe0] ;  /* 0x005fe00001247983 */ /* 0x000e9c0000300a00 */
[----:B------:R-:W-:Y:S04]  /*87ec0*/  STL.64 [R1+0x3a0], R48 ;  /* 0x0003a03001007387 */ /* 0x000fe80000100a00 */
[----:B------:R0:W-:Y:S04]  /*87ed0*/  STL.64 [R1+0x3a8], R50 ;  /* 0x0003a83201007387 */ /* 0x0001e80000100a00 */
[----:B0-----:R-:W2:Y:S01]  /*87ee0*/  LDL.LU.64 R50, [R1+0x5fd8] ;  /* 0x005fd80001327983 */ /* 0x001ea20000300a00 */
[----:B---3--:R-:W-:Y:S03]  /*87ef0*/  HMMA.16816.F32 R40, R44, R42, R52 ;  /* 0x0000002a2c28723c */ /* 0x008fe60000001834 */
[----:B------:R-:W3:Y:S04]  /*87f00*/  LDL.LU.64 R54, [R1+0x5fd0] ;  /* 0x005fd00001367983 */ /* 0x000ee80000300a00 */
[----:B------:R-:W3:Y:S01]  /*87f10*/  LDL.LU.64 R52, [R1+0x5fc8] ;  /* 0x005fc80001347983 */ /* 0x000ee20000300a00 */
[----:B------:R-:W0:Y:S01]  /*87f20*/  S2R R0, SR_TID.X ;  /* 0x0000000000007919 */ /* 0x000e220000002100 */
[----:B------:R-:W-:-:S07]  /*87f30*/  IMAD.MOV.U32 R27, RZ, RZ, R3 ;  /* 0x000000ffff1b7224 */ /* 0x000fce00078e0003 */
[----:B------:R-:W-:Y:S03]  /*87f40*/  HMMA.16816.F32 R8, R44, R26, R8 ;  /* 0x0000001a2c08723c */ /* 0x000fe60000001808 */
[----:B------:R-:W-:Y:S01]  /*87f50*/  STL.64 [R1+0x390], R40 ;  /* 0x0003902801007387 */ /* 0x000fe20000100a00 */
[C---:B0-----:R-:W-:Y:S01]  /*87f60*/  LOP3.LUT R57, R0.reuse, 0x7, RZ, 0xc0, !PT ;  /* 0x0000000700397812 */ /* 0x041fe200078ec0ff */
[C---:B------:R-:W-:Y:S02]  /*87f70*/  IMAD.SHL.U32 R2, R0.reuse, 0x40, RZ ;  /* 0x0000004000027824 */ /* 0x040fe400078e00ff */
[----:B------:R-:W-:Y:S02]  /*87f80*/  IMAD.SHL.U32 R0, R0, 0x2, RZ ;  /* 0x0000000200007824 */ /* 0x000fe400078e00ff */
[----:B------:R-:W-:-:S05]  /*87f90*/  IMAD R57, R57, 0x90, RZ ;  /* 0x0000009039397824 */ /* 0x000fca00078e02ff */
[----:B------:R-:W-:-:S04]  /*87fa0*/  LOP3.LUT R0, R57, 0x10, R0, 0x78, !PT ;  /* 0x0000001039007812 */ /* 0x000fc800078e7800 */
[----:B------:R-:W-:Y:S01]  /*87fb0*/  LOP3.LUT R0, R0, 0x400, R2, 0xf8, !PT ;  /* 0x0000040000007812 */ /* 0x000fe200078ef802 */
[----:B------:R-:W-:Y:S03]  /*87fc0*/  STL.64 [R1+0x398], R42 ;  /* 0x0003982a01007387 */ /* 0x000fe60000100a00 */
[----:B------:R-:W-:Y:S01]  /*87fd0*/  LOP3.LUT R0, R0, 0x40, RZ, 0x3c, !PT ;  /* 0x0000004000007812 */ /* 0x000fe200078e3cff */
[----:B------:R-:W-:Y:S04]  /*87fe0*/  STL.64 [R1+0x380], R8 ;  /* 0x0003800801007387 */ /* 0x000fe80000100a00 */
[----:B------:R4:W-:Y:S04]  /*87ff0*/  STL.64 [R1+0x388], R10 ;  /* 0x0003880a01007387 */ /* 0x0009e80000100a00 */
[----:B------:R-:W0:Y:S01]  /*88000*/  LDSM.16.MT88.4 R40, [R0+UR5+0x11800] ;  /* 0x011800050028783b */ /* 0x000e220008004200 */
[----:B----4-:R-:W-:Y:S01]  /*88010*/  HMMA.16816.F32 R8, R44, R34, R28 ;  /* 0x000000222c08723c */ /* 0x010fe2000000181c */
[----:B------:R-:W-:-:S15]  /*88020*/  IMAD.MOV.U32 R12, RZ, RZ, R34 ;  /* 0x000000ffff0c7224 */ /* 0x000fde00078e0022 */
[----:B------:R-:W-:-:S03]  /*88030*/  NOP ;  /* 0x0000000000007918 */ /* 0x000fc60000000000 */
[----:B------:R-:W-:Y:S04]  /*88040*/  STL.64 [R1+0x370], R8 ;  /* 0x0003700801007387 */ /* 0x000fe80000100a00 */
[----:B------:R2:W-:Y:S04]  /*88050*/  STL.64 [R1+0x378], R10 ;  /* 0x0003780a01007387 */ /* 0x0005e80000100a00 */
[----:B------:R-:W-:Y:S04]  /*88060*/  STL.64 [R1+0x5e38], R14 ;  /* 0x005e380e01007387 */ /* 0x000fe80000100a00 */
[----:B------:R-:W-:Y:S04]  /*88070*/  STL [R1+0x5e30], R12 ;  /* 0x005e300c01007387 */ /* 0x000fe80000100800 */
[----:B0-----:R-:W-:Y:S01]  /*88080*/  STL.64 [R1+0x5e10], R42 ;  /* 0x005e102a01007387 */ /* 0x001fe20000100a00 */
[----:B--2---:R-:W-:-:S15]  /*88090*/  HMMA.16816.F32 R8, R44, R50, R36 ;  /* 0x000000322c08723c */ /* 0x004fde0000001824 */
[----:B------:R-:W-:-:S04]  /*880a0*/  NOP ;  /* 0x0000000000007918 */ /* 0x000fc80000000000 */
[----:B------:R-:W-:Y:S04]  /*880b0*/  STL.64 [R1+0x360], R8 ;  /* 0x0003600801007387 */ /* 0x000fe80000100a00 */
[----:B------:R3:W-:Y:S02]  /*880c0*/  STL.64 [R1+0x368], R10 ;  /* 0x0003680a01007387 */ /* 0x0007e40000100a00 */
[----:B---3--:R-:W-:Y:S02]  /*880d0*/  HMMA.16816.F32 R8, R44, R58, R52 ;  /* 0x0000003a2c08723c */ /* 0x008fe40000001834 */
[----:B------:R-:W-:-:S15]  /*880e0*/  STL.64 [R1+0x5e08], R40 ;  /* 0x005e082801007387 */ /* 0x000fde0000100a00 */
[----:B------:R-:W-:Y:S02]  /*880f0*/  NOP ;  /* 0x0000000000007918 */ /* 0x000fe40000000000 */
[----:B------:R-:W-:Y:S04]  /*88100*/  STL.64 [R1+0x740], R8 ;  /* 0x0007400801007387 */ /* 0x000fe80000100a00 */
[----:B------:R-:W-:Y:S04]  /*88110*/  STL.64 [R1+0x748], R10 ;  /* 0x0007480a01007387 */ /* 0x000fe80000100a00 */
[----:B------:R-:W2:Y:S04]  /*88120*/  LDL.LU R52, [R1+0x670] ;  /* 0x0006700001347983 */ /* 0x000ea80000300800 */
        /* <DEDUP_REMOVED lines=8> */
[----:B--2---:R0:W-:Y:S04]  /*881b0*/  STL.64 [R1+0x5ec0], R52 ;  /* 0x005ec03401007387 */ /* 0x0041e80000100a00 */
[----:B------:R-:W2:Y:S04]  /*881c0*/  LDL.LU R5, [R1+0x5fc0] ;  /* 0x005fc00001057983 */ /* 0x000ea80000300800 */
[----:B------:R-:W3:Y:S04]  /*881d0*/  LDL.LU R13, [R1+0x5fbc] ;  /* 0x005fbc00010d7983 */ /* 0x000ee80000300800 */
[----:B------:R2:W-:Y:S04]  /*881e0*/  STL.64 [R1+0x5ed0], R58 ;  /* 0x005ed03a01007387 */ /* 0x0005e80000100a00 */
[----:B------:R-:W4:Y:S04]  /*881f0*/  LDL.LU R48, [R1+0x680] ;  /* 0x0006800001307983 */ /* 0x000f280000300800 */
[----:B------:R-:W4:Y:S04]  /*88200*/  LDL.LU R49, [R1+0x684] ;  /* 0x0006840001317983 */ /* 0x000f280000300800 */
[----:B------:R-:W2:Y:S04]  /*88210*/  LDL.LU R50, [R1+0x688] ;  /* 0x0006880001327983 */ /* 0x000ea80000300800 */
[----:B------:R-:W2:Y:S01]  /*88220*/  LDL.LU R51, [R1+0x68c] ;  /* 0x00068c0001337983 */ /* 0x000ea20000300800 */
[----:B------:R-:W-:-:S02]  /*88230*/  IMAD.MOV.U32 R38, RZ, RZ, R60 ;  /* 0x000000ffff267224 */ /* 0x000fc400078e003c */
[----:B------:R-:W-:Y:S02]  /*88240*/  IMAD.MOV.U32 R39, RZ, RZ, R20 ;  /* 0x000000ffff277224 */ /* 0x000fe400078e0014 */
[----:B------:R-:W-:Y:S02]  /*88250*/  IMAD.MOV.U32 R30, RZ, RZ, R21 ;  /* 0x000000ffff1e7224 */ /* 0x000fe400078e0015 */
[----:B------:R-:W-:Y:S01]  /*88260*/  IMAD.MOV.U32 R31, RZ, RZ, R4 ;  /* 0x000000ffff1f7224 */ /* 0x000fe200078e0004 */
[----:B--2---:R-:W-:Y:S04]  /*88270*/  STL.64 [R1+0x5ee0], R50 ;  /* 0x005ee03201007387 */ /* 0x004fe80000100a00 */
[----:B----4-:R1:W-:Y:S04]  /*88280*/  STL.64 [R1+0x5ed8], R48 ;  /* 0x005ed83001007387 */ /* 0x0103e80000100a00 */
[----:B------:R-:W2:Y:S04]  /*88290*/  LDL.LU R60, [R1+0x5fb8] ;  /* 0x005fb800013c7983 */ /* 0x000ea80000300800 */
[----:B------:R-:W4:Y:S04]  /*882a0*/  LDL.LU R20, [R1+0x5fb4] ;  /* 0x005fb40001147983 */ /* 0x000f280000300800 */
[----:B------:R2:W-:Y:S04]  /*882b0*/  STL.64 [R1+0x5ee8], R38 ;  /* 0x005ee82601007387 */ /* 0x0005e80000100a00 */
[----:B------:R-:W2:Y:S04]  /*882c0*/  LDL.LU R21, [R1+0x5fb0] ;  /* 0x005fb00001157983 */ /* 0x000ea80000300800 */
[----:B------:R-:W2:Y:S04]  /*882d0*/  LDL.LU R4, [R1+0x5fac] ;  /* 0x005fac0001047983 */ /* 0x000ea80000300800 */
[----:B------:R-:W-:Y:S04]  /*882e0*/  STL.64 [R1+0x5ef0], R30 ;  /* 0x005ef01e01007387 */ /* 0x000fe80000100a00 */
[----:B------:R-:W2:Y:S04]  /*882f0*/  LDL.LU R24, [R1+0x6a0] ;  /* 0x0006a00001187983 */ /* 0x000ea80000300800 */
[----:B------:R-:W2:Y:S04]  /*88300*/  LDL.LU R25, [R1+0x6a4] ;  /* 0x0006a40001197983 */ /* 0x000ea80000300800 */
[----:B------:R-:W2:Y:S04]  /*88310*/  LDL.LU R26, [R1+0x6a8] ;  /* 0x0006a800011a7983 */ /* 0x000ea80000300800 */
[----:B------:R-:W2:Y:S01]  /*88320*/  LDL.LU R27, [R1+0x6ac] ;  /* 0x0006ac00011b7983 */ /* 0x000ea20000300800 */
[----:B------:R-:W-:Y:S01]  /*88330*/  MOV R22, R16 ;  /* 0x0000001000167202 */ /* 0x000fe20000000f00 */
[----:B------:R-:W-:-:S02]  /*88340*/  IMAD.MOV.U32 R23, RZ, RZ, R61 ;  /* 0x000000ffff177224 */ /* 0x000fc400078e003d */
        /* <DEDUP_REMOVED lines=16> */
[----:B-1----:R-:W2:Y:S04]  /*88450*/  LDL.LU R48, [R1+0x6c0] ;  /* 0x0006c00001307983 */ /* 0x002ea80000300800 */
[----:B------:R-:W2:Y:S04]  /*88460*/  LDL.LU R49, [R1+0x6c4] ;  /* 0x0006c40001317983 */ /* 0x000ea80000300800 */
[----:B------:R-:W2:Y:S04]  /*88470*/  LDL.LU R50, [R1+0x6c8] ;  /* 0x0006c80001327983 */ /* 0x000ea80000300800 */
[----:B------:R-:W2:Y:S01]  /*88480*/  LDL.LU R51, [R1+0x6cc] ;  /* 0x0006cc0001337983 */ /* 0x000ea20000300800 */
[----:B------:R-:W-:-:S02]  /*88490*/  IMAD.MOV.U32 R38, RZ, RZ, R60 ;  /* 0x000000ffff267224 */ /* 0x000fc400078e003c */
[----:B---3--:R-:W-:Y:S02]  /*884a0*/  IMAD.MOV.U32 R39, RZ, RZ, R13 ;  /* 0x000000ffff277224 */ /* 0x008fe400078e000d */
[----:B------:R-:W-:Y:S02]  /*884b0*/  IMAD.MOV.U32 R26, RZ, RZ, R21 ;  /* 0x000000ffff1a7224 */ /* 0x000fe400078e0015 */
[----:B----4-:R-:W-:Y:S01]  /*884c0*/  IMAD.MOV.U32 R27, RZ, RZ, R20 ;  /* 0x000000ffff1b7224 */ /* 0x010fe200078e0014 */
[----:B--2---:R1:W-:Y:S04]  /*884d0*/  STL.64 [R1+0x5f30], R50 ;  /* 0x005f303201007387 */ /* 0x0043e80000100a00 */
[----:B------:R-:W-:Y:S04]  /*884e0*/  STL.64 [R1+0x5f28], R48 ;  /* 0x005f283001007387 */ /* 0x000fe80000100a00 */
[----:B------:R-:W2:Y:S04]  /*884f0*/  LDL.LU R60, [R1+0x5f98] ;  /* 0x005f9800013c7983 */ /* 0x000ea80000300800 */
[----:B------:R-:W3:Y:S04]  /*88500*/  LDL.LU R13, [R1+0x5f94] ;  /* 0x005f9400010d7983 */ /* 0x000ee80000300800 */
[----:B------:R4:W-:Y:S04]  /*88510*/  STL.64 [R1+0x5f38], R38 ;  /* 0x005f382601007387 */ /* 0x0009e80000100a00 */
        /* <DEDUP_REMOVED lines=16> */
[----:B-1----:R-:W-:-:S02]  /*88620*/  IMAD.MOV.U32 R50, RZ, RZ, R5 ;  /* 0x000000ffff327224 */ /* 0x002fc400078e0005 */
[----:B------:R-:W-:Y:S01]  /*88630*/  IMAD.MOV.U32 R51, RZ, RZ, R61 ;  /* 0x000000ffff337224 */ /* 0x000fe200078e003d */
[----:B--2---:R-:W-:Y:S04]  /*88640*/  STL.64 [R1+0x5f68], R58 ;  /* 0x005f683a01007387 */ /* 0x004fe80000100a00 */
[----:B------:R0:W-:Y:S04]  /*88650*/  STL.64 [R1+0x5f60], R56 ;  /* 0x005f603801007387 */ /* 0x0001e80000100a00 */
[----:B------:R-:W2:Y:S04]  /*88660*/  LDL.LU R5, [R1+0x5f88] ;  /* 0x005f880001057983 */ /* 0x000ea80000300800 */
[----:B------:R-:W-:Y:S04]  /*88670*/  STL.64 [R1+0x5f70], R50 ;  /* 0x005f703201007387 */ /* 0x000fe80000100a00 */
[----:B------:R-:W2:Y:S04]  /*88680*/  LDL.LU R36, [R1+0x700] ;  /* 0x0007000001247983 */ /* 0x000ea80000300800 */
[----:B------:R-:W2:Y:S04]  /*88690*/  LDL.LU R37, [R1+0x704] ;  /* 0x0007040001257983 */ /* 0x000ea80000300800 */
[----:B----4-:R-:W4:Y:S04]  /*886a0*/  LDL.LU R38, [R1+0x708] ;  /* 0x0007080001267983 */ /* 0x010f280000300800 */
[----:B------:R-:W4:Y:S04]  /*886b0*/  LDL.LU R39, [R1+0x70c] ;  /* 0x00070c0001277983 */ /* 0x000f280000300800 */
[----:B----4-:R-:W-:Y:S04]  /*886c0*/  STL.64 [R1+0x5f80], R38 ;  /* 0x005f802601007387 */ /* 0x010fe80000100a00 */
[----:B--2---:R1:W-:Y:S04]  /*886d0*/  STL.64 [R1+0x5f78], R36 ;  /* 0x005f782401007387 */ /* 0x0043e80000100a00 */
        /* <DEDUP_REMOVED lines=16> */
[----:B------:R-:W2:Y:S01]  /*887e0*/  LDL.LU R30, [R1+0x6d8] ;  /* 0x0006d800011e7983 */ /* 0x000ea20000300800 */
[----:B------:R-:W-:-:S03]  /*887f0*/  IMAD.MOV.U32 R3, RZ, RZ, R35 ;  /* 0x000000ffff037224 */ /* 0x000fc600078e0023 */
[----:B------:R-:W2:Y:S04]  /*88800*/  LDL.LU R31, [R1+0x6dc] ;  /* 0x0006dc00011f7983 */ /* 0x000ea80000300800 */
[----:B------:R-:W2:Y:S01]  /*88810*/  LDL.LU R32, [R1+0x690] ;  /* 0x0006900001207983 */ /* 0x000ea20000300800 */
[----:B---3--:R-:W-:-:S03]  /*88820*/  IMAD.MOV.U32 R55, RZ, RZ, R13 ;  /* 0x000000ffff377224 */ /* 0x008fc600078e000d */
        /* <DEDUP_REMOVED lines=24> */
[----:B------:R-:W3:Y:S01]  /*889b0*/  LDL.LU R19, [R1+0x61c] ;  /* 0x00061c0001137983 */ /* 0x000ee20000300800 */
[C---:B----4-:R-:W-:Y:S03]  /*889c0*/  HMMA.16816.F32 R48, R44.reuse, R50, R36 ;  /* 0x000000322c30723c */ /* 0x050fe60000001824 */
[----:B------:R-:W4:Y:S04]  /*889d0*/  LDL.LU.64 R38, [R1+0x5f80] ;  /* 0x005f800001267983 */ /* 0x000f280000300a00 */
[----:B------:R-:W4:Y:S01]  /*889e0*/  LDL.LU.64 R36, [R1+0x5f78] ;  /* 0x005f780001247983 */ /* 0x000f220000300a00 */
[----:B--2---:R-:W-:Y:S11]  /*889f0*/  HMMA.16816.F32 R52, R44, R54, R56 ;  /* 0x000000362c34723c */ /* 0x004ff60000001838 */
[----:B------:R-:W-:Y:S04]  /*88a00*/  STL.64 [R1+0x730], R48 ;  /* 0x0007303001007387 */ /* 0x000fe80000100a00 */
[----:B------:R0:W-:Y:S04]  /*88a10*/  STL.64 [R1+0x738], R50 ;  /* 0x0007383201007387 */ /* 0x0001e80000100a00 */
[----:B0-----:R-:W4:Y:S04]  /*88a20*/  LDL.LU.64 R50, [R1+0x5f70] ;  /* 0x005f700001327983 */ /* 0x001f280000300a00 */
[----:B------:R-:W2:Y:S04]  /*88a30*/  LDL.LU.64 R58, [R1+0x5f68] ;  /* 0x005f6800013a7983 */ /* 0x000ea80000300a00 */
[----:B------:R-:W2:Y:S04]  /*88a40*/  LDL.LU.64 R56, [R1+0x5f60] ;  /* 0x005f600001387983 */ /* 0x000ea80000300a00 */
[----:B------:R-:W-:Y:S04]  /*88a50*/  STL.64 [R1+0x720], R52 ;  /* 0x0007203401007387 */ /* 0x000fe80000100a00 */
[----:B------:R0:W-:Y:S04]  /*88a60*/  STL.64 [R1+0x728], R54 ;  /* 0x0007283601007387 */ /* 0x0001e80000100a00 */
[----:B0-----:R-:W2:Y:S01]  /*88a70*/  LDL.LU.64 R54, [R1+0x5f58] ;  /* 0x005f580001367983 */ /* 0x001ea20000300a00 */
[----:B------:R-:W-:-:S07]  /*88a80*/  IMAD.MOV.U32 R26, RZ, RZ, R60 ;  /* 0x000000ffff1a7224 */ /* 0x000fce00078e003c */
[----:B------:R-:W-:Y:S01]  /*88a90*/  HMMA.16816.F32 R24, R44, R26, R20 ;  /* 0x0000001a2c18723c */ /* 0x000fe20000001814 */
[----:B------:R-:W3:Y:S04]  /*88aa0*/  LDL.LU.64 R22, [R1+0x5f50] ;  /* 0x005f500001167983 */ /* 0x000ee80000300a00 */
[----:B------:R-:W3:-:S14]  /*88ab0*/  LDL.LU.64 R20, [R1+0x5f48] ;  /* 0x005f480001147983 */ /* 0x000edc0000300a00 */
[----:B------:R-:W-:Y:S04]  /*88ac0*/  STL.64 [R1+0x710], R24 ;  /* 0x0007101801007387 */ /* 0x000fe80000100a00 */
[----:B------:R0:W-:Y:S04]  /*88ad0*/  STL.64 [R1+0x718], R26 ;  /* 0x0007181a01007387 */ /* 0x0001e80000100a00 */
[----:B0-----:R-:W3:Y:S01]  /*88ae0*/  LDL.LU.64 R26, [R1+0x5f40] ;  /* 0x005f4000011a7983 */ /* 0x001ee20000300a00 */
[----:B----4-:R-:W-:Y:S03]  /*88af0*/  HMMA.16816.F32 R48, R44, R50, R36 ;  /* 0x000000322c30723c */ /* 0x010fe60000001824 */
[----:B------:R-:W4:-:S15]  /*88b00*/  LDL.LU.64 R38, [R1+0x5f38] ;  /* 0x005f380001267983 */ /* 0x000f1e0000300a00 */
[----:B------:R-:W-:Y:S01]  /*88b10*/  NOP ;  /* 0x0000000000007918 */ /* 0x000fe20000000000 */
[----:B------:R-:W-:Y:S04]  /*88b20*/  STL.64 [R1+0x700], R48 ;  /* 0x0007003001007387 */ /* 0x000fe80000100a00 */
[----:B------:R0:W-:Y:S01]  /*88b30*/  STL.64 [R1+0x708], R50 ;  /* 0x0007083201007387 */ /* 0x0001e20000100a00 */
[C---:B--2---:R-:W-:Y:S03]  /*88b40*/  HMMA.16816.F32 R52, R44.reuse, R54, R56 ;  /* 0x000000362c34723c */ /* 0x044fe60000001838 */
[----:B0-----:R-:W2:Y:S04]  /*88b50*/  LDL.LU.64 R50, [R1+0x5f30] ;  /* 0x005f300001327983 */ /* 0x001ea80000300a00 */
[----:B------:R-:W2:Y:S04]  /*88b60*/  LDL.LU.64 R48, [R1+0x5f28] ;  /* 0x005f280001307983 */ /* 0x000ea80000300a00 */
[----:B------:R-:W2:Y:S08]  /*88b70*/  LDL.LU.64 R58, [R1+0x5f20] ;  /* 0x005f2000013a7983 */ /* 0x000eb00000300a00 */
[----:B------:R-:W-:Y:S04]  /*88b80*/  STL.64 [R1+0x6f0], R52 ;  /* 0x0006f03401007387 */ /* 0x000fe80000100a00 */
[----:B------:R0:W-:Y:S04]  /*88b90*/  STL.64 [R1+0x6f8], R54 ;  /* 0x0006f83601007387 */ /* 0x0001e80000100a00 */
[----:B0-----:R-:W2:Y:S04]  /*88ba0*/  LDL.LU.64 R54, [R1+0x5f18] ;  /* 0x005f180001367983 */ /* 0x001ea80000300a00 */
[----:B------:R-:W2:Y:S01]  /*88bb0*/  LDL.LU.64 R52, [R1+0x5f10] ;  /* 0x005f100001347983 */ /* 0x000ea20000300a00 */
[----:B---3--:R-:W-:Y:S03]  /*88bc0*/  HMMA.16816.F32 R24, R44, R26, R20 ;  /* 0x0000001a2c18723c */ /* 0x008fe60000001814 */
[----:B------:R-:W3:-:S15]  /*88bd0*/  LDL.LU.64 R22, [R1+0x5f08] ;  /* 0x005f080001167983 */ /* 0x000ede0000300a00 */
[----:B------:R-:W-:Y:S01]  /*88be0*/  NOP ;  /* 0x0000000000007918 */ /* 0x000fe20000000000 */
[----:B------:R-:W-:Y:S04]  /*88bf0*/  STL.64 [R1+0x6e0], R24 ;  /* 0x0006e01801007387 */ /* 0x000fe80000100a00 */
[----:B------:R0:W-:Y:S04]  /*88c00*/  STL.64 [R1+0x6e8], R26 ;  /* 0x0006e81a01007387 */ /* 0x0001e80000100a00 */
[----:B0-----:R-:W3:Y:S04]  /*88c10*/  LDL.LU.64 R26, [R1+0x5f00] ;  /* 0x005f0000011a7983 */ /* 0x001ee80000300a00 */
[----:B------:R-:W3:Y:S01]  /*88c20*/  LDL.LU.64 R24, [R1+0x5ef8] ;  /* 0x005ef80001187983 */ /* 0x000ee20000300a00 */
[----:B----4-:R-:W-:Y:S03]  /*88c30*/  HMMA.16816.F32 R36, R44, R38, R28 ;  /* 0x000000262c24723c */ /* 0x010fe6000000181c */
[----:B------:R-:W4:-:S15]  /*88c40*/  LDL.LU.64 R30, [R1+0x5ef0] ;  /* 0x005ef000011e7983 */ /* 0x000f1e0000300a00 */
[----:B------:R-:W-:Y:S01]  /*88c50*/  NOP ;  /* 0x0000000000007918 */ /* 0x000fe20000000000 */
[----:B------:R-:W-:Y:S04]  /*88c60*/  STL.64 [R1+0x6d0], R36 ;  /* 0x0006d02401007387 */ /* 0x000fe80000100a00 */
[----:B------:R0:W-:Y:S04]  /*88c70*/  STL.64 [R1+0x6d8], R38 ;  /* 0x0006d82601007387 */ /* 0x0001e80000100a00 */
[----:B0-----:R-:W4:Y:S01]  /*88c80*/  LDL.LU.64 R38, [R1+0x5ee8] ;  /* 0x005ee80001267983 */ /* 0x001f220000300a00 */
[----:B--2---:R-:W-:Y:S03]  /*88c90*/  HMMA.16816.F32 R56, R44, R58, R48 ;  /* 0x0000003a2c38723c */ /* 0x004fe60000001830 */
[----:B------:R-:W2:Y:S04]  /*88ca0*/  LDL.LU.64 R50, [R1+0x5ee0] ;  /* 0x005ee00001327983 */ /* 0x000ea80000300a00 */
[----:B------:R-:W2:-:S12]  /*88cb0*/  LDL.LU.64 R48, [R1+0x5ed8] ;  /* 0x005ed80001307983 */ /* 0x000e980000300a00 */
[----:B------:R-:W-:Y:S04]  /*88cc0*/  STL.64 [R1+0x6c0], R56 ;  /* 0x0006c03801007387 */ /* 0x000fe80000100a00 */
[----:B------:R0:W-:Y:S04]  /*88cd0*/  STL.64 [R1+0x6c8], R58 ;  /* 0x0006c83a01007387 */ /* 0x0001e80000100a00 */
[----:B0-----:R-:W2:Y:S01]  /*88ce0*/  LDL.LU.64 R58, [R1+0x5ed0] ;  /* 0x005ed000013a7983 */ /* 0x001ea20000300a00 */
[----:B---3--:R-:W-:Y:S03]  /*88cf0*/  HMMA.16816.F32 R20, R44, R22, R52 ;  /* 0x000000162c14723c */ /* 0x008fe60000001834 */
[----:B------:R-:W3:Y:S04]  /*88d00*/  LDL.LU.64 R54, [R1+0x5ec8] ;  /* 0x005ec80001367983 */ /* 0x000ee80000300a00 */
[----:B------:R-:W3:-:S12]  /*88d10*/  LDL.LU.64 R52, [R1+0x5ec0] ;  /* 0x005ec00001347983 */ /* 0x000ed80000300a00 */
[----:B------:R-:W-:Y:S04]  /*88d20*/  STL.64 [R1+0x6b0], R20 ;  /* 0x0006b01401007387 */ /* 0x000fe80000100a00 */
[----:B------:R0:W-:Y:S04]  /*88d30*/  STL.64 [R1+0x6b8], R22 ;  /* 0x0006b81601007387 */ /* 0x0001e80000100a00 */
[----:B0-----:R-:W3:Y:S01]  /*88d40*/  LDL.LU.64 R22, [R1+0x5eb8] ;  /* 0x005eb80001167983 */ /* 0x001ee20000300a00 */
[----:B----4-:R-:W-:Y:S03]  /*88d50*/  HMMA.16816.F32 R28, R44, R30, R24 ;  /* 0x0000001e2c1c723c */ /* 0x010fe60000001818 */
[----:B------:R-:W4:Y:S04]  /*88d60*/  LDL.LU.64 R26, [R1+0x5eb0] ;  /* 0x005eb000011a7983 */ /* 0x000f280000300a00 */
[----:B------:R-:W3:-:S12]  /*88d70*/  LDL.LU.64 R24, [R1+0x5ea8] ;  /* 0x005ea80001187983 */ /* 0x000ed80000300a00 */
[----:B------:R-:W-:Y:S01]  /*88d80*/  STL.64 [R1+0x6a0], R28 ;  /* 0x0006a01c01007387 */ /* 0x000fe20000100a00 */
[C---:B------:R-:W-:Y:S03]  /*88d90*/  HMMA.16816.F32 R36, R44.reuse, R38, R32 ;  /* 0x000000262c24723c */ /* 0x040fe60000001820 */
[----:B------:R0:W-:Y:S04]  /*88da0*/  STL.64 [R1+0x6a8], R30 ;  /* 0x0006a81e01007387 */ /* 0x0001e80000100a00 */
[----:B0-----:R-:W3:Y:S04]  /*88db0*/  LDL.LU.64 R30, [R1+0x5ea0] ;  /* 0x005ea000011e7983 */ /* 0x001ee80000300a00 */
[----:B------:R-:W3:Y:S04]  /*88dc0*/  LDL.LU.64 R28, [R1+0x5e98] ;  /* 0x005e9800011c7983 */ /* 0x000ee80000300a00 */
[----:B------:R-:W3:Y:S04]  /*88dd0*/  LDL.LU.64 R34, [R1+0x5e90] ;  /* 0x005e900001227983 */ /* 0x000ee80000300a00 */
[----:B------:R-:W3:Y:S04]  /*88de0*/  LDL.LU.64 R32, [R1+0x5e88] ;  /* 0x005e880001207983 */ /* 0x000ee80000300a00 */
[----:B------:R-:W-:Y:S01]  /*88df0*/  STL.64 [R1+0x690], R36 ;  /* 0x0006902401007387 */ /* 0x000fe20000100a00 */
[C---:B--2---:R-:W-:Y:S03]  /*88e00*/  HMMA.16816.F32 R56, R44.reuse, R58, R48 ;  /* 0x0000003a2c38723c */ /* 0x044fe60000001830 */
[----:B------:R0:W-:Y:S04]  /*88e10*/  STL.64 [R1+0x698], R38 ;  /* 0x0006982601007387 */ /* 0x0001e80000100a00 */
[----:B0-----:R-:W2:Y:S04]  /*88e20*/  LDL.LU.64 R38, [R1+0x5e80] ;  /* 0x005e800001267983 */ /* 0x001ea80000300a00 */
[----:B------:R-:W2:Y:S04]  /*88e30*/  LDL.LU.64 R36, [R1+0x5e78] ;  /* 0x005e780001247983 */ /* 0x000ea80000300a00 */
[----:B------:R-:W2:Y:S04]  /*88e40*/  LDL.LU.64 R50, [R1+0x5e70] ;  /* 0x005e700001327983 */ /* 0x000ea80000300a00 */
[----:B------:R-:W2:Y:S04]  /*88e50*/  LDL.LU.64 R48, [R1+0x5e68] ;  /* 0x005e680001307983 */ /* 0x000ea80000300a00 */
[----:B------:R-:W-:Y:S04]  /*88e60*/  STL.64 [R1+0x680], R56 ;  /* 0x0006803801007387 */ /* 0x000fe80000100a00 */
[----:B------:R0:W-:Y:S04]  /*88e70*/  STL.64 [R1+0x688], R58 ;  /* 0x0006883a01007387 */ /* 0x0001e80000100a00 */
[----:B0-----:R-:W3:Y:S04]  /*88e80*/  LDL.LU.64 R58, [R1+0x5e60] ;  /* 0x005e6000013a7983 */ /* 0x001ee80000300a00 */
[----:B------:R-:W2:Y:S01]  /*88e90*/  LDL.LU.64 R56, [R1+0x5e58] ;  /* 0x005e580001387983 */ /* 0x000ea20000300a00 */
[----:B---3--:R-:W-:-:S15]  /*88ea0*/  HMMA.16816.F32 R52, R44, R58, R52 ;  /* 0x0000003a2c34723c */ /* 0x008fde0000001834 */
[----:B------:R-:W-:-:S04]  /*88eb0*/  NOP ;  /* 0x0000000000007918 */ /* 0x000fc80000000000 */
[----:B------:R-:W-:Y:S04]  /*88ec0*/  STL.64 [R1+0x670], R52 ;  /* 0x0006703401007387 */ /* 0x000fe80000100a00 */
[----:B------:R0:W-:Y:S04]  /*88ed0*/  STL.64 [R1+0x678], R54 ;  /* 0x0006783601007387 */ /* 0x0001e80000100a00 */
[----:B0-----:R-:W3:Y:S04]  /*88ee0*/  LDL.LU.64 R54, [R1+0x5e50] ;  /* 0x005e500001367983 */ /* 0x001ee80000300a00 */
[----:B------:R-:W4:Y:S04]  /*88ef0*/  LDL.LU.64 R52, [R1+0x5e48] ;  /* 0x005e480001347983 */ /* 0x000f280000300a00 */
[----:B------:R-:W-:Y:S04]  /*88f00*/  STL.64 [R1+0x5d20], R58 ;  /* 0x005d203a01007387 */ /* 0x000fe80000100a00 */
[----:B--2---:R0:W-:Y:S04]  /*88f10*/  STL.64 [R1+0x5d18], R56 ;  /* 0x005d183801007387 */ /* 0x0041e80000100a00 */
[----:B0-----:R-:W2:Y:S04]  /*88f20*/  LDL.LU R56, [R1+0x660] ;  /* 0x0006600001387983 */ /* 0x001ea80000300800 */
[----:B------:R-:W2:Y:S04]  /*88f30*/  LDL.LU R57, [R1+0x664] ;  /* 0x0006640001397983 */ /* 0x000ea80000300800 */
[----:B------:R-:W2:Y:S04]  /*88f40*/  LDL.LU R58, [R1+0x668] ;  /* 0x00066800013a7983 */ /* 0x000ea80000300800 */
[----:B------:R-:W2:Y:S01]  /*88f50*/  LDL.LU R59, [R1+0x66c] ;  /* 0x00066c00013b7983 */ /* 0x000ea20000300800 */
[C---:B------:R-:W-:Y:S08]  /*88f60*/  HMMA.16816.F32 R40, R44.reuse, R50, R40 ;  /* 0x000000322c28723c */ /* 0x040ff00000001828 */
[C---:B------:R-:W-:Y:S08]  /*88f70*/  HMMA.16816.F32 R12, R44.reuse, R38, R12 ;  /* 0x000000262c0c723c */ /* 0x040ff0000000180c */
[C---:B------:R-:W-:Y:S01]  /*88f80*/  HMMA.16816.F32 R4, R44.reuse, R34, R4 ;  /* 0x000000222c04723c */ /* 0x040fe20000001804 */
[----:B---3--:R-:W-:Y:S04]  /*88f90*/  STL.64 [R1+0x5d10], R54 ;  /* 0x005d103601007387 */ /* 0x008fe80000100a00 */
[----:B----4-:R-:W-:Y:S03]  /*88fa0*/  STL.64 [R1+0x5d08], R52 ;  /* 0x005d083401007387 */ /* 0x010fe60000100a00 */
[----:B--2---:R-:W-:-:S15]  /*88fb0*/  HMMA.16816.F32 R56, R44, R54, R56 ;  /* 0x000000362c38723c */ /* 0x004fde0000001838 */
[----:B------:R-:W-:-:S04]  /*88fc0*/  NOP ;  /* 0x0000000000007918 */ /* 0x000fc80000000000 */
[----:B------:R-:W-:Y:S04]  /*88fd0*/  STL.64 [R1+0x660], R56 ;  /* 0x0006603801007387 */ /* 0x000fe80000100a00 */
        /* <DEDUP_REMOVED lines=13> */
[----:B0-----:R-:W-:Y:S02]  /*890b0*/  HMMA.16816.F32 R4, R44, R30, R8 ;  /* 0x0000001e2c04723c */ /* 0x001fe40000001808 */
[----:B------:R-:W-:Y:S04]  /*890c0*/  STL.64 [R1+0x5d40], R30 ;  /* 0x005d401e01007387 */ /* 0x000fe80000100a00 */
[----:B------:R-:W-:-:S13]  /*890d0*/  STL.64 [R1+0x5d38], R28 ;  /* 0x005d381c01007387 */ /* 0x000fda0000100a00 */
[----:B------:R-:W-:Y:S04]  /*890e0*/  STL.64 [R1+0x620], R4 ;  /* 0x0006200401007387 */ /* 0x000fe80000100a00 */
[----:B------:R0:W-:Y:S04]  /*890f0*/  STL.64 [R1+0x628], R6 ;  /* 0x0006280601007387 */ /* 0x0001e80000100a00 */
[----:B------:R-:W2:Y:S01]  /*89100*/  LDL.LU R8, [R1+0x5e0] ;  /* 0x0005e00001087983 */ /* 0x000ea20000300800 */
[----:B0-----:R-:W-:-:S15]  /*89110*/  HMMA.16816.F32 R4, R44, R26, R16 ;  /* 0x0000001a2c04723c */ /* 0x001fde0000001810 */
[----:B------:R-:W-:-:S04]  /*89120*/  NOP ;  /* 0x0000000000007918 */ /* 0x000fc80000000000 */
[----:B------:R0:W-:Y:S04]  /*89130*/  STL.64 [R1+0x610], R4 ;  /* 0x0006100401007387 */ /* 0x0001e80000100a00 */
[----:B------:R1:W-:Y:S04]  /*89140*/  STL.64 [R1+0x618], R6 ;  /* 0x0006180601007387 */ /* 0x0003e80000100a00 */
        /* <DEDUP_REMOVED lines=9> */
[----:B------:R-:W4:Y:S04]  /*891e0*/  LDL.LU R14, [R1+0x5f8] ;  /* 0x0005f800010e7983 */ /* 0x000f280000300800 */
[----:B------:R-:W4:Y:S04]  /*891f0*/  LDL.LU R15, [R1+0x5fc] ;  /* 0x0005fc00010f7983 */ /* 0x000f280000300800 */
[----:B0-----:R-:W2:Y:S04]  /*89200*/  LDL.LU R4, [R1+0x5d0] ;  /* 0x0005d00001047983 */ /* 0x001ea80000300800 */
[----:B------:R-:W2:Y:S04]  /*89210*/  LDL.LU R5, [R1+0x5d4] ;  /* 0x0005d40001057983 */ /* 0x000ea80000300800 */
        /* <DEDUP_REMOVED lines=21> */
[----:B------:R0:W-:Y:S04]  /*89370*/  STL.64 [R1+0x5d50], R26 ;  /* 0x005d501a01007387 */ /* 0x0001e80000100a00 */
[----:B------:R-:W-:Y:S04]  /*89380*/  STL.64 [R1+0x5d48], R24 ;  /* 0x005d481801007387 */ /* 0x000fe80000100a00 */
[----:B0-----:R-:W2:Y:S01]  /*89390*/  LDL.LU.64 R26, [R1+0x128] ;  /* 0x00012800011a7983 */ /* 0x001ea20000300a00 */
[----:B---3--:R-:W-:-:S15]  /*893a0*/  HMMA.16816.F32 R16, R44, R22, R16 ;  /* 0x000000162c10723c */ /* 0x008fde0000001810 */
[----:B------:R-:W-:-:S04]  /*893b0*/  NOP ;  /* 0x0000000000007918 */ /* 0x000fc80000000000 */
[----:B------:R-:W-:Y:S04]  /*893c0*/  STL.64 [R1+0x600], R16 ;  /* 0x0006001001007387 */ /* 0x000fe80000100a00 */
[----:B------:R0:W-:Y:S04]  /*893d0*/  STL.64 [R1+0x608], R18 ;  /* 0x0006081201007387 */ /* 0x0001e80000100a00 */
[----:B0-----:R-:W4:Y:S04]  /*893e0*/  LDL.LU.64 R18, [R1+0x5e40] ;  /* 0x005e400001127983 */ /* 0x001f280000300a00 */
[----:B------:R0:W-:Y:S04]  /*893f0*/  STL.64 [R1+0x5db8], R22 ;  /* 0x005db81601007387 */ /* 0x0001e80000100a00 */
[----:B------:R-:W3:Y:S04]  /*89400*/  LDL.LU R20, [R1+0x5b0] ;  /* 0x0005b00001147983 */ /* 0x000ee80000300800 */
[----:B------:R-:W3:Y:S04]  /*89410*/  LDL.LU R21, [R1+0x5b4] ;  /* 0x0005b40001157983 */ /* 0x000ee80000300800 */
[----:B0-----:R-:W3:Y:S04]  /*89420*/  LDL.LU R22, [R1+0x5b8] ;  /* 0x0005b80001167983 */ /* 0x001ee80000300800 */
[----:B------:R-:W3:Y:S01]  /*89430*/  LDL.LU R23, [R1+0x5bc] ;  /* 0x0005bc0001177983 */ /* 0x000ee20000300800 */
[----:B----4-:R-:W-:-:S15]  /*89440*/  HMMA.16816.F32 R12, R44, R18, R12 ;  /* 0x000000122c0c723c */ /* 0x010fde000000180c */
[----:B------:R-:W-:-:S04]  /*89450*/  NOP ;  /* 0x0000000000007918 */ /* 0x000fc80000000000 */
[----:B------:R-:W-:Y:S04]  /*89460*/  STL.64 [R1+0x5f0], R12 ;  /* 0x0005f00c01007387 */ /* 0x000fe80000100a00 */
[----:B------:R0:W-:Y:S04]  /*89470*/  STL.64 [R1+0x5f8], R14 ;  /* 0x0005f80e01007387 */ /* 0x0001e80000100a00 */
[----:B0-----:R-:W2:Y:S04]  /*89480*/  LDL.LU.64 R14, [R1+0x5e38] ;  /* 0x005e3800010e7983 */ /* 0x001ea80000300a00 */
[----:B------:R-:W4:Y:S01]  /*89490*/  LDL.LU R12, [R1+0x5e30] ;  /* 0x005e3000010c7983 */ /* 0x000f220000300800 */
        /* <DEDUP_REMOVED lines=11> */
[----:B0-----:R-:W2:Y:S01]  /*89550*/  LDL.LU.64 R6, [R1+0x5e18] ;  /* 0x005e180001067983 */ /* 0x001ea20000300a00 */
[----:B------:R-:W0:Y:S03]  /*89560*/  S2R R60, SR_TID.X ;  /* 0x00000000003c7919 */ /* 0x000e260000002100 */
[----:B------:R1:W-:Y:S04]  /*89570*/  STL.64 [R1+0x5cc8], R10 ;  /* 0x005cc80a01007387 */ /* 0x0003e80000100a00 */
[----:B---3--:R-:W-:Y:S04]  /*89580*/  STL.64 [R1+0x5cc0], R8 ;  /* 0x005cc00801007387 */ /* 0x008fe80000100a00 */
[----:B-1----:R-:W3:Y:S01]  /*89590*/  LDL.LU.64 R10, [R1+0x138] ;  /* 0x00013800010a7983 */ /* 0x002ee20000300a00 */
[----:B0-----:R-:W-:-:S02]  /*895a0*/  LOP3.LUT R5, R60, 0x7, RZ, 0xc0, !PT ;  /* 0x000000073c057812 */ /* 0x001fc400078ec0ff */
[C---:B------:R-:W-:Y:S01]  /*895b0*/  SHF.L.U32 R61, R60.reuse, 0x6, RZ ;  /* 0x000000063c3d7819 */ /* 0x040fe200000006ff */
[----:B------:R-:W-:Y:S02]  /*895c0*/  IMAD.SHL.U32 R60, R60, 0x2, RZ ;  /* 0x000000023c3c7824 */ /* 0x000fe400078e00ff */
[----:B------:R-:W-:-:S05]  /*895d0*/  IMAD R5, R5, 0x90, RZ ;  /* 0x0000009005057824 */ /* 0x000fca00078e02ff */
[----:B------:R-:W-:Y:S01]  /*895e0*/  LOP3.LUT R60, R5, 0x10, R60, 0x78, !PT ;  /* 0x00000010053c7812 */ /* 0x000fe200078e783c */
[----:B--2---:R-:W-:Y:S01]  /*895f0*/  HMMA.16816.F32 R44, R44, R6, R40 ;  /* 0x000000062c2c723c */ /* 0x004fe20000001828 */
[----:B------:R-:W2:Y:S04]  /*89600*/  LDL.LU.64 R42, [R1+0x5e10] ;  /* 0x005e1000012a7983 */ /* 0x000ea80000300a00 */
[----:B------:R-:W2:Y:S04]  /*89610*/  LDL.LU.64 R40, [R1+0x5e08] ;  /* 0x005e080001287983 */ /* 0x000ea80000300a00 */
[----:B------:R0:W-:Y:S10]  /*89620*/  STL.64 [R1+0x5de8], R6 ;  /* 0x005de80601007387 */ /* 0x0001f40000100a00 */
[----:B------:R-:W-:Y:S04]  /*89630*/  STL.64 [R1+0x350], R44 ;  /* 0x0003502c01007387 */ /* 0x000fe80000100a00 */
[----:B------:R-:W-:Y:S04]  /*89640*/  STL.64 [R1+0x358], R46 ;  /* 0x0003582e01007387 */ /* 0x000fe80000100a00 */
[----:B------:R-:W2:Y:S04]  /*89650*/  LDL.LU R4, [R1+0x5c0] ;  /* 0x0005c00001047983 */ /* 0x000ea80000300800 */
[----:B------:R-:W2:Y:S04]  /*89660*/  LDL.LU R5, [R1+0x5c4] ;  /* 0x0005c40001057983 */ /* 0x000ea80000300800 */
[----:B0-----:R-:W2:Y:S04]  /*89670*/  LDL.LU R6, [R1+0x5c8] ;  /* 0x0005c80001067983 */ /* 0x001ea80000300800 */
[----:B------:R-:W2:Y:S01]  /*89680*/  LDL.LU R7, [R1+0x5cc] ;  /* 0x0005cc0001077983 */ /* 0x000ea20000300800 */
[----:B------:R-:W-:-:S04]  /*89690*/  LOP3.LUT R60, R60, 0x400, R61, 0xf8, !PT ;  /* 0x000004003c3c7812 */ /* 0x000fc800078ef83d */
[----:B------:R-:W-:-:S05]  /*896a0*/  LOP3.LUT R60, R60, 0x60, RZ, 0x3c, !PT ;  /* 0x000000603c3c7812 */ /* 0x000fca00078e3cff */
[----:B------:R-:W0:Y:S01]  /*896b0*/  LDSM.16.MT88.4 R44, [R60+UR5+0x11800] ;  /* 0x011800053c2c783b */ /* 0x000e220008004200 */
[----:B---3--:R-:W-:Y:S02]  /*896c0*/  IMAD.MOV.U32 R16, RZ, RZ, R10 ;  /* 0x000000ffff107224 */ /* 0x008fe400078e000a */
[----:B------:R-:W-:Y:S01]  /*896d0*/  IMAD.MOV.U32 R17, RZ, RZ, R11 ;  /* 0x000000ffff117224 */ /* 0x000fe200078e000b */
[----:B0-----:R-:W-:Y:S04]  /*896e0*/  STL.64 [R1+0x5ca0], R46 ;  /* 0x005ca02e01007387 */ /* 0x001fe80000100a00 */
[----:B------:R-:W-:Y:S01]  /*896f0*/  STL.64 [R1+0x5c98], R44 ;  /* 0x005c982c01007387 */ /* 0x000fe20000100a00 */
[----:B------:R-:W-:Y:S02]  /*89700*/  IMAD.MOV.U32 R9, RZ, RZ, R34 ;  /* 0x000000ffff097224 */ /* 0x000fe400078e0022 */
[----:B------:R-:W-:Y:S01]  /*89710*/  IMAD.MOV.U32 R8, RZ, RZ, R35 ;  /* 0x000000ffff087224 */ /* 0x000fe200078e0023 */
[----:B--2---:R-:W-:-:S15]  /*89720*/  HMMA.16816.F32 R4, R40, R10, R4 ;  /* 0x0000000a2804723c */ /* 0x004fde0000001804 */
[----:B------:R-:W-:-:S04]  /*89730*/  NOP ;  /* 0x0000000000007918 */ /* 0x000fc80000000000 */
[----:B------:R-:W-:Y:S04]  /*89740*/  STL.64 [R1+0x5c0], R4 ;  /* 0x0005c00401007387 */ /* 0x000fe80000100a00 */
[----:B------:R0:W-:Y:S02]  /*89750*/  STL.64 [R1+0x5c8], R6 ;  /* 0x0005c80601007387 */ /* 0x0001e40000100a00 */
[----:B0-----:R-:W-:Y:S02]  /*89760*/  HMMA.16816.F32 R4, R40, R26, R20 ;  /* 0x0000001a2804723c */ /* 0x001fe40000001814 */
[----:B------:R-:W-:Y:S04]  /*89770*/  STL.64 [R1+0x5d60], R18 ;  /* 0x005d601201007387 */ /* 0x000fe80000100a00 */
[----:B------:R-:W-:-:S13]  /*89780*/  STL.64 [R1+0x5d58], R16 ;  /* 0x005d581001007387 */ /* 0x000fda0000100a00 */
[----:B------:R-:W-:Y:S04]  /*89790*/  STL.64 [R1+0x5b0], R4 ;  /* 0x0005b00401007387 */ /* 0x000fe80000100a00 */
[----:B------:R0:W-:Y:S02]  /*897a0*/  STL.64 [R1+0x5b8], R6 ;  /* 0x0005b80601007387 */ /* 0x0001e40000100a00 */
[----:B0-----:R-:W-:-:S15]  /*897b0*/  HMMA.16816.F32 R4, R40, R34, R28 ;  /* 0x000000222804723c */ /* 0x001fde000000181c */
[----:B------:R-:W-:-:S04]  /*897c0*/  NOP ;  /* 0x0000000000007918 */ /* 0x000fc80000000000 */
[----:B------:R-:W-:Y:S04]  /*897d0*/  STL.64 [R1+0x5a0], R4 ;  /* 0x0005a00401007387 */ /* 0x000fe80000100a00 */
[----:B------:R0:W-:Y:S02]  /*897e0*/  STL.64 [R1+0x5a8], R6 ;  /* 0x0005a80601007387 */ /* 0x0001e40000100a00 */
[----:B0-----:R-:W-:Y:S01]  /*897f0*/  HMMA.16816.F32 R4, R40, R50, R36 ;  /* 0x000000322804723c */ /* 0x001fe20000001824 */
[----:B------:R-:W-:Y:S02]  /*89800*/  IMAD.MOV.U32 R11, RZ, RZ, R50 ;  /* 0x000000ffff0b7224 */ /* 0x000fe400078e0032 */
[----:B------:R-:W-:-:S15]  /*89810*/  IMAD.MOV.U32 R10, RZ, RZ, R51 ;  /* 0x000000ffff0a7224 */ /* 0x000fde00078e0033 */
[----:B------:R-:W-:Y:S01]  /*89820*/  NOP ;  /* 0x0000000000007918 */ /* 0x000fe20000000000 */
[----:B------:R-:W-:Y:S04]  /*89830*/  STL.64 [R1+0x590], R4 ;  /* 0x0005900401007387 */ /* 0x000fe80000100a00 */
[----:B------:R0:W-:Y:S02]  /*89840*/  STL.64 [R1+0x598], R6 ;  /* 0x0005980601007387 */ /* 0x0001e40000100a00 */
[----:B0-----:R-:W-:Y:S02]  /*89850*/  HMMA.16816.F32 R4, R40, R58, R52 ;  /* 0x0000003a2804723c */ /* 0x001fe40000001834 */
[----:B------:R-:W-:Y:S04]  /*89860*/  STL.64 [R1+0x5d70], R10 ;  /* 0x005d700a01007387 */ /* 0x000fe80000100a00 */
[----:B------:R-:W-:-:S13]  /*89870*/  STL.64 [R1+0x5d68], R8 ;  /* 0x005d680801007387 */ /* 0x000fda0000100a00 */
[----:B------:R0:W-:Y:S04]  /*89880*/  STL.64 [R1+0x580], R4 ;  /* 0x0005800401007387 */ /* 0x0001e80000100a00 */
[----:B------:R1:W-:Y:S04]  /*89890*/  STL.64 [R1+0x588], R6 ;  /* 0x0005880601007387 */ /* 0x0003e80000100a00 */
[----:B------:R-:W2:Y:S04]  /*898a0*/  LDL.LU R16, [R1+0x520] ;  /* 0x0005200001107983 */ /* 0x000ea80000300800 */
[----:B------:R-:W2:Y:S04]  /*898b0*/  LDL.LU R17, [R1+0x524] ;  /* 0x0005240001117983 */ /* 0x000ea80000300800 */
[----:B------:R-:W3:Y:S04]  /*898c0*/  LDL.LU R18, [R1+0x528] ;  /* 0x0005280001127983 */ /* 0x000ee80000300800 */
[----:B------:R-:W3:Y:S04]  /*898d0*/  LDL.LU R19, [R1+0x52c] ;  /* 0x00052c0001137983 */ /* 0x000ee80000300800 */
[----:B---3--:R-:W-:Y:S04]  /*898e0*/  STL.64 [R1+0x5dd0], R18 ;  /* 0x005dd01201007387 */ /* 0x008fe80000100a00 */
[----:B--2---:R-:W-:Y:S04]  /*898f0*/  STL.64 [R1+0x5dc8], R16 ;  /* 0x005dc81001007387 */ /* 0x004fe80000100a00 */
[----:B------:R-:W2:Y:S04]  /*89900*/  LDL.LU R20, [R1+0x540] ;  /* 0x0005400001147983 */ /* 0x000ea80000300800 */
[----:B------:R-:W2:Y:S04]  /*89910*/  LDL.LU R21, [R1+0x544] ;  /* 0x0005440001157983 */ /* 0x000ea80000300800 */
[----:B------:R-:W3:Y:S04]  /*89920*/  LDL.LU R22, [R1+0x548] ;  /* 0x0005480001167983 */ /* 0x000ee80000300800 */
[----:B------:R-:W3:Y:S04]  /*89930*/  LDL.LU R23, [R1+0x54c] ;  /* 0x00054c0001177983 */ /* 0x000ee80000300800 */
[----:B0-----:R-:W2:Y:S04]  /*89940*/  LDL.LU R4, [R1+0x560] ;  /* 0x0005600001047983 */ /* 0x001ea80000300800 */
[----:B------:R-:W2:Y:S04]  /*89950*/  LDL.LU R5, [R1+0x564] ;  /* 0x0005640001057983 */ /* 0x000ea80000300800 */
[----:B-1----:R-:W2:Y:S04]  /*89960*/  LDL.LU R6, [R1+0x568] ;  /* 0x0005680001067983 */ /* 0x002ea80000300800 */
[----:B------:R-:W2:Y:S04]  /*89970*/  LDL.LU R7, [R1+0x56c] ;  /* 0x00056c0001077983 */ /* 0x000ea80000300800 */
[----:B--2---:R-:W-:Y:S04]  /*89980*/  STL.64 [R1+0x5df8], R6 ;  /* 0x005df80601007387 */ /* 0x004fe80000100a00 */
[----:B------:R-:W-:Y:S04]  /*89990*/  STL.64 [R1+0x5df0], R4 ;  /* 0x005df00401007387 */ /* 0x000fe80000100a00 */
[----:B---3--:R0:W-:Y:S04]  /*899a0*/  STL.64 [R1+0x5de0], R22 ;  /* 0x005de01601007387 */ /* 0x0081e80000100a00 */
[----:B------:R1:W-:Y:S04]  /*899b0*/  STL.64 [R1+0x5dd8], R20 ;  /* 0x005dd81401007387 */ /* 0x0003e80000100a00 */
[----:B0-----:R-:W2:Y:S01]  /*899c0*/  LDL.LU.64 R22, [R1+0xd8] ;  /* 0x0000d80001167983 */ /* 0x001ea20000300a00 */
[----:B----4-:R-:W-:-:S02]  /*899d0*/  IMAD.MOV.U32 R6, RZ, RZ, R12 ;  /* 0x000000ffff067224 */ /* 0x010fc400078e000c */
[----:B------:R-:W-:Y:S01]  /*899e0*/  IMAD.MOV.U32 R7, RZ, RZ, R3 ;  /* 0x000000ffff077224 */ /* 0x000fe200078e0003 */
[----:B--2---:R0:W-:Y:S04]  /*899f0*/  STL.64 [R1+0x5e00], R22 ;  /* 0x005e001601007387 */ /* 0x0041e80000100a00 */
[----:B-1----:R-:W2:Y:S04]  /*89a00*/  LDL.LU R20, [R1+0x570] ;  /* 0x0005700001147983 */ /* 0x002ea80000300800 */
[----:B------:R-:W2:Y:S04]  /*89a10*/  LDL.LU R21, [R1+0x574] ;  /* 0x0005740001157983 */ /* 0x000ea80000300800 */
[----:B0-----:R-:W2:Y:S04]  /*89a20*/  LDL.LU R22, [R1+0x578] ;  /* 0x0005780001167983 */ /* 0x001ea80000300800 */
[----:B------:R-:W2:Y:S04]  /*89a30*/  LDL.LU R23, [R1+0x57c] ;  /* 0x00057c0001177983 */ /* 0x000ea80000300800 */
[----:B------:R-:W3:Y:S04]  /*89a40*/  LDL.LU R16, [R1+0x550] ;  /* 0x0005500001107983 */ /* 0x000ee80000300800 */
[----:B------:R-:W3:Y:S04]  /*89a50*/  LDL.LU R17, [R1+0x554] ;  /* 0x0005540001117983 */ /* 0x000ee80000300800 */
[----:B------:R-:W3:Y:S04]  /*89a60*/  LDL.LU R18, [R1+0x558] ;  /* 0x0005580001127983 */ /* 0x000ee80000300800 */
[----:B------:R-:W3:Y:S01]  /*89a70*/  LDL.LU R19, [R1+0x55c] ;  /* 0x00055c0001137983 */ /* 0x000ee20000300800 */
[----:B------:R-:W-:-:S02]  /*89a80*/  IMAD.MOV.U32 R45, RZ, RZ, R26 ;  /* 0x000000ffff2d7224 */ /* 0x000fc400078e001a */
[----:B------:R-:W-:Y:S01]  /*89a90*/  IMAD.MOV.U32 R44, RZ, RZ, R27 ;  /* 0x000000ffff2c7224 */ /* 0x000fe200078e001b */
[----:B------:R-:W4:Y:S04]  /*89aa0*/  LDL.LU.64 R10, [R1+0xa8] ;  /* 0x0000a800010a7983 */ /* 0x000f280000300a00 */
[----:B------:R-:W3:Y:S04]  /*89ab0*/  LDL.LU.64 R26, [R1+0x98] ;  /* 0x00009800011a7983 */ /* 0x000ee80000300a00 */
[----:B------:R-:W3:Y:S04]  /*89ac0*/  LDL.LU R28, [R1+0x510] ;  /* 0x00051000011c7983 */ /* 0x000ee80000300800 */
[----:B------:R-:W3:Y:S04]  /*89ad0*/  LDL.LU R29, [R1+0x514] ;  /* 0x00051400011d7983 */ /* 0x000ee80000300800 */
[----:B------:R-:W3:Y:S04]  /*89ae0*/  LDL.LU R30, [R1+0x518] ;  /* 0x00051800011e7983 */ /* 0x000ee80000300800 */
[----:B------:R-:W3:Y:S04]  /*89af0*/  LDL.LU R31, [R1+0x51c] ;  /* 0x00051c00011f7983 */ /* 0x000ee80000300800 */
[----:B------:R-:W3:Y:S04]  /*89b00*/  LDL.LU.64 R34, [R1+0x88] ;  /* 0x0000880001227983 */ /* 0x000ee80000300a00 */
[----:B------:R-:W3:Y:S04]  /*89b10*/  LDL.LU R36, [R1+0x500] ;  /* 0x0005000001247983 */ /* 0x000ee80000300800 */
[----:B------:R-:W3:Y:S04]  /*89b20*/  LDL.LU R37, [R1+0x504] ;  /* 0x0005040001257983 */ /* 0x000ee80000300800 */
[----:B------:R-:W3:Y:S04]  /*89b30*/  LDL.LU R38, [R1+0x508] ;  /* 0x0005080001267983 */ /* 0x000ee80000300800 */
[----:B------:R-:W3:Y:S04]  /*89b40*/  LDL.LU R39, [R1+0x50c] ;  /* 0x00050c0001277983 */ /* 0x000ee80000300800 */
[----:B------:R-:W3:Y:S01]  /*89b50*/  LDL.LU.64 R50, [R1+0x78] ;  /* 0x0000780001327983 */ /* 0x000ee20000300a00 */
[----:B------:R-:W-:-:S02]  /*89b60*/  IMAD.MOV.U32 R47, RZ, RZ, R58 ;  /* 0x000000ffff2f7224 */ /* 0x000fc400078e003a */
[----:B------:R-:W-:Y:S01]  /*89b70*/  IMAD.MOV.U32 R46, RZ, RZ, R59 ;  /* 0x000000ffff2e7224 */ /* 0x000fe200078e003b */
[----:B------:R-:W3:Y:S04]  /*89b80*/  LDL.LU R52, [R1+0x4f0] ;  /* 0x0004f00001347983 */ /* 0x000ee80000300800 */
[----:B------:R-:W3:Y:S04]  /*89b90*/  LDL.LU R53, [R1+0x4f4] ;  /* 0x0004f40001357983 */ /* 0x000ee80000300800 */
[----:B------:R-:W3:Y:S04]  /*89ba0*/  LDL.LU R54, [R1+0x4f8] ;  /* 0x0004f80001367983 */ /* 0x000ee80000300800 */
[----:B------:R-:W3:Y:S04]  /*89bb0*/  LDL.LU R55, [R1+0x4fc] ;  /* 0x0004fc0001377983 */ /* 0x000ee80000300800 */
[----:B------:R-:W3:Y:S04]  /*89bc0*/  LDL.LU.64 R58, [R1+0x68] ;  /* 0x00006800013a7983 */ /* 0x000ee80000300a00 */
[----:B------:R-:W-:Y:S04]  /*89bd0*/  STL.64 [R1+0x5d80], R46 ;  /* 0x005d802e01007387 */ /* 0x000fe80000100a00 */
[----:B------:R0:W-:Y:S04]  /*89be0*/  STL.64 [R1+0x5d78], R44 ;  /* 0x005d782c01007387 */ /* 0x0001e80000100a00 */
[----:B0-----:R-:W3:Y:S04]  /*89bf0*/  LDL.LU R44, [R1+0x530] ;  /* 0x00053000012c7983 */ /* 0x001ee80000300800 */
[----:B------:R-:W3:Y:S04]  /*89c00*/  LDL.LU R45, [R1+0x534] ;  /* 0x00053400012d7983 */ /* 0x000ee80000300800 */
[----:B------:R-:W3:Y:S04]  /*89c10*/  LDL.LU R46, [R1+0x538] ;  /* 0x00053800012e7983 */ /* 0x000ee80000300800 */
[----:B------:R-:W3:Y:S01]  /*89c20*/  LDL.LU R47, [R1+0x53c] ;  /* 0x00053c00012f7983 */ /* 0x000ee20000300800 */
[----:B--2---:R-:W-:Y:S03]  /*89c30*/  HMMA.16816.F32 R4, R40, R6, R20 ;  /* 0x000000062804723c */ /* 0x004fe60000001814 */
[----:B------:R-:W2:-:S15]  /*89c40*/  LDL.LU.64 R22, [R1+0x5e00] ;  /* 0x005e000001167983 */ /* 0x000e9e0000300a00 */
[----:B------:R-:W-:Y:S01]  /*89c50*/  NOP ;  /* 0x0000000000007918 */ /* 0x000fe20000000000 */
        /* <DEDUP_REMOVED lines=8> */
[----:B0-----:R-:W2:Y:S01]  /*89ce0*/  LDL.LU.64 R6, [R1+0x5de8] ;  /* 0x005de80001067983 */ /* 0x001ea20000300a00 */
[----:B------:R-:W-:Y:S02]  /*89cf0*/  IMAD.MOV.U32 R4, RZ, RZ, R22 ;  /* 0x000000ffff047224 */ /* 0x000fe400078e0016 */
[----:B------:R-:W-:-:S02]  /*89d00*/  IMAD.MOV.U32 R5, RZ, RZ, R23 ;  /* 0x000000ffff057224 */ /* 0x000fc400078e0017 */
[----:B------:R-:W4:Y:S04]  /*89d10*/  LDL.LU.64 R22, [R1+0x5de0] ;  /* 0x005de00001167983 */ /* 0x000f280000300a00 */
[----:B------:R-:W4:Y:S01]  /*89d20*/  LDL.LU.64 R20, [R1+0x5dd8] ;  /* 0x005dd80001147983 */ /* 0x000f220000300a00 */
[----:B------:R-:W-:Y:S02]  /*89d30*/  IMAD.MOV.U32 R14, RZ, RZ, R2 ;  /* 0x000000ffff0e7224 */ /* 0x000fe400078e0002 */
[----:B------:R-:W-:-:S07]  /*89d40*/  IMAD.MOV.U32 R15, RZ, RZ, R0 ;  /* 0x000000ffff0f7224 */ /* 0x000fce00078e0000 */
[----:B---3--:R-:W-:Y:S01]  /*89d50*/  HMMA.16816.F32 R12, R40, R14, R16 ;  /* 0x0000000e280c723c */ /* 0x008fe20000001810 */
[----:B--2---:R0:W-:Y:S04]  /*89d60*/  STL.64 [R1+0x5cb8], R6 ;  /* 0x005cb80601007387 */ /* 0x0041e80000100a00 */
[----:B------:R-:W-:Y:S04]  /*89d70*/  STL.64 [R1+0x5cb0], R4 ;  /* 0x005cb00401007387 */ /* 0x000fe80000100a00 */
[----:B0-----:R-:W2:Y:S04]  /*89d80*/  LDL.LU.64 R6, [R1+0xb8] ;  /* 0x0000b80001067983 */ /* 0x001ea80000300a00 */
[----:B------:R-:W3:Y:S04]  /*89d90*/  LDL.LU.64 R18, [R1+0x5dd0] ;  /* 0x005dd00001127983 */ /* 0x000ee80000300a00 */
[----:B------:R-:W3:Y:S04]  /*89da0*/  LDL.LU.64 R16, [R1+0x5dc8] ;  /* 0x005dc80001107983 */ /* 0x000ee80000300a00 */
[----:B------:R-:W-:Y:S04]  /*89db0*/  STL.64 [R1+0x550], R12 ;  /* 0x0005500c01007387 */ /* 0x000fe80000100a00 */
[----:B------:R0:W-:Y:S04]  /*89dc0*/  STL.64 [R1+0x558], R14 ;  /* 0x0005580e01007387 */ /* 0x0001e80000100a00 */
[----:B0-----:R-:W3:Y:S01]  /*89dd0*/  LDL.LU.64 R14, [R1+0x5dc0] ;  /* 0x005dc000010e7983 */ /* 0x001ee20000300a00 */
[----:B----4-:R-:W-:-:S02]  /*89de0*/  IMAD.MOV.U32 R5, RZ, RZ, R10 ;  /* 0x000000ffff057224 */ /* 0x010fc400078e000a */
[----:B------:R-:W-:Y:S01]  /*89df0*/  IMAD.MOV.U32 R4, RZ, RZ, R11 ;  /* 0x000000ffff047224 */ /* 0x000fe200078e000b */
[----:B--2---:R-:W-:-:S15]  /*89e00*/  HMMA.16816.F32 R20, R40, R6, R20 ;  /* 0x000000062814723c */ /* 0x004fde0000001814 */
[----:B------:R-:W-:-:S04]  /*89e10*/  NOP ;  /* 0x0000000000007918 */ /* 0x000fc80000000000 */
[----:B------:R-:W-:Y:S04]  /*89e20*/  STL.64 [R1+0x540], R20 ;  /* 0x0005401401007387 */ /* 0x000fe80000100a00 */
[----:B------:R0:W-:Y:S04]  /*89e30*/  STL.64 [R1+0x548], R22 ;  /* 0x0005481601007387 */ /* 0x0001e80000100a00 */
[----:B0-----:R-:W2:Y:S01]  /*89e40*/  LDL.LU.64 R22, [R1+0x5db8] ;  /* 0x005db80001167983 */ /* 0x001ea20000300a00 */
[----:B------:R-:W-:Y:S01]  /*89e50*/  MOV R12, R6 ;  /* 0x00000006000c7202 */ /* 0x000fe20000000f00 */
[----:B------:R-:W-:-:S02]  /*89e60*/  IMAD.MOV.U32 R13, RZ, RZ, R7 ;  /* 0x000000ffff0d7224 */ /* 0x000fc400078e0007 */
[----:B---3--:R-:W-:Y:S04]  /*89e70*/  STL.64 [R1+0x5d90], R14 ;  /* 0x005d900e01007387 */ /* 0x008fe80000100a00 */
[----:B------:R0:W-:Y:S02]  /*89e80*/  STL.64 [R1+0x5d88], R12 ;  /* 0x005d880c01007387 */ /* 0x0001e40000100a00 */
[C---:B0-----:R-:W-:Y:S08]  /*89e90*/  HMMA.16816.F32 R12, R40.reuse, R10, R44 ;  /* 0x0000000a280c723c */ /* 0x041ff0000000182c */
[----:B------:R-:W-:Y:S01]  /*89ea0*/  HMMA.16816.F32 R8, R40, R26, R16 ;  /* 0x0000001a2808723c */ /* 0x000fe20000001810 */
[----:B------:R-:W-:-:S02]  /*89eb0*/  IMAD.MOV.U32 R7, RZ, RZ, R26 ;  /* 0x000000ffff077224 */ /* 0x000fc400078e001a */
        /* <DEDUP_REMOVED lines=12> */
[----:B------:R0:W-:Y:S02]  /*89f80*/  STL.64 [R1+0x518], R6 ;  /* 0x0005180601007387 */ /* 0x0001e40000100a00 */
[----:B0-----:R-:W-:Y:S01]  /*89f90*/  HMMA.16816.F32 R4, R40, R50, R36 ;  /* 0x000000322804723c */ /* 0x001fe20000001824 */
[----:B------:R-:W-:Y:S02]  /*89fa0*/  IMAD.MOV.U32 R3, RZ, RZ, R51 ;  /* 0x000000ffff037224 */ /* 0x000fe400078e0033 */
[----:B------:R-:W-:Y:S02]  /*89fb0*/  IMAD.MOV.U32 R2, RZ, RZ, R50 ;  /* 0x000000ffff027224 */ /* 0x000fe400078e0032 */
[----:B------:R-:W-:-:S02]  /*89fc0*/  IMAD.MOV.U32 R61, RZ, RZ, R58 ;  /* 0x000000ffff3d7224 */ /* 0x000fc400078e003a */
[----:B------:R-:W-:Y:S01]  /*89fd0*/  IMAD.MOV.U32 R0, RZ, RZ, R59 ;  /* 0x000000ffff007224 */ /* 0x000fe200078e003b */
[----:B--2---:R-:W-:Y:S04]  /*89fe0*/  STL.64 [R1+0x5db0], R22 ;  /* 0x005db01601007387 */ /* 0x004fe80000100a00 */
[----:B------:R-:W-:Y:S07]  /*89ff0*/  STL.64 [R1+0x5da8], R20 ;  /* 0x005da81401007387 */ /* 0x000fee0000100a00 */
[----:B------:R-:W-:Y:S04]  /*8a000*/  STL.64 [R1+0x500], R4 ;  /* 0x0005000401007387 */ /* 0x000fe80000100a00 */
[----:B------:R0:W-:Y:S02]  /*8a010*/  STL.64 [R1+0x508], R6 ;  /* 0x0005080601007387 */ /* 0x0001e40000100a00 */
[----:B0-----:R-:W-:Y:S02]  /*8a020*/  HMMA.16816.F32 R4, R40, R58, R52 ;  /* 0x0000003a2804723c */ /* 0x001fe40000001834 */
[----:B------:R-:W-:Y:S04]  /*8a030*/  STL [R1+0x5bf0], R3 ;  /* 0x005bf00301007387 */ /* 0x000fe80000100800 */
[----:B------:R-:W-:-:S13]  /*8a040*/  STL [R1+0x5bec], R2 ;  /* 0x005bec0201007387 */ /* 0x000fda0000100800 */
[----:B------:R0:W-:Y:S04]  /*8a050*/  STL.64 [R1+0x4f0], R4 ;  /* 0x0004f00401007387 */ /* 0x0001e80000100a00 */
[----:B------:R1:W-:Y:S04]  /*8a060*/  STL.64 [R1+0x4f8], R6 ;  /* 0x0004f80601007387 */ /* 0x0003e80000100a00 */
[----:B------:R-:W2:Y:S04]  /*8a070*/  LDL.LU R20, [R1+0x4e0] ;  /* 0x0004e00001147983 */ /* 0x000ea80000300800 */
[----:B------:R-:W2:Y:S04]  /*8a080*/  LDL.LU R21, [R1+0x4e4] ;  /* 0x0004e40001157983 */ /* 0x000ea80000300800 */
[----:B------:R-:W2:Y:S04]  /*8a090*/  LDL.LU R22, [R1+0x4e8] ;  /* 0x0004e80001167983 */ /* 0x000ea80000300800 */
[----:B------:R-:W2:Y:S04]  /*8a0a0*/  LDL.LU R23, [R1+0x4ec] ;  /* 0x0004ec0001177983 */ /* 0x000ea80000300800 */
[----:B------:R-:W2:Y:S04]  /*8a0b0*/  LDL.64 R50, [R1+0x58] ;  /* 0x0000580001327983 */ /* 0x000ea80000100a00 */
[----:B0-----:R-:W3:Y:S04]  /*8a0c0*/  LDL.LU R4, [R1+0x4d0] ;  /* 0x0004d00001047983 */ /* 0x001ee80000300800 */
[----:B------:R-:W3:Y:S04]  /*8a0d0*/  LDL.LU R5, [R1+0x4d4] ;  /* 0x0004d40001057983 */ /* 0x000ee80000300800 */
[----:B-1----:R-:W3:Y:S04]  /*8a0e0*/  LDL.LU R6, [R1+0x4d8] ;  /* 0x0004d80001067983 */ /* 0x002ee80000300800 */
[----:B------:R-:W3:Y:S04]  /*8a0f0*/  LDL.LU R7, [R1+0x4dc] ;  /* 0x0004dc0001077983 */ /* 0x000ee80000300800 */
[----:B------:R-:W3:Y:S04]  /*8a100*/  LDL.LU.64 R38, [R1+0x48] ;  /* 0x0000480001267983 */ /* 0x000ee80000300a00 */
        /* <DEDUP_REMOVED lines=8> */
[----:B------:R-:W4:Y:S04]  /*8a190*/  LDL.LU.64 R46, [R1+0x38] ;  /* 0x00003800012e7983 */ /* 0x000f280000300a00 */
        /* <DEDUP_REMOVED lines=15> */
[----:B------:R-:W-:Y:S04]  /*8a290*/  STL [R1+0x5bf8], R0 ;  /* 0x005bf80001007387 */ /* 0x000fe80000100800 */
[----:B------:R-:W-:Y:S01]  /*8a2a0*/  STL [R1+0x5bf4], R61 ;  /* 0x005bf43d01007387 */ /* 0x000fe20000100800 */
[C---:B--2---:R-:W-:Y:S08]  /*8a2b0*/  HMMA.16816.F32 R20, R40.reuse, R50, R20 ;  /* 0x000000322814723c */ /* 0x044ff00000001814 */
[----:B---3--:R-:W-:Y:S01]  /*8a2c0*/  HMMA.16816.F32 R4, R40, R38, R4 ;  /* 0x000000262804723c */ /* 0x008fe20000001804 */
[----:B------:R-:W-:-:S10]  /*8a2d0*/  IMAD.MOV.U32 R60, RZ, RZ, R51 ;  /* 0x000000ffff3c7224 */ /* 0x000fd400078e0033 */
[----:B------:R-:W-:Y:S01]  /*8a2e0*/  STL.64 [R1+0x4e0], R20 ;  /* 0x0004e01401007387 */ /* 0x000fe20000100a00 */
[C---:B----4-:R-:W-:Y:S03]  /*8a2f0*/  HMMA.16816.F32 R12, R40.reuse, R46, R12 ;  /* 0x0000002e280c723c */ /* 0x050fe6000000180c */
[----:B------:R0:W-:Y:S05]  /*8a300*/  STL.64 [R1+0x4e8], R22 ;  /* 0x0004e81601007387 */ /* 0x0001ea0000100a00 */
[C---:B------:R-:W-:Y:S01]  /*8a310*/  HMMA.16816.F32 R8, R40.reuse, R18, R8 ;  /* 0x000000122808723c */ /* 0x040fe20000001808 */
[----:B------:R-:W-:Y:S01]  /*8a320*/  IMAD.MOV.U32 R2, RZ, RZ, R39 ;  /* 0x000000ffff027224 */ /* 0x000fe200078e0027 */
[----:B0-----:R-:W2:Y:S04]  /*8a330*/  LDL.LU.64 R22, [R1+0x5db0] ;  /* 0x005db00001167983 */ /* 0x001ea80000300a00 */
[----:B------:R-:W3:Y:S04]  /*8a340*/  LDL.LU.64 R20, [R1+0x5da8] ;  /* 0x005da80001147983 */ /* 0x000ee80000300a00 */
[----:B------:R-:W4:Y:S04]  /*8a350*/  LDL.LU R48, [R1+0x470] ;  /* 0x0004700001307983 */ /* 0x000f280000300800 */
[----:B------:R-:W4:Y:S04]  /*8a360*/  LDL.LU R49, [R1+0x474] ;  /* 0x0004740001317983 */ /* 0x000f280000300800 */
[----:B------:R-:W4:Y:S04]  /*8a370*/  LDL.LU R50, [R1+0x478] ;  /* 0x0004780001327983 */ /* 0x000f280000300800 */
[----:B------:R-:W4:Y:S04]  /*8a380*/  LDL.LU R51, [R1+0x47c] ;  /* 0x00047c0001337983 */ /* 0x000f280000300800 */
[----:B------:R-:W-:Y:S04]  /*8a390*/  STL [R1+0x5bfc], R60 ;  /* 0x005bfc3c01007387 */ /* 0x000fe80000100800 */
[----:B------:R-:W-:Y:S04]  /*8a3a0*/  STL.64 [R1+0x4d0], R4 ;  /* 0x0004d00401007387 */ /* 0x000fe80000100a00 */
[----:B------:R0:W-:Y:S01]  /*8a3b0*/  STL.64 [R1+0x4d8], R6 ;  /* 0x0004d80601007387 */ /* 0x0001e20000100a00 */
[----:B------:R-:W-:Y:S01]  /*8a3c0*/  IMAD.MOV.U32 R3, RZ, RZ, R38 ;  /* 0x000000ffff037224 */ /* 0x000fe200078e0026 */
[C---:B------:R-:W-:Y:S01]  /*8a3d0*/  HMMA.16816.F32 R24, R40.reuse, R30, R24 ;  /* 0x0000001e2818723c */ /* 0x040fe20000001818 */
[----:B------:R-:W-:Y:S01]  /*8a3e0*/  IMAD.MOV.U32 R61, RZ, RZ, R47 ;  /* 0x000000ffff3d7224 */ /* 0x000fe200078e002f */
[----:B0-----:R-:W2:Y:S04]  /*8a3f0*/  LDL.LU.64 R6, [R1+0x5da0] ;  /* 0x005da00001067983 */ /* 0x001ea80000300a00 */
[----:B------:R-:W2:Y:S04]  /*8a400*/  LDL.LU.64 R4, [R1+0x5d98] ;  /* 0x005d980001047983 */ /* 0x000ea80000300a00 */
[----:B------:R-:W2:Y:S04]  /*8a410*/  LDL.LU R36, [R1+0x460] ;  /* 0x0004600001247983 */ /* 0x000ea80000300800 */
[----:B------:R-:W2:Y:S04]  /*8a420*/  LDL.LU R37, [R1+0x464] ;  /* 0x0004640001257983 */ /* 0x000ea80000300800 */
[----:B------:R-:W2:Y:S04]  /*8a430*/  LDL.LU R38, [R1+0x468] ;  /* 0x0004680001267983 */ /* 0x000ea80000300800 */
[----:B------:R-:W2:Y:S04]  /*8a440*/  LDL.LU R39, [R1+0x46c] ;  /* 0x00046c0001277983 */ /* 0x000ea80000300800 */
[----:B------:R-:W-:Y:S04]  /*8a450*/  STL [R1+0x5c04], R2 ;  /* 0x005c040201007387 */ /* 0x000fe80000100800 */
[----:B------:R-:W-:Y:S04]  /*8a460*/  STL [R1+0x5c00], R3 ;  /* 0x005c000301007387 */ /* 0x000fe80000100800 */
[----:B------:R-:W-:Y:S04]  /*8a470*/  STL.64 [R1+0x4c0], R12 ;  /* 0x0004c00c01007387 */ /* 0x000fe80000100a00 */
[----:B------:R0:W-:Y:S01]  /*8a480*/  STL.64 [R1+0x4c8], R14 ;  /* 0x0004c80e01007387 */ /* 0x0001e20000100a00 */
[----:B------:R-:W-:Y:S01]  /*8a490*/  IMAD.MOV.U32 R0, RZ, RZ, R46 ;  /* 0x000000ffff007224 */ /* 0x000fe200078e002e */
[----:B------:R-:W-:Y:S01]  /*8a4a0*/  HMMA.16816.F32 R32, R40, R58, R32 ;  /* 0x0000003a2820723c */ /* 0x000fe20000001820 */
[----:B------:R-:W-:Y:S01]  /*8a4b0*/  MOV R60, R19 ;  /* 0x00000013003c7202 */ /* 0x000fe20000000f00 */
[----:B0-----:R-:W2:Y:S04]  /*8a4c0*/  LDL.LU.64 R14, [R1+0x5d90] ;  /* 0x005d9000010e7983 */ /* 0x001ea80000300a00 */
[----:B------:R-:W2:Y:S04]  /*8a4d0*/  LDL.LU.64 R12, [R1+0x5d88] ;  /* 0x005d8800010c7983 */ /* 0x000ea80000300a00 */
[----:B------:R-:W2:Y:S04]  /*8a4e0*/  LDL.LU.64 R46, [R1+0x5d80] ;  /* 0x005d8000012e7983 */ /* 0x000ea80000300a00 */
[----:B------:R-:W2:Y:S04]  /*8a4f0*/  LDL.LU.64 R44, [R1+0x5d78] ;  /* 0x005d7800012c7983 */ /* 0x000ea80000300a00 */
[----:B------:R-:W-:Y:S04]  /*8a500*/  STL [R1+0x5c0c], R61 ;  /* 0x005c0c3d01007387 */ /* 0x000fe80000100800 */
[----:B------:R-:W-:Y:S04]  /*8a510*/  STL [R1+0x5c08], R0 ;  /* 0x005c080001007387 */ /* 0x000fe80000100800 */
        /* <DEDUP_REMOVED lines=18> */
[----:B------:R0:W-:Y:S01]  /*8a640*/  STL.64 [R1+0x498], R34 ;  /* 0x0004982201007387 */ /* 0x0001e20000100a00 */
[----:B------:R-:W-:-:S03]  /*8a650*/  IMAD.MOV.U32 R3, RZ, RZ, R58 ;  /* 0x000000ffff037224 */ /* 0x000fc600078e003a */
[----:B0-----:R-:W2:Y:S04]  /*8a660*/  LDL.LU.64 R34, [R1+0x5d30] ;  /* 0x005d300001227983 */ /* 0x001ea80000300a00 */
[----:B------:R-:W2:Y:S04]  /*8a670*/  LDL.LU.64 R32, [R1+0x5d28] ;  /* 0x005d280001207983 */ /* 0x000ea80000300a00 */
[----:B------:R-:W2:Y:S04]  /*8a680*/  LDL.LU.64 R58, [R1+0x5d20] ;  /* 0x005d2000013a7983 */ /* 0x000ea80000300a00 */
[----:B------:R-:W3:Y:S01]  /*8a690*/  LDL.LU.64 R56, [R1+0x5d18] ;  /* 0x005d180001387983 */ /* 0x000ee20000300a00 */
[----:B--2---:R-:W-:-:S15]  /*8a6a0*/  HMMA.16816.F32 R52, R40, R58, R52 ;  /* 0x0000003a2834723c */ /* 0x004fde0000001834 */
        /* <DEDUP_REMOVED lines=17> */
[----:B------:R-:W-:Y:S04]  /*8a7c0*/  STL.64 [R1+0x5af8], R54 ;  /* 0x005af83601007387 */ /* 0x000fe80000100a00 */
[----:B--2---:R0:W-:Y:S04]  /*8a7d0*/  STL.64 [R1+0x5af0], R52 ;  /* 0x005af03401007387 */ /* 0x0041e80000100a00 */
        /* <DEDUP_REMOVED lines=15> */
[----:B------:R-:W3:Y:S04]  /*8a8d0*/  LDL.LU R51, [R1+0x45c] ;  /* 0x00045c0001337983 */ /* 0x000ee80000300800 */
[----:B----4-:R-:W-:Y:S01]  /*8a8e0*/  STL.64 [R1+0x5ad8], R38 ;  /* 0x005ad82601007387 */ /* 0x010fe20000100a00 */
[C---:B---3--:R-:W-:Y:S03]  /*8a8f0*/  HMMA.16816.F32 R48, R40.reuse, R38, R48 ;  /* 0x000000262830723c */ /* 0x048fe60000001830 */
[----:B--2---:R0:W-:Y:S05]  /*8a900*/  STL.64 [R1+0x5ad0], R36 ;  /* 0x005ad02401007387 */ /* 0x0041ea0000100a00 */
[C---:B0-----:R-:W-:Y:S11]  /*8a910*/  HMMA.16816.F32 R36, R40.reuse, R34, R52 ;  /* 0x000000222824723c */ /* 0x041ff60000001834 */
[----:B------:R-:W-:Y:S04]  /*8a920*/  STL.64 [R1+0x450], R48 ;  /* 0x0004503001007387 */ /* 0x000fe80000100a00 */
[----:B------:R-:W-:Y:S04]  /*8a930*/  STL.64 [R1+0x458], R50 ;  /* 0x0004583201007387 */ /* 0x000fe80000100a00 */
[----:B------:R-:W-:Y:S04]  /*8a940*/  STL.64 [R1+0x5ac8], R34 ;  /* 0x005ac82201007387 */ /* 0x000fe80000100a00 */
[----:B------:R0:W-:Y:S02]  /*8a950*/  STL.64 [R1+0x5ac0], R32 ;  /* 0x005ac02001007387 */ /* 0x0001e40000100a00 */
[----:B0-----:R-:W-:Y:S02]  /*8a960*/  HMMA.16816.F32 R32, R40, R30, R56 ;  /* 0x0000001e2820723c */ /* 0x001fe40000001838 */
[----:B------:R-:W-:Y:S04]  /*8a970*/  STL.64 [R1+0x440], R36 ;  /* 0x0004402401007387 */ /* 0x000fe80000100a00 */
[----:B------:R-:W-:Y:S01]  /*8a980*/  STL.64 [R1+0x448], R38 ;  /* 0x0004482601007387 */ /* 0x000fe20000100a00 */
[----:B------:R-:W-:-:S02]  /*8a990*/  IMAD.MOV.U32 R58, RZ, RZ, R21 ;  /* 0x000000ffff3a7224 */ /* 0x000fc400078e0015 */
[----:B------:R-:W-:Y:S01]  /*8a9a0*/  IMAD.MOV.U32 R59, RZ, RZ, R20 ;  /* 0x000000ffff3b7224 */ /* 0x000fe200078e0014 */
[----:B------:R-:W2:Y:S09]  /*8a9b0*/  LDL.LU R21, [R1+0x5ce4] ;  /* 0x005ce40001157983 */ /* 0x000eb20000300800 */
[----:B------:R-:W-:Y:S04]  /*8a9c0*/  STL.64 [R1+0x430], R32 ;  /* 0x0004302001007387 */ /* 0x000fe80000100a00 */
[----:B------:R-:W-:Y:S04]  /*8a9d0*/  STL.64 [R1+0x438], R34 ;  /* 0x0004382201007387 */ /* 0x000fe80000100a00 */
[----:B------:R-:W2:Y:S04]  /*8a9e0*/  LDL.LU R20, [R1+0x5ce0] ;  /* 0x005ce00001147983 */ /* 0x000ea80000300800 */
[----:B------:R0:W-:Y:S04]  /*8a9f0*/  STL.64 [R1+0x5c18], R58 ;  /* 0x005c183a01007387 */ /* 0x0001e80000100a00 */
[----:B------:R-:W3:Y:S04]  /*8aa00*/  LDL.LU R52, [R1+0x280] ;  /* 0x0002800001347983 */ /* 0x000ee80000300800 */
[----:B------:R-:W3:Y:S04]  /*8aa10*/  LDL.LU R53, [R1+0x284] ;  /* 0x0002840001357983 */ /* 0x000ee80000300800 */
[----:B------:R-:W4:Y:S04]  /*8aa20*/  LDL.LU R54, [R1+0x288] ;  /* 0x0002880001367983 */ /* 0x000f280000300800 */
[----:B------:R-:W4:Y:S04]  /*8aa30*/  LDL.LU R55, [R1+0x28c] ;  /* 0x00028c0001377983 */ /* 0x000f280000300800 */
[----:B------:R-:W2:Y:S04]  /*8aa40*/  LDL.LU R56, [R1+0x410] ;  /* 0x0004100001387983 */ /* 0x000ea80000300800 */
[----:B------:R-:W2:Y:S01]  /*8aa50*/  LDL.LU R57, [R1+0x414] ;  /* 0x0004140001397983 */ /* 0x000ea20000300800 */
[----:B------:R-:W-:-:S02]  /*8aa60*/  IMAD.MOV.U32 R50, RZ, RZ, R7 ;  /* 0x000000ffff327224 */ /* 0x000fc400078e0007 */
[----:B------:R-:W-:Y:S01]  /*8aa70*/  IMAD.MOV.U32 R51, RZ, RZ, R6 ;  /* 0x000000ffff337224 */ /* 0x000fe200078e0006 */
[----:B0-----:R-:W2:Y:S04]  /*8aa80*/  LDL.LU R58, [R1+0x418] ;  /* 0x00041800013a7983 */ /* 0x001ea80000300800 */
[----:B------:R-:W2:Y:S01]  /*8aa90*/  LDL.LU R59, [R1+0x41c] ;  /* 0x00041c00013b7983 */ /* 0x000ea20000300800 */
[----:B------:R-:W-:Y:S02]  /*8aaa0*/  IMAD.MOV.U32 R34, RZ, RZ, R5 ;  /* 0x000000ffff227224 */ /* 0x000fe400078e0005 */
[----:B------:R-:W-:Y:S01]  /*8aab0*/  IMAD.MOV.U32 R35, RZ, RZ, R4 ;  /* 0x000000ffff237224 */ /* 0x000fe200078e0004 */
[----:B----4-:R-:W-:Y:S04]  /*8aac0*/  STL.64 [R1+0x5c28], R54 ;  /* 0x005c283601007387 */ /* 0x010fe80000100a00 */
[----:B---3--:R0:W-:Y:S04]  /*8aad0*/  STL.64 [R1+0x5c20], R52 ;  /* 0x005c203401007387 */ /* 0x0081e80000100a00 */
[----:B0-----:R-:W3:Y:S04]  /*8aae0*/  LDL.LU R52, [R1+0x420] ;  /* 0x0004200001347983 */ /* 0x001ee80000300800 */
[----:B------:R-:W3:Y:S04]  /*8aaf0*/  LDL.LU R53, [R1+0x424] ;  /* 0x0004240001357983 */ /* 0x000ee80000300800 */
[----:B------:R-:W3:Y:S04]  /*8ab00*/  LDL.LU R54, [R1+0x428] ;  /* 0x0004280001367983 */ /* 0x000ee80000300800 */
[----:B------:R-:W3:Y:S04]  /*8ab10*/  LDL.LU R55, [R1+0x42c] ;  /* 0x00042c0001377983 */ /* 0x000ee80000300800 */
[----:B------:R-:W-:Y:S04]  /*8ab20*/  STL.64 [R1+0x5c30], R50 ;  /* 0x005c303201007387 */ /* 0x000fe80000100a00 */
[----:B------:R-:W4:Y:S04]  /*8ab30*/  LDL.LU R4, [R1+0x400] ;  /* 0x0004000001047983 */ /* 0x000f280000300800 */
[----:B------:R-:W4:Y:S04]  /*8ab40*/  LDL.LU R5, [R1+0x404] ;  /* 0x0004040001057983 */ /* 0x000f280000300800 */
[----:B------:R-:W4:Y:S04]  /*8ab50*/  LDL.LU R6, [R1+0x408] ;  /* 0x0004080001067983 */ /* 0x000f280000300800 */
[----:B------:R-:W4:Y:S04]  /*8ab60*/  LDL.LU R7, [R1+0x40c] ;  /* 0x00040c0001077983 */ /* 0x000f280000300800 */
[----:B------:R-:W-:Y:S04]  /*8ab70*/  STL.64 [R1+0x5c38], R34 ;  /* 0x005c382201007387 */ /* 0x000fe80000100a00 */
[----:B------:R-:W2:Y:S04]  /*8ab80*/  LDL.LU R36, [R1+0x290] ;  /* 0x0002900001247983 */ /* 0x000ea80000300800 */
[----:B------:R-:W2:Y:S04]  /*8ab90*/  LDL.LU R37, [R1+0x294] ;  /* 0x0002940001257983 */ /* 0x000ea80000300800 */
[----:B------:R-:W2:Y:S04]  /*8aba0*/  LDL.LU R38, [R1+0x298] ;  /* 0x0002980001267983 */ /* 0x000ea80000300800 */
[----:B------:R-:W2:Y:S04]  /*8abb0*/  LDL.LU R39, [R1+0x29c] ;  /* 0x00029c0001277983 */ /* 0x000ea80000300800 */
[----:B--2---:R-:W-:Y:S04]  /*8abc0*/  STL.64 [R1+0x5c48], R38 ;  /* 0x005c482601007387 */ /* 0x004fe80000100a00 */
[----:B------:R-:W-:Y:S04]  /*8abd0*/  STL.64 [R1+0x5c40], R36 ;  /* 0x005c402401007387 */ /* 0x000fe80000100a00 */
[----:B------:R-:W-:Y:S04]  /*8abe0*/  STL.64 [R1+0x5ab8], R30 ;  /* 0x005ab81e01007387 */ /* 0x000fe80000100a00 */
[----:B------:R0:W-:Y:S04]  /*8abf0*/  STL.64 [R1+0x5ab0], R28 ;  /* 0x005ab01c01007387 */ /* 0x0001e80000100a00 */
[----:B0-----:R-:W2:Y:S04]  /*8ac00*/  LDL.LU R28, [R1+0x2a0] ;  /* 0x0002a000011c7983 */ /* 0x001ea80000300800 */
[----:B------:R-:W2:Y:S04]  /*8ac10*/  LDL.LU R29, [R1+0x2a4] ;  /* 0x0002a400011d7983 */ /* 0x000ea80000300800 */
[----:B------:R-:W2:Y:S04]  /*8ac20*/  LDL.LU R30, [R1+0x2a8] ;  /* 0x0002a800011e7983 */ /* 0x000ea80000300800 */
[----:B------:R-:W2:Y:S04]  /*8ac30*/  LDL.LU R31, [R1+0x2ac] ;  /* 0x0002ac00011f7983 */ /* 0x000ea80000300800 */
[----:B--2---:R-:W-:Y:S04]  /*8ac40*/  STL.64 [R1+0x5c58], R30 ;  /* 0x005c581e01007387 */ /* 0x004fe80000100a00 */
[----:B------:R3:W-:Y:S02]  /*8ac50*/  STL.64 [R1+0x5c50], R28 ;  /* 0x005c501c01007387 */ /* 0x0007e40000100a00 */
[----:B---3--:R-:W-:Y:S02]  /*8ac60*/  HMMA.16816.F32 R28, R40, R26, R52 ;  /* 0x0000001a281c723c */ /* 0x008fe40000001834 */
[----:B------:R0:W-:Y:S04]  /*8ac70*/  STL.64 [R1+0x5aa8], R26 ;  /* 0x005aa81a01007387 */ /* 0x0001e80000100a00 */
[----:B------:R-:W-:Y:S01]  /*8ac80*/  STL.64 [R1+0x5aa0], R24 ;  /* 0x005aa01801007387 */ /* 0x000fe20000100a00 */
[----:B0-----:R-:W-:-:S02]  /*8ac90*/  IMAD.MOV.U32 R26, RZ, RZ, R12 ;  /* 0x000000ffff1a7224 */ /* 0x001fc400078e000c */
[----:B------:R-:W-:-:S10]  /*8aca0*/  IMAD.MOV.U32 R27, RZ, RZ, R13 ;  /* 0x000000ffff1b7224 */ /* 0x000fd400078e000d */
[----:B------:R-:W-:Y:S04]  /*8acb0*/  STL.64 [R1+0x420], R28 ;  /* 0x0004201c01007387 */ /* 0x000fe80000100a00 */
[----:B------:R-:W-:Y:S04]  /*8acc0*/  STL.64 [R1+0x428], R30 ;  /* 0x0004281e01007387 */ /* 0x000fe80000100a00 */
[----:B------:R-:W2:Y:S04]  /*8acd0*/  LDL.LU R12, [R1+0x5cdc] ;  /* 0x005cdc00010c7983 */ /* 0x000ea80000300800 */
[----:B------:R-:W2:Y:S04]  /*8ace0*/  LDL.LU R13, [R1+0x5cd8] ;  /* 0x005cd800010d7983 */ /* 0x000ea80000300800 */
[----:B------:R0:W-:Y:S02]  /*8acf0*/  STL.64 [R1+0x5c60], R26 ;  /* 0x005c601a01007387 */ /* 0x0001e40000100a00 */
[----:B0-----:R-:W-:Y:S02]  /*8ad00*/  HMMA.16816.F32 R24, R40, R22, R56 ;  /* 0x000000162818723c */ /* 0x001fe40000001838 */
[----:B------:R-:W-:Y:S04]  /*8ad10*/  STL.64 [R1+0x5a98], R22 ;  /* 0x005a981601007387 */ /* 0x000fe80000100a00 */
[----:B------:R0:W-:-:S13]  /*8ad20*/  STL.64 [R1+0x5a90], R20 ;  /* 0x005a901401007387 */ /* 0x0001da0000100a00 */
[----:B------:R-:W-:Y:S04]  /*8ad30*/  STL.64 [R1+0x410], R24 ;  /* 0x0004101801007387 */ /* 0x000fe80000100a00 */
[----:B------:R-:W-:Y:S04]  /*8ad40*/  STL.64 [R1+0x418], R26 ;  /* 0x0004181a01007387 */ /* 0x000fe80000100a00 */
[----:B0-----:R-:W3:Y:S04]  /*8ad50*/  LDL.LU R20, [R1+0x2b0] ;  /* 0x0002b00001147983 */ /* 0x001ee80000300800 */
[----:B------:R-:W3:Y:S04]  /*8ad60*/  LDL.LU R21, [R1+0x2b4] ;  /* 0x0002b40001157983 */ /* 0x000ee80000300800 */
[----:B------:R-:W2:Y:S04]  /*8ad70*/  LDL.LU R22, [R1+0x2b8] ;  /* 0x0002b80001167983 */ /* 0x000ea80000300800 */
[----:B------:R-:W2:Y:S01]  /*8ad80*/  LDL.LU R23, [R1+0x2bc] ;  /* 0x0002bc0001177983 */ /* 0x000ea20000300800 */
[----:B----4-:R-:W-:Y:S01]  /*8ad90*/  HMMA.16816.F32 R4, R40, R18, R4 ;  /* 0x000000122804723c */ /* 0x010fe20000001804 */
[----:B------:R-:W-:-:S02]  /*8ada0*/  IMAD.MOV.U32 R54, RZ, RZ, R47 ;  /* 0x000000ffff367224 */ /* 0x000fc400078e002f */
[----:B------:R-:W-:Y:S01]  /*8adb0*/  IMAD.MOV.U32 R55, RZ, RZ, R46 ;  /* 0x000000ffff377224 */ /* 0x000fe200078e002e */
[----:B--2---:R0:W-:Y:S04]  /*8adc0*/  STL.64 [R1+0x5c70], R22 ;  /* 0x005c701601007387 */ /* 0x0041e80000100a00 */
[----:B---3--:R-:W-:Y:S11]  /*8add0*/  STL.64 [R1+0x5c68], R20 ;  /* 0x005c681401007387 */ /* 0x008ff60000100a00 */
[----:B------:R1:W-:Y:S04]  /*8ade0*/  STL.64 [R1+0x400], R4 ;  /* 0x0004000401007387 */ /* 0x0003e80000100a00 */
[----:B------:R2:W-:Y:S04]  /*8adf0*/  STL.64 [R1+0x408], R6 ;  /* 0x0004080601007387 */ /* 0x0005e80000100a00 */
[----:B------:R-:W-:Y:S04]  /*8ae00*/  STL.64 [R1+0x5c78], R54 ;  /* 0x005c783601007387 */ /* 0x000fe80000100a00 */
[----:B------:R-:W3:Y:S04]  /*8ae10*/  LDL.LU R48, [R1+0x2f0] ;  /* 0x0002f00001307983 */ /* 0x000ee80000300800 */
[----:B------:R-:W3:Y:S04]  /*8ae20*/  LDL.LU R49, [R1+0x2f4] ;  /* 0x0002f40001317983 */ /* 0x000ee80000300800 */
[----:B------:R-:W4:Y:S04]  /*8ae30*/  LDL.LU R50, [R1+0x2f8] ;  /* 0x0002f80001327983 */ /* 0x000f280000300800 */
[----:B------:R-:W4:Y:S01]  /*8ae40*/  LDL.LU R51, [R1+0x2fc] ;  /* 0x0002fc0001337983 */ /* 0x000f220000300800 */
[----:B------:R-:W-:-:S02]  /*8ae50*/  IMAD.MOV.U32 R34, RZ, RZ, R11 ;  /* 0x000000ffff227224 */ /* 0x000fc400078e000b */
[----:B------:R-:W-:Y:S01]  /*8ae60*/  IMAD.MOV.U32 R35, RZ, RZ, R10 ;  /* 0x000000ffff237224 */ /* 0x000fe200078e000a */
[----:B------:R-:W-:Y:S01]  /*8ae70*/  MOV R31, R8 ;  /* 0x00000008001f7202 */ /* 0x000fe20000000f00 */
[----:B------:R-:W-:Y:S02]  /*8ae80*/  IMAD.MOV.U32 R30, RZ, RZ, R9 ;  /* 0x000000ffff1e7224 */ /* 0x000fe400078e0009 */
[----:B0-----:R-:W-:Y:S02]  /*8ae90*/  IMAD.MOV.U32 R23, RZ, RZ, R44 ;  /* 0x000000ffff177224 */ /* 0x001fe400078e002c */
        /* <DEDUP_REMOVED lines=18> */
[----:B--2---:R-:W2:Y:S04]  /*8afc0*/  LDL.LU R6, [R1+0x3e8] ;  /* 0x0003e80001067983 */ /* 0x004ea80000300800 */
[----:B------:R-:W2:Y:S04]  /*8afd0*/  LDL.LU R7, [R1+0x3ec] ;  /* 0x0003ec0001077983 */ /* 0x000ea80000300800 */
[----:B------:R-:W2:Y:S04]  /*8afe0*/  LDL.LU R44, [R1+0x340] ;  /* 0x00034000012c7983 */ /* 0x000ea80000300800 */
[----:B------:R-:W2:Y:S04]  /*8aff0*/  LDL.LU R45, [R1+0x344] ;  /* 0x00034400012d7983 */ /* 0x000ea80000300800 */
[----:B------:R-:W2:Y:S04]  /*8b000*/  LDL.LU R46, [R1+0x348] ;  /* 0x00034800012e7983 */ /* 0x000ea80000300800 */
[----:B------:R-:W2:Y:S01]  /*8b010*/  LDL.LU R47, [R1+0x34c] ;  /* 0x00034c00012f7983 */ /* 0x000ea20000300800 */
[----:B0-----:R-:W-:-:S02]  /*8b020*/  IMAD.MOV.U32 R50, RZ, RZ, R16 ;  /* 0x000000ffff327224 */ /* 0x001fc400078e0010 */
[----:B------:R-:W-:Y:S01]  /*8b030*/  IMAD.MOV.U32 R51, RZ, RZ, R17 ;  /* 0x000000ffff337224 */ /* 0x000fe200078e0011 */
        /* <DEDUP_REMOVED lines=14> */
[----:B------:R0:W-:Y:S01]  /*8b120*/  STL.64 [R1+0x5a88], R18 ;  /* 0x005a881201007387 */ /* 0x0001e20000100a00 */
[C---:B----4-:R-:W-:Y:S03]  /*8b130*/  HMMA.16816.F32 R8, R40.reuse, R14, R8 ;  /* 0x0000000e2808723c */ /* 0x050fe60000001808 */
[----:B--2---:R-:W-:Y:S04]  /*8b140*/  STL.64 [R1+0x5a80], R16 ;  /* 0x005a801001007387 */ /* 0x004fe80000100a00 */
[----:B0-----:R-:W2:Y:S04]  /*8b150*/  LDL.LU R18, [R1+0xc8] ;  /* 0x0000c80001127983 */ /* 0x001ea80000300800 */
[----:B------:R-:W2:Y:S08]  /*8b160*/  LDL.LU R19, [R1+0xcc] ;  /* 0x0000cc0001137983 */ /* 0x000eb00000300800 */
[----:B------:R-:W-:Y:S04]  /*8b170*/  STL.64 [R1+0x3f0], R8 ;  /* 0x0003f00801007387 */ /* 0x000fe80000100a00 */
[----:B------:R0:W-:Y:S04]  /*8b180*/  STL.64 [R1+0x3f8], R10 ;  /* 0x0003f80a01007387 */ /* 0x0001e80000100a00 */
[----:B0-----:R-:W4:Y:S04]  /*8b190*/  LDL.LU.64 R10, [R1+0x5cc8] ;  /* 0x005cc800010a7983 */ /* 0x001f280000300a00 */
[----:B------:R-:W2:Y:S04]  /*8b1a0*/  LDL.LU.64 R8, [R1+0x5cc0] ;  /* 0x005cc00001087983 */ /* 0x000ea80000300a00 */
        /* <DEDUP_REMOVED lines=14> */
[----:B---3--:R-:W-:-:S02]  /*8b290*/  IMAD.MOV.U32 R10, RZ, RZ, R4 ;  /* 0x000000ffff0a7224 */ /* 0x008fc400078e0004 */
[----:B------:R-:W-:Y:S01]  /*8b2a0*/  IMAD.MOV.U32 R11, RZ, RZ, R5 ;  /* 0x000000ffff0b7224 */ /* 0x000fe200078e0005 */
[----:B------:R-:W2:Y:S04]  /*8b2b0*/  LDL.LU R4, [R1+0x5cac] ;  /* 0x005cac0001047983 */ /* 0x000ea80000300800 */
[----:B------:R-:W2:Y:S01]  /*8b2c0*/  LDL.LU R5, [R1+0x5ca8] ;  /* 0x005ca80001057983 */ /* 0x000ea20000300800 */
[----:B----4-:R-:W-:Y:S03]  /*8b2d0*/  HMMA.16816.F32 R40, R40, R6, R44 ;  /* 0x000000062828723c */ /* 0x010fe6000000182c */
[----:B------:R-:W3:Y:S04]  /*8b2e0*/  LDL.LU.64 R46, [R1+0x5ca0] ;  /* 0x005ca000012e7983 */ /* 0x000ee80000300a00 */
[----:B------:R-:W3:-:S12]  /*8b2f0*/  LDL.LU.64 R44, [R1+0x5c98] ;  /* 0x005c9800012c7983 */ /* 0x000ed80000300a00 */
[----:B------:R0:W-:Y:S04]  /*8b300*/  STL.64 [R1+0x340], R40 ;  /* 0x0003402801007387 */ /* 0x0001e80000100a00 */
[----:B------:R1:W-:Y:S04]  /*8b310*/  STL.64 [R1+0x348], R42 ;  /* 0x0003482a01007387 */ /* 0x0003e80000100a00 */
[----:B0-----:R-:W4:Y:S04]  /*8b320*/  LDL.LU R40, [R1+0x2d0] ;  /* 0x0002d00001287983 */ /* 0x001f280000300800 */
[----:B------:R-:W4:Y:S04]  /*8b330*/  LDL.LU R41, [R1+0x2d4] ;  /* 0x0002d40001297983 */ /* 0x000f280000300800 */
[----:B-1----:R-:W4:Y:S04]  /*8b340*/  LDL.LU R42, [R1+0x2d8] ;  /* 0x0002d800012a7983 */ /* 0x002f280000300800 */
[----:B------:R-:W4:Y:S04]  /*8b350*/  LDL.LU R43, [R1+0x2dc] ;  /* 0x0002dc00012b7983 */ /* 0x000f280000300800 */
[----:B------:R0:W-:Y:S01]  /*8b360*/  STL.64 [R1+0x5b28], R6 ;  /* 0x005b280601007387 */ /* 0x0001e20000100a00 */
[C---:B---3--:R-:W-:Y:S03]  /*8b370*/  HMMA.16816.F32 R48, R44.reuse, R50, R32 ;  /* 0x000000322c30723c */ /* 0x048fe60000001820 */
[----:B--2---:R-:W-:Y:S04]  /*8b380*/  STL.64 [R1+0x5b20], R4 ;  /* 0x005b200401007387 */ /* 0x004fe80000100a00 */
[----:B0-----:R-:W2:Y:S04]  /*8b390*/  LDL.LU R6, [R1+0xe8] ;  /* 0x0000e80001067983 */ /* 0x001ea80000300800 */
[----:B------:R-:W2:Y:S04]  /*8b3a0*/  LDL.LU R7, [R1+0xec] ;  /* 0x0000ec0001077983 */ /* 0x000ea80000300800 */
[----:B------:R-:W3:Y:S01]  /*8b3b0*/  LDL.LU.64 R34, [R1+0x5c90] ;  /* 0x005c900001227983 */ /* 0x000ee20000300a00 */
[C---:B------:R-:W-:Y:S03]  /*8b3c0*/  HMMA.16816.F32 R20, R44.reuse, R22, R52 ;  /* 0x000000162c14723c */ /* 0x040fe60000001834 */
[----:B------:R-:W-:Y:S04]  /*8b3d0*/  STL.64 [R1+0x330], R48 ;  /* 0x0003303001007387 */ /* 0x000fe80000100a00 */
[----:B------:R0:W-:Y:S04]  /*8b3e0*/  STL.64 [R1+0x338], R50 ;  /* 0x0003383201007387 */ /* 0x0001e80000100a00 */
[----:B0-----:R-:W4:Y:S04]  /*8b3f0*/  LDL.LU.64 R50, [R1+0x5c88] ;  /* 0x005c880001327983 */ /* 0x001f280000300a00 */
[----:B------:R-:W4:Y:S04]  /*8b400*/  LDL.LU.64 R48, [R1+0x5c80] ;  /* 0x005c800001307983 */ /* 0x000f280000300a00 */
[----:B------:R-:W4:Y:S01]  /*8b410*/  LDL.LU.64 R54, [R1+0x5c78] ;  /* 0x005c780001367983 */ /* 0x000f220000300a00 */
[C---:B------:R-:W-:Y:S03]  /*8b420*/  HMMA.16816.F32 R28, R44.reuse, R30, R24 ;  /* 0x0000001e2c1c723c */ /* 0x040fe60000001818 */
        /* <DEDUP_REMOVED lines=9> */
[C---:B---3--:R-:W-:Y:S03]  /*8b4c0*/  HMMA.16816.F32 R32, R44.reuse, R34, R36 ;  /* 0x000000222c20723c */ /* 0x048fe60000001824 */
[----:B------:R-:W3:Y:S04]  /*8b4d0*/  LDL.LU.64 R38, [R1+0x5c48] ;  /* 0x005c480001267983 */ /* 0x000ee80000300a00 */
[----:B------:R-:W3:Y:S01]  /*8b4e0*/  LDL.LU.64 R36, [R1+0x5c40] ;  /* 0x005c400001247983 */ /* 0x000ee20000300a00 */
[C---:B--2---:R-:W-:Y:S08]  /*8b4f0*/  HMMA.16816.F32 R4, R44.reuse, R6, R56 ;  /* 0x000000062c04723c */ /* 0x044ff00000001838 */
[C---:B----4-:R-:W-:Y:S03]  /*8b500*/  HMMA.16816.F32 R52, R44.reuse, R54, R48 ;  /* 0x000000362c34723c */ /* 0x050fe60000001830 */
[----:B------:R-:W-:Y:S04]  /*8b510*/  STL.64 [R1+0x300], R32 ;  /* 0x0003002001007387 */ /* 0x000fe80000100a00 */
[----:B------:R0:W-:Y:S04]  /*8b520*/  STL.64 [R1+0x308], R34 ;  /* 0x0003082201007387 */ /* 0x0001e80000100a00 */
[----:B0-----:R-:W2:Y:S04]  /*8b530*/  LDL.LU.64 R34, [R1+0x5c38] ;  /* 0x005c380001227983 */ /* 0x001ea80000300a00 */
[----:B------:R-:W3:Y:S04]  /*8b540*/  LDL.LU.64 R50, [R1+0x5c30] ;  /* 0x005c300001327983 */ /* 0x000ee80000300a00 */
[----:B------:R-:W-:Y:S04]  /*8b550*/  STL.64 [R1+0x2f0], R52 ;  /* 0x0002f03401007387 */ /* 0x000fe80000100a00 */
[----:B------:R0:W-:Y:S04]  /*8b560*/  STL.64 [R1+0x2f8], R54 ;  /* 0x0002f83601007387 */ /* 0x0001e80000100a00 */
[----:B0-----:R-:W4:Y:S04]  /*8b570*/  LDL.LU.64 R54, [R1+0x5c28] ;  /* 0x005c280001367983 */ /* 0x001f280000300a00 */
[----:B------:R-:W4:Y:S04]  /*8b580*/  LDL.LU.64 R52, [R1+0x5c20] ;  /* 0x005c200001347983 */ /* 0x000f280000300a00 */
[----:B------:R-:W4:Y:S01]  /*8b590*/  LDL.LU.64 R58, [R1+0x5c18] ;  /* 0x005c1800013a7983 */ /* 0x000f220000300a00 */
[C---:B------:R-:W-:Y:S08]  /*8b5a0*/  HMMA.16816.F32 R40, R44.reuse, R10, R40 ;  /* 0x0000000a2c28723c */ /* 0x040ff00000001828 */
[C---:B------:R-:W-:Y:S01]  /*8b5b0*/  HMMA.16816.F32 R8, R44.reuse, R18, R12 ;  /* 0x000000122c08723c */ /* 0x040fe2000000180c */
[----:B------:R-:W-:Y:S04]  /*8b5c0*/  STL.64 [R1+0x2e0], R4 ;  /* 0x0002e00401007387 */ /* 0x000fe80000100a00 */
[----:B------:R0:W-:Y:S03]  /*8b5d0*/  STL.64 [R1+0x2e8], R6 ;  /* 0x0002e80601007387 */ /* 0x0001e60000100a00 */
[C---:B0-----:R-:W-:Y:S03]  /*8b5e0*/  HMMA.16816.F32 R4, R44.reuse, R26, R20 ;  /* 0x0000001a2c04723c */ /* 0x041fe60000001814 */
[----:B------:R-:W-:Y:S04]  /*8b5f0*/  STL.64 [R1+0x2d0], R40 ;  /* 0x0002d02801007387 */ /* 0x000fe80000100a00 */
[----:B------:R-:W-:Y:S04]  /*8b600*/  STL.64 [R1+0x2d8], R42 ;  /* 0x0002d82a01007387 */ /* 0x000fe80000100a00 */
[----:B------:R-:W-:Y:S04]  /*8b610*/  STL.64 [R1+0x2c0], R8 ;  /* 0x0002c00801007387 */ /* 0x000fe80000100a00 */
[----:B------:R3:W-:Y:S04]  /*8b620*/  STL.64 [R1+0x2c8], R10 ;  /* 0x0002c80a01007387 */ /* 0x0007e80000100a00 */
[----:B------:R-:W-:Y:S04]  /*8b630*/  STL.64 [R1+0x2b0], R4 ;  /* 0x0002b00401007387 */ /* 0x000fe80000100a00 */
[----:B------:R4:W-:Y:S01]  /*8b640*/  STL.64 [R1+0x2b8], R6 ;  /* 0x0002b80601007387 */ /* 0x0009e20000100a00 */
[C---:B--2---:R-:W-:Y:S08]  /*8b650*/  HMMA.16816.F32 R12, R44.reuse, R34, R28 ;  /* 0x000000222c0c723c */ /* 0x044ff0000000181c */
[C---:B---3--:R-:W-:Y:S08]  /*8b660*/  HMMA.16816.F32 R8, R44.reuse, R50, R36 ;  /* 0x000000322c08723c */ /* 0x048ff00000001824 */
[----:B----4-:R-:W-:Y:S03]  /*8b670*/  HMMA.16816.F32 R4, R44, R58, R52 ;  /* 0x0000003a2c04723c */ /* 0x010fe60000001834 */
[----:B------:R0:W-:Y:S04]  /*8b680*/  STL.64 [R1+0x2a0], R12 ;  /* 0x0002a00c01007387 */ /* 0x0001e80000100a00 */
[----:B------:R1:W-:Y:S04]  /*8b690*/  STL.64 [R1+0x2a8], R14 ;  /* 0x0002a80e01007387 */ /* 0x0003e80000100a00 */
[----:B------:R-:W2:Y:S04]  /*8b6a0*/  LDL.LU R16, [R1+0x180] ;  /* 0x0001800001107983 */ /* 0x000ea80000300800 */
[----:B------:R-:W-:Y:S04]  /*8b6b0*/  STL.64 [R1+0x290], R8 ;  /* 0x0002900801007387 */ /* 0x000fe80000100a00 */
[----:B------:R-:W-:Y:S04]  /*8b6c0*/  STL.64 [R1+0x298], R10 ;  /* 0x0002980a01007387 */ /* 0x000fe80000100a00 */
[----:B------:R-:W-:Y:S04]  /*8b6d0*/  STL.64 [R1+0x280], R4 ;  /* 0x0002800401007387 */ /* 0x000fe80000100a00 */
[----:B------:R3:W-:Y:S04]  /*8b6e0*/  STL.64 [R1+0x288], R6 ;  /* 0x0002880601007387 */ /* 0x0007e80000100a00 */
[----:B------:R-:W2:Y:S04]  /*8b6f0*/  LDL.LU R17, [R1+0x184] ;  /* 0x0001840001117983 */ /* 0x000ea80000300800 */
[----:B------:R-:W4:Y:S04]  /*8b700*/  LDL.LU R18, [R1+0x188] ;  /* 0x0001880001127983 */ /* 0x000f280000300800 */
[----:B------:R-:W4:Y:S04]  /*8b710*/  LDL.LU R19, [R1+0x18c] ;  /* 0x00018c0001137983 */ /* 0x000f280000300800 */
[----:B----4-:R-:W-:Y:S04]  /*8b720*/  STL.64 [R1+0x5b38], R18 ;  /* 0x005b381201007387 */ /* 0x010fe80000100a00 */
[----:B--2---:R-:W-:Y:S04]  /*8b730*/  STL.64 [R1+0x5b30], R16 ;  /* 0x005b301001007387 */ /* 0x004fe80000100a00 */
[----:B------:R-:W2:Y:S04]  /*8b740*/  LDL.LU R24, [R1+0x1a0] ;  /* 0x0001a00001187983 */ /* 0x000ea80000300800 */
[----:B------:R-:W2:Y:S04]  /*8b750*/  LDL.LU R25, [R1+0x1a4] ;  /* 0x0001a40001197983 */ /* 0x000ea80000300800 */
[----:B------:R-:W4:Y:S04]  /*8b760*/  LDL.LU R26, [R1+0x1a8] ;  /* 0x0001a800011a7983 */ /* 0x000f280000300800 */
[----:B------:R-:W4:Y:S04]  /*8b770*/  LDL.LU R27, [R1+0x1ac] ;  /* 0x0001ac00011b7983 */ /* 0x000f280000300800 */
[----:B----4-:R4:W-:Y:S04]  /*8b780*/  STL.64 [R1+0x5b48], R26 ;  /* 0x005b481a01007387 */ /* 0x0109e80000100a00 */
[----:B--2---:R-:W-:Y:S04]  /*8b790*/  STL.64 [R1+0x5b40], R24 ;  /* 0x005b401801007387 */ /* 0x004fe80000100a00 */
[----:B------:R-:W2:Y:S04]  /*8b7a0*/  LDL.LU R28, [R1+0x1b0] ;  /* 0x0001b000011c7983 */ /* 0x000ea80000300800 */
[----:B------:R-:W2:Y:S04]  /*8b7b0*/  LDL.LU R29, [R1+0x1b4] ;  /* 0x0001b400011d7983 */ /* 0x000ea80000300800 */
[----:B------:R-:W2:Y:S04]  /*8b7c0*/  LDL.LU R30, [R1+0x1b8] ;  /* 0x0001b800011e7983 */ /* 0x000ea80000300800 */
[----:B------:R-:W2:Y:S04]  /*8b7d0*/  LDL.LU R31, [R1+0x1bc] ;  /* 0x0001bc00011f7983 */ /* 0x000ea80000300800 */
[----:B--2---:R-:W-:Y:S04]  /*8b7e0*/  STL.64 [R1+0x5b58], R30 ;  /* 0x005b581e01007387 */ /* 0x004fe80000100a00 */
        /* <DEDUP_REMOVED lines=14> */
[----:B-1----:R-:W2:Y:S04]  /*8b8d0*/  LDL.LU R14, [R1+0x208] ;  /* 0x00020800010e7983 */ /* 0x002ea80000300800 */
[----:B------:R-:W2:Y:S01]  /*8b8e0*/  LDL.LU R15, [R1+0x20c] ;  /* 0x00020c00010f7983 */ /* 0x000ea20000300800 */
[----:B---3--:R-:W-:-:S02]  /*8b8f0*/  IMAD.MOV.U32 R6, RZ, RZ, R0 ;  /* 0x000000ffff067224 */ /* 0x008fc400078e0000 */
[----:B------:R-:W-:Y:S02]  /*8b900*/  IMAD.MOV.U32 R7, RZ, RZ, R2 ;  /* 0x000000ffff077224 */ /* 0x000fe400078e0002 */
[----:B----4-:R-:W-:Y:S02]  /*8b910*/  IMAD.MOV.U32 R27, RZ, RZ, R60 ;  /* 0x000000ffff1b7224 */ /* 0x010fe400078e003c */
[----:B--2---:R-:W-:Y:S01]  /*8b920*/  IMAD.MOV.U32 R26, RZ, RZ, R3 ;  /* 0x000000ffff1a7224 */ /* 0x004fe200078e0003 */
[----:B------:R0:W-:Y:S04]  /*8b930*/  STL.64 [R1+0x5b80], R14 ;  /* 0x005b800e01007387 */ /* 0x0001e80000100a00 */
[----:B------:R-:W-:Y:S04]  /*8b940*/  STL.64 [R1+0x5b78], R12 ;  /* 0x005b780c01007387 */ /* 0x000fe80000100a00 */
[----:B------:R-:W2:Y:S04]  /*8b950*/  LDL.LU R0, [R1+0x5c08] ;  /* 0x005c080001007983 */ /* 0x000ea80000300800 */
[----:B------:R-:W3:Y:S04]  /*8b960*/  LDL.LU R2, [R1+0x5c04] ;  /* 0x005c040001027983 */ /* 0x000ee80000300800 */
[----:B------:R-:W-:Y:S04]  /*8b970*/  STL.64 [R1+0x5b88], R6 ;  /* 0x005b880601007387 */ /* 0x000fe80000100a00 */
[----:B------:R-:W0:Y:S04]  /*8b980*/  LDL.LU R3, [R1+0x5c00] ;  /* 0x005c000001037983 */ /* 0x000e280000300800 */
        /* <DEDUP_REMOVED lines=9> */
[----:B------:R-:W-:Y:S04]  /*8ba20*/  STL.64 [R1+0x5b98], R28 ;  /* 0x005b981c01007387 */ /* 0x000fe80000100a00 */
[----:B------:R-:W2:Y:S04]  /*8ba30*/  LDL.LU R0, [R1+0x5bf8] ;  /* 0x005bf80001007983 */ /* 0x000ea80000300800 */
[----:B------:R-:W3:Y:S04]  /*8ba40*/  LDL.LU R61, [R1+0x5bf4] ;  /* 0x005bf400013d7983 */ /* 0x000ee80000300800 */
[----:B------:R3:W-:Y:S04]  /*8ba50*/  STL.64 [R1+0x5ba8], R54 ;  /* 0x005ba83601007387 */ /* 0x0007e80000100a00 */
[----:B------:R-:W2:Y:S04]  /*8ba60*/  LDL.LU R56, [R1+0x230] ;  /* 0x0002300001387983 */ /* 0x000ea80000300800 */
[----:B------:R-:W2:Y:S04]  /*8ba70*/  LDL.LU R57, [R1+0x234] ;  /* 0x0002340001397983 */ /* 0x000ea80000300800 */
[----:B------:R-:W2:Y:S04]  /*8ba80*/  LDL.LU R58, [R1+0x238] ;  /* 0x00023800013a7983 */ /* 0x000ea80000300800 */
[----:B------:R-:W2:Y:S01]  /*8ba90*/  LDL.LU R59, [R1+0x23c] ;  /* 0x00023c00013b7983 */ /* 0x000ea20000300800 */
[----:B0-----:R-:W-:-:S02]  /*8baa0*/  IMAD.MOV.U32 R14, RZ, RZ, R3 ;  /* 0x000000ffff0e7224 */ /* 0x001fc400078e0003 */
[----:B------:R-:W-:Y:S02]  /*8bab0*/  IMAD.MOV.U32 R15, RZ, RZ, R2 ;  /* 0x000000ffff0f7224 */ /* 0x000fe400078e0002 */
[----:B----4-:R-:W-:Y:S01]  /*8bac0*/  IMAD.MOV.U32 R27, RZ, RZ, R60 ;  /* 0x000000ffff1b7224 */ /* 0x010fe200078e003c */
[----:B--2---:R-:W-:Y:S04]  /*8bad0*/  STL.64 [R1+0x5bb8], R58 ;  /* 0x005bb83a01007387 */ /* 0x004fe80000100a00 */
[----:B------:R-:W-:Y:S04]  /*8bae0*/  STL.64 [R1+0x5bb0], R56 ;  /* 0x005bb03801007387 */ /* 0x000fe80000100a00 */
[----:B------:R-:W2:Y:S04]  /*8baf0*/  LDL.LU R3, [R1+0x5bf0] ;  /* 0x005bf00001037983 */ /* 0x000ea80000300800 */
[----:B------:R-:W4:Y:S04]  /*8bb00*/  LDL.LU R2, [R1+0x5bec] ;  /* 0x005bec0001027983 */ /* 0x000f280000300800 */
[----:B------:R0:W-:Y:S04]  /*8bb10*/  STL.64 [R1+0x5bc8], R14 ;  /* 0x005bc80e01007387 */ /* 0x0001e80000100a00 */
[----:B------:R-:W4:Y:S04]  /*8bb20*/  LDL.LU R4, [R1+0x240] ;  /* 0x0002400001047983 */ /* 0x000f280000300800 */
[----:B------:R-:W4:Y:S04]  /*8bb30*/  LDL.LU R5, [R1+0x244] ;  /* 0x0002440001057983 */ /* 0x000f280000300800 */
[----:B------:R-:W4:Y:S04]  /*8bb40*/  LDL.LU R6, [R1+0x248] ;  /* 0x0002480001067983 */ /* 0x000f280000300800 */
[----:B------:R-:W4:Y:S04]  /*8bb50*/  LDL.LU R7, [R1+0x24c] ;  /* 0x00024c0001077983 */ /* 0x000f280000300800 */
[----:B------:R-:W4:Y:S04]  /*8bb60*/  LDL.LU R26, [R1+0x58] ;  /* 0x00005800011a7983 */ /* 0x000f280000300800 */
[----:B------:R-:W4:Y:S01]  /*8bb70*/  LDL.LU R60, [R1+0x5be8] ;  /* 0x005be800013c7983 */ /* 0x000f220000300800 */
[----:B---3--:R-:W-:-:S03]  /*8bb80*/  MOV R54, R61 ;  /* 0x0000003d00367202 */ /* 0x008fc60000000f00 */
[----:B------:R-:W3:Y:S01]  /*8bb90*/  LDL.LU R61, [R1+0x5be4] ;  /* 0x005be400013d7983 */ /* 0x000ee20000300800 */
[----:B------:R-:W-:-:S03]  /*8bba0*/  IMAD.MOV.U32 R55, RZ, RZ, R0 ;  /* 0x000000ffff377224 */ /* 0x000fc600078e0000 */
[----:B------:R-:W3:Y:S01]  /*8bbb0*/  LDL.LU R0, [R1+0x5be0] ;  /* 0x005be00001007983 */ /* 0x000ee20000300800 */
[----:B--2---:R-:W-:Y:S02]  /*8bbc0*/  IMAD.MOV.U32 R11, RZ, RZ, R3 ;  /* 0x000000ffff0b7224 */ /* 0x004fe400078e0003 */
[----:B----4-:R-:W-:Y:S02]  /*8bbd0*/  IMAD.MOV.U32 R10, RZ, RZ, R2 ;  /* 0x000000ffff0a7224 */ /* 0x010fe400078e0002 */
[----:B------:R-:W2:Y:S04]  /*8bbe0*/  LDL.LU R2, [R1+0x5bdc] ;  /* 0x005bdc0001027983 */ /* 0x000ea80000300800 */
[----:B------:R-:W4:Y:S04]  /*8bbf0*/  LDL.LU R3, [R1+0x5bd8] ;  /* 0x005bd80001037983 */ /* 0x000f280000300800 */
[----:B------:R-:W2:Y:S04]  /*8bc00*/  LDL.LU R12, [R1+0x270] ;  /* 0x00027000010c7983 */ /* 0x000ea80000300800 */
[----:B------:R-:W2:Y:S04]  /*8bc10*/  LDL.LU R13, [R1+0x274] ;  /* 0x00027400010d7983 */ /* 0x000ea80000300800 */
[----:B0-----:R-:W2:Y:S04]  /*8bc20*/  LDL.LU R14, [R1+0x278] ;  /* 0x00027800010e7983 */ /* 0x001ea80000300800 */
        /* <DEDUP_REMOVED lines=31> */
[----:B---3--:R-:W-:-:S03]  /*8be20*/  IMAD.MOV.U32 R42, RZ, RZ, R61 ;  /* 0x000000ffff2a7224 */ /* 0x008fc600078e003d */
[----:B------:R-:W3:Y:S01]  /*8be30*/  LDL.LU R61, [R1+0x5bd4] ;  /* 0x005bd400013d7983 */ /* 0x000ee20000300800 */
[----:B------:R-:W-:-:S03]  /*8be40*/  IMAD.MOV.U32 R43, RZ, RZ, R60 ;  /* 0x000000ffff2b7224 */ /* 0x000fc600078e003c */
[----:B------:R-:W3:Y:S01]  /*8be50*/  LDL.LU R60, [R1+0x5bd0] ;  /* 0x005bd000013c7983 */ /* 0x000ee20000300800 */
[C---:B--2---:R-:W-:Y:S03]  /*8be60*/  HMMA.16816.F32 R8, R44.reuse, R10, R12 ;  /* 0x0000000a2c08723c */ /* 0x044fe6000000180c */
[----:B------:R-:W2:Y:S05]  /*8be70*/  LDL.LU.64 R14, [R1+0x5bc8] ;  /* 0x005bc800010e7983 */ /* 0x000eaa0000300a00 */
[----:B----4-:R-:W-:Y:S11]  /*8be80*/  HMMA.16816.F32 R52, R44, R54, R56 ;  /* 0x000000362c34723c */ /* 0x010ff60000001838 */
[----:B------:R0:W-:Y:S04]  /*8be90*/  STL.64 [R1+0x270], R8 ;  /* 0x0002700801007387 */ /* 0x0001e80000100a00 */
[----:B------:R1:W-:Y:S04]  /*8bea0*/  STL.64 [R1+0x278], R10 ;  /* 0x0002780a01007387 */ /* 0x0003e80000100a00 */
[----:B0-----:R-:W4:Y:S04]  /*8beb0*/  LDL.LU R8, [R1+0x160] ;  /* 0x0001600001087983 */ /* 0x001f280000300800 */
[----:B------:R-:W4:Y:S04]  /*8bec0*/  LDL.LU R9, [R1+0x164] ;  /* 0x0001640001097983 */ /* 0x000f280000300800 */
[----:B-1----:R-:W4:Y:S01]  /*8bed0*/  LDL.LU R10, [R1+0x168] ;  /* 0x00016800010a7983 */ /* 0x002f220000300800 */
[----:B---3--:R-:W-:-:S03]  /*8bee0*/  IMAD.MOV.U32 R11, RZ, RZ, R61 ;  /* 0x000000ffff0b7224 */ /* 0x008fc600078e003d */
[----:B------:R-:W3:Y:S04]  /*8bef0*/  LDL.LU R61, [R1+0x5bc0] ;  /* 0x005bc000013d7983 */ /* 0x000ee80000300800 */
[----:B------:R-:W3:Y:S04]  /*8bf00*/  LDL.LU.64 R58, [R1+0x5bb8] ;  /* 0x005bb800013a7983 */ /* 0x000ee80000300a00 */
[----:B------:R-:W3:Y:S04]  /*8bf10*/  LDL.LU.64 R56, [R1+0x5bb0] ;  /* 0x005bb00001387983 */ /* 0x000ee80000300a00 */
[----:B------:R-:W-:Y:S04]  /*8bf20*/  STL.64 [R1+0x260], R52 ;  /* 0x0002603401007387 */ /* 0x000fe80000100a00 */
[----:B------:R0:W-:Y:S04]  /*8bf30*/  STL.64 [R1+0x268], R54 ;  /* 0x0002683601007387 */ /* 0x0001e80000100a00 */
[----:B0-----:R-:W3:Y:S01]  /*8bf40*/  LDL.LU.64 R54, [R1+0x5ba8] ;  /* 0x005ba80001367983 */ /* 0x001ee20000300a00 */
[----:B------:R-:W-:Y:S03]  /*8bf50*/  HMMA.16816.F32 R24, R44, R26, R28 ;  /* 0x0000001a2c18723c */ /* 0x000fe6000000181c */
[----:B------:R-:W4:Y:S04]  /*8bf60*/  LDL.LU.64 R30, [R1+0x5ba0] ;  /* 0x005ba000011e7983 */ /* 0x000f280000300a00 */
[----:B------:R-:W4:-:S12]  /*8bf70*/  LDL.LU.64 R28, [R1+0x5b98] ;  /* 0x005b9800011c7983 */ /* 0x000f180000300a00 */
[----:B------:R-:W-:Y:S04]  /*8bf80*/  STL.64 [R1+0x250], R24 ;  /* 0x0002501801007387 */ /* 0x000fe80000100a00 */
[----:B------:R0:W-:Y:S04]  /*8bf90*/  STL.64 [R1+0x258], R26 ;  /* 0x0002581a01007387 */ /* 0x0001e80000100a00 */
[----:B0-----:R-:W4:Y:S01]  /*8bfa0*/  LDL.LU.64 R26, [R1+0x5b90] ;  /* 0x005b9000011a7983 */ /* 0x001f220000300a00 */
[----:B--2---:R-:W-:Y:S03]  /*8bfb0*/  HMMA.16816.F32 R12, R44, R14, R4 ;  /* 0x0000000e2c0c723c */ /* 0x004fe60000001804 */
[----:B------:R-:W2:-:S15]  /*8bfc0*/  LDL.LU.64 R6, [R1+0x5b88] ;  /* 0x005b880001067983 */ /* 0x000e9e0000300a00 */
[----:B------:R-:W-:Y:S01]  /*8bfd0*/  NOP ;  /* 0x0000000000007918 */ /* 0x000fe20000000000 */
[----:B------:R-:W-:Y:S04]  /*8bfe0*/  STL.64 [R1+0x240], R12 ;  /* 0x0002400c01007387 */ /* 0x000fe80000100a00 */
[----:B------:R0:W-:Y:S04]  /*8bff0*/  STL.64 [R1+0x248], R14 ;  /* 0x0002480e01007387 */ /* 0x0001e80000100a00 */
[----:B0-----:R-:W2:Y:S04]  /*8c000*/  LDL.LU.64 R14, [R1+0x5b80] ;  /* 0x005b8000010e7983 */ /* 0x001ea80000300a00 */
[----:B------:R-:W2:Y:S01]  /*8c010*/  LDL.LU.64 R12, [R1+0x5b78] ;  /* 0x005b7800010c7983 */ /* 0x000ea20000300a00 */
[----:B---3--:R-:W-:Y:S03]  /*8c020*/  HMMA.16816.F32 R52, R44, R54, R56 ;  /* 0x000000362c34723c */ /* 0x008fe60000001838 */
[----:B------:R-:W3:-:S15]  /*8c030*/  LDL.LU.64 R58, [R1+0x5b70] ;  /* 0x005b7000013a7983 */ /* 0x000ede0000300a00 */
[----:B------:R-:W-:Y:S01]  /*8c040*/  NOP ;  /* 0x0000000000007918 */ /* 0x000fe20000000000 */
[----:B------:R-:W-:Y:S01]  /*8c050*/  STL.64 [R1+0x230], R52 ;  /* 0x0002303401007387 */ /* 0x000fe20000100a00 */
[C---:B----4-:R-:W-:Y:S03]  /*8c060*/  HMMA.16816.F32 R24, R44.reuse, R26, R28 ;  /* 0x0000001a2c18723c */ /* 0x050fe6000000181c */
[----:B------:R0:W-:Y:S04]  /*8c070*/  STL.64 [R1+0x238], R54 ;  /* 0x0002383601007387 */ /* 0x0001e80000100a00 */
[----:B0-----:R-:W4:Y:S04]  /*8c080*/  LDL.LU.64 R54, [R1+0x5b68] ;  /* 0x005b680001367983 */ /* 0x001f280000300a00 */
[----:B------:R-:W4:Y:S04]  /*8c090*/  LDL.LU.64 R52, [R1+0x5b60] ;  /* 0x005b600001347983 */ /* 0x000f280000300a00 */
        /* <DEDUP_REMOVED lines=18> */
[----:B0-----:R-:W4:Y:S04]  /*8c1c0*/  LDL.LU.64 R58, [R1+0x5b08] ;  /* 0x005b0800013a7983 */ /* 0x001f280000300a00 */
[----:B------:R-:W2:Y:S01]  /*8c1d0*/  LDL.LU.64 R56, [R1+0x5b00] ;  /* 0x005b000001387983 */ /* 0x000ea20000300a00 */
[----:B----4-:R-:W-:-:S15]  /*8c1e0*/  HMMA.16816.F32 R52, R44, R58, R52 ;  /* 0x0000003a2c34723c */ /* 0x010fde0000001834 */
[----:B------:R-:W-:-:S04]  /*8c1f0*/  NOP ;  /* 0x0000000000007918 */ /* 0x000fc80000000000 */
        /* <DEDUP_REMOVED lines=38> */
[----:B0-----:R-:W2:Y:S04]  /*8c460*/  LDL.LU.64 R22, [R1+0x5a98] ;  /* 0x005a980001167983 */ /* 0x001ea80000300a00 */
[----:B------:R-:W4:Y:S01]  /*8c470*/  LDL.LU.64 R20, [R1+0x5a90] ;  /* 0x005a900001147983 */ /* 0x000f220000300a00 */
[----:B--2---:R-:W-:-:S15]  /*8c480*/  HMMA.16816.F32 R16, R44, R22, R16 ;  /* 0x000000162c10723c */ /* 0x004fde0000001810 */
[----:B------:R-:W-:-:S04]  /*8c490*/  NOP ;  /* 0x0000000000007918 */ /* 0x000fc80000000000 */
[----:B------:R-:W-:Y:S04]  /*8c4a0*/  STL.64 [R1+0x180], R16 ;  /* 0x0001801001007387 */ /* 0x000fe80000100a00 */
[----:B------:R0:W-:Y:S04]  /*8c4b0*/  STL.64 [R1+0x188], R18 ;  /* 0x0001881201007387 */ /* 0x0001e80000100a00 */
[----:B0-----:R-:W2:Y:S01]  /*8c4c0*/  LDL.LU.64 R18, [R1+0x5a88] ;  /* 0x005a880001127983 */ /* 0x001ea20000300a00 */
[----:B------:R-:W-:Y:S02]  /*8c4d0*/  IMAD.MOV.U32 R58, RZ, RZ, R60 ;  /* 0x000000ffff3a7224 */ /* 0x000fe400078e003c */
[----:B------:R-:W-:Y:S01]  /*8c4e0*/  IMAD.MOV.U32 R59, RZ, RZ, R53 ;  /* 0x000000ffff3b7224 */ /* 0x000fe200078e0035 */
[----:B---3--:R-:W-:Y:S01]  /*8c4f0*/  HMMA.16816.F32 R8, R44, R14, R8 ;  /* 0x0000000e2c08723c */ /* 0x008fe20000001808 */
[----:B------:R-:W-:-:S02]  /*8c500*/  IMAD.MOV.U32 R55, RZ, RZ, R0 ;  /* 0x000000ffff377224 */ /* 0x000fc400078e0000 */
[----:B------:R-:W-:Y:S02]  /*8c510*/  IMAD.MOV.U32 R54, RZ, RZ, R2 ;  /* 0x000000ffff367224 */ /* 0x000fe400078e0002 */
[----:B------:R-:W-:Y:S01]  /*8c520*/  IMAD.MOV.U32 R53, RZ, RZ, R3 ;  /* 0x000000ffff357224 */ /* 0x000fe200078e0003 */
[----:B------:R-:W3:Y:S02]  /*8c530*/  LDL.LU.64 R16, [R1+0x5a80] ;  /* 0x005a800001107983 */ /* 0x000ee40000300a00 */
[----:B--2---:R-:W-:-:S15]  /*8c540*/  HMMA.16816.F32 R56, R44, R18, R56 ;  /* 0x000000122c38723c */ /* 0x004fde0000001838 */
[----:B------:R-:W-:-:S04]  /*8c550*/  NOP ;  /* 0x0000000000007918 */ /* 0x000fc80000000000 */
[----:B------:R-:W-:Y:S02]  /*8c560*/  IMAD.MOV.U32 R0, RZ, RZ, R59 ;  /* 0x000000ffff007224 */ /* 0x000fe400078e003b */
[----:B------:R-:W-:Y:S02]  /*8c570*/  IMAD.MOV.U32 R2, RZ, RZ, R58 ;  /* 0x000000ffff027224 */ /* 0x000fe400078e003a */
[----:B------:R-:W-:Y:S01]  /*8c580*/  IMAD.MOV.U32 R3, RZ, RZ, R57 ;  /* 0x000000ffff037224 */ /* 0x000fe200078e0039 */
[----:B------:R-:W-:Y:S04]  /*8c590*/  STL [R1+0x170], R56 ;  /* 0x0001703801007387 */ /* 0x000fe80000100800 */
[----:B------:R-:W-:Y:S04]  /*8c5a0*/  STL [R1+0x55e0], R0 ;  /* 0x0055e00001007387 */ /* 0x000fe80000100800 */
[----:B------:R-:W-:Y:S04]  /*8c5b0*/  STL [R1+0x55dc], R2 ;  /* 0x0055dc0201007387 */ /* 0x000fe80000100800 */
[----:B------:R-:W-:Y:S04]  /*8c5c0*/  STL [R1+0x55d8], R3 ;  /* 0x0055d80301007387 */ /* 0x000fe80000100800 */
[----:B------:R-:W-:Y:S04]  /*8c5d0*/  STL.64 [R1+0x160], R8 ;  /* 0x0001600801007387 */ /* 0x000fe80000100a00 */
[----:B------:R0:W-:Y:S04]  /*8c5e0*/  STL.64 [R1+0x168], R10 ;  /* 0x0001680a01007387 */ /* 0x0001e80000100a00 */
[----:B0-----:R-:W2:Y:S01]  /*8c5f0*/  LDL.LU.64 R10, [R1+0x5a78] ;  /* 0x005a7800010a7983 */ /* 0x001ea20000300a00 */
[----:B------:R-:W0:Y:S03]  /*8c600*/  S2R R57, SR_TID.X ;  /* 0x0000000000397919 */ /* 0x000e260000002100 */
[----:B------:R-:W3:Y:S01]  /*8c610*/  LDL.LU.64 R8, [R1+0x5a70] ;  /* 0x005a700001087983 */ /* 0x000ee20000300a00 */
[C---:B0-----:R-:W-:Y:S01]  /*8c620*/  LOP3.LUT R56, R57.reuse, 0x7, RZ, 0xc0, !PT ;  /* 0x0000000739387812 */ /* 0x041fe200078ec0ff */
[----:B------:R-:W-:-:S02]  /*8c630*/  IMAD.SHL.U32 R60, R57, 0x40, RZ ;  /* 0x00000040393c7824 */ /* 0x000fc400078e00ff */
[----:B------:R-:W-:Y:S02]  /*8c640*/  IMAD.SHL.U32 R57, R57, 0x2, RZ ;  /* 0x0000000239397824 */ /* 0x000fe400078e00ff */
[----:B------:R-:W-:-:S05]  /*8c650*/  IMAD R56, R56, 0x90, RZ ;  /* 0x0000009038387824 */ /* 0x000fca00078e02ff */
[----:B------:R-:W-:-:S04]  /*8c660*/  LOP3.LUT R57, R56, 0x10, R57, 0x78, !PT ;  /* 0x0000001038397812 */ /* 0x000fc800078e7839 */
[----:B------:R-:W-:Y:S01]  /*8c670*/  LOP3.LUT R57, R57, 0x400, R60, 0xf8, !PT ;  /* 0x0000040039397812 */ /* 0x000fe200078ef83c */
[----:B--2---:R-:W-:-:S15]  /*8c680*/  HMMA.16816.F32 R52, R44, R10, R52 ;  /* 0x0000000a2c34723c */ /* 0x004fde0000001834 */
[----:B------:R-:W-:-:S04]  /*8c690*/  NOP ;  /* 0x0000000000007918 */ /* 0x000fc80000000000 */
[----:B------:R-:W-:Y:S04]  /*8c6a0*/  STL.64 [R1+0x150], R52 ;  /* 0x0001503401007387 */ /* 0x000fe80000100a00 */
[----:B------:R0:W-:Y:S01]  /*8c6b0*/  STL [R1+0x158], R54 ;  /* 0x0001583601007387 */ /* 0x0001e20000100800 */
[----:B------:R-:W-:Y:S02]  /*8c6c0*/  IMAD.MOV.U32 R60, RZ, RZ, R55 ;  /* 0x000000ffff3c7224 */ /* 0x000fe400078e0037 */
[----:B0-----:R-:W-:Y:S01]  /*8c6d0*/  HMMA.16816.F32 R52, R44, R6, R40 ;  /* 0x000000062c34723c */ /* 0x001fe20000001828 */
[----:B------:R-:W0:Y:S04]  /*8c6e0*/  LDSM.16.M88.4 R44, [R61+UR5+0x80] ;  /* 0x000080053d2c783b */ /* 0x000e280008000200 */
[----:B------:R-:W-:Y:S04]  /*8c6f0*/  STL [R1+0x55e4], R60 ;  /* 0x0055e43c01007387 */ /* 0x000fe80000100800 */
[----:B------:R-:W-:Y:S04]  /*8c700*/  LDSM.16.MT88.4 R40, [R57+UR5+0x12000] ;  /* 0x012000053928783b */ /* 0x000fe80008004200 */
[----:B------:R-:W-:Y:S06]  /*8c710*/  LDSM.16.M88.4 R56, [R61+UR5+0x1080] ;  /* 0x001080053d38783b */ /* 0x000fec0008000200 */
[----:B------:R-:W-:Y:S04]  /*8c720*/  STL.64 [R1+0x140], R52 ;  /* 0x0001403401007387 */ /* 0x000fe80000100a00 */
[----:B------:R-:W-:Y:S04]  /*8c730*/  STL.64 [R1+0x148], R54 ;  /* 0x0001483601007387 */ /* 0x000fe80000100a00 */
[----:B------:R-:W-:Y:S04]  /*8c740*/  LDSM.16.M88.4 R52, [R61+UR5+0x1880] ;  /* 0x001880053d34783b */ /* 0x000fe80008000200 */
[----:B0-----:R-:W-:Y:S01]  /*8c750*/  STL.64 [R1+0x130], R44 ;  /* 0x0001302c01007387 */ /* 0x001fe20000100a00 */
[----:B------:R-:W-:-:S03]  /*8c760*/  MOV R6, R44 ;  /* 0x0000002c00067202 */ /* 0x000fc60000000f00 */
[----:B------:R-:W-:Y:S01]  /*8c770*/  STL.64 [R1+0x138], R46 ;  /* 0x0001382e01007387 */ /* 0x000fe20000100a00 */
[----:B------:R-:W-:-:S03]  /*8c780*/  IMAD.MOV.U32 R3, RZ, RZ, R45 ;  /* 0x000000ffff037224 */ /* 0x000fc600078e002d */
[----:B------:R-:W0:Y:S04]  /*8c790*/  LDSM.16.M88.4 R44, [R61+UR5+0x880] ;  /* 0x000880053d2c783b */ /* 0x000e280008000200 */
[----:B0-----:R-:W-:Y:S01]  /*8c7a0*/  STL.64 [R1+0x120], R44 ;  /* 0x0001202c01007387 */ /* 0x001fe20000100a00 */
[----:B------:R-:W-:-:S03]  /*8c7b0*/  IMAD.MOV.U32 R10, RZ, RZ, R44 ;  /* 0x000000ffff0a7224 */ /* 0x000fc600078e002c */
[----:B------:R-:W-:Y:S01]  /*8c7c0*/  STL.64 [R1+0x128], R46 ;  /* 0x0001282e01007387 */ /* 0x000fe20000100a00 */
[----:B------:R-:W-:-:S03]  /*8c7d0*/  IMAD.MOV.U32 R7, RZ, RZ, R45 ;  /* 0x000000ffff077224 */ /* 0x000fc600078e002d */
        /* <DEDUP_REMOVED lines=8> */
[----:B------:R-:W-:-:S03]  /*8c860*/  IMAD.MOV.U32 R2, RZ, RZ, R44 ;  /* 0x000000ffff027224 */ /* 0x000fc600078e002c */
        /* <DEDUP_REMOVED lines=23> */
[----:B0-----:R-:W-:Y:S04]  /*8c9e0*/  STL.64 [R1+0xa0], R44 ;  /* 0x0000a02c01007387 */ /* 0x001fe80000100a00 */
[----:B------:R-:W-:Y:S04]  /*8c9f0*/  STL.64 [R1+0xa8], R46 ;  /* 0x0000a82e01007387 */ /* 0x000fe80000100a00 */
[----:B------:R-:W0:Y:S04]  /*8ca00*/  LDSM.16.M88.4 R44, [R61+UR5+0x6080] ;  /* 0x006080053d2c783b */ /* 0x000e280008000200 */
[----:B------:R-:W-:Y:S04]  /*8ca10*/  STL.64 [R1+0x90], R56 ;  /* 0x0000903801007387 */ /* 0x000fe80000100a00 */
[----:B------:R-:W-:Y:S04]  /*8ca20*/  STL.64 [R1+0x98], R58 ;  /* 0x0000983a01007387 */ /* 0x000fe80000100a00 */
[----:B------:R-:W1:Y:S04]  /*8ca30*/  LDSM.16.M88.4 R56, [R61+UR5+0x6880] ;  /* 0x006880053d38783b */ /* 0x000e680008000200 */
[----:B------:R-:W-:Y:S04]  /*8ca40*/  STL.64 [R1+0x80], R52 ;  /* 0x0000803401007387 */ /* 0x000fe80000100a00 */
[----:B------:R-:W-:Y:S04]  /*8ca50*/  STL.64 [R1+0x88], R54 ;  /* 0x0000883601007387 */ /* 0x000fe80000100a00 */
[----:B------:R-:W2:Y:S04]  /*8ca60*/  LDSM.16.M88.4 R52, [R61+UR5+0x7080] ;  /* 0x007080053d34783b */ /* 0x000ea80008000200 */
[----:B0-----:R-:W-:Y:S04]  /*8ca70*/  STL.64 [R1+0x70], R44 ;  /* 0x0000702c01007387 */ /* 0x001fe80000100a00 */
[----:B------:R-:W-:Y:S04]  /*8ca80*/  STL.64 [R1+0x78], R46 ;  /* 0x0000782e01007387 */ /* 0x000fe80000100a00 */
[----:B------:R-:W0:Y:S04]  /*8ca90*/  LDSM.16.M88.4 R44, [R61+UR5+0x7880] ;  /* 0x007880053d2c783b */ /* 0x000e280008000200 */
[----:B-1----:R-:W-:Y:S04]  /*8caa0*/  STL.64 [R1+0x60], R56 ;  /* 0x0000603801007387 */ /* 0x002fe80000100a00 */
[----:B------:R-:W-:Y:S04]  /*8cab0*/  STL.64 [R1+0x68], R58 ;  /* 0x0000683a01007387 */ /* 0x000fe80000100a00 */
[----:B--2---:R-:W-:Y:S04]  /*8cac0*/  STL.64 [R1+0x50], R52 ;  /* 0x0000503401007387 */ /* 0x004fe80000100a00 */
[----:B------:R-:W-:Y:S04]  /*8cad0*/  STL.64 [R1+0x58], R54 ;  /* 0x0000583601007387 */ /* 0x000fe80000100a00 */
[----:B------:R-:W1:Y:S04]  /*8cae0*/  LDSM.16.M88.4 R56, [R61+UR5+0x8080] ;  /* 0x008080053d38783b */ /* 0x000e680008000200 */
[----:B------:R-:W-:Y:S04]  /*8caf0*/  LDSM.16.M88.4 R52, [R61+UR5+0x8880] ;  /* 0x008880053d34783b */ /* 0x000fe80008000200 */
[----:B0-----:R-:W-:Y:S04]  /*8cb00*/  STL.64 [R1+0x40], R44 ;  /* 0x0000402c01007387 */ /* 0x001fe80000100a00 */
[----:B------:R-:W-:Y:S04]  /*8cb10*/  STL.64 [R1+0x48], R46 ;  /* 0x0000482e01007387 */ /* 0x000fe80000100a00 */
[----:B------:R-:W0:Y:S04]  /*8cb20*/  LDSM.16.M88.4 R44, [R61+UR5+0x9080] ;  /* 0x009080053d2c783b */ /* 0x000e280008000200 */
[----:B-1----:R-:W-:Y:S04]  /*8cb30*/  STL.64 [R1+0x30], R56 ;  /* 0x0000303801007387 */ /* 0x002fe80000100a00 */
[----:B------:R-:W-:Y:S04]  /*8cb40*/  STL.64 [R1+0x38], R58 ;  /* 0x0000383a01007387 */ /* 0x000fe80000100a00 */
[----:B------:R-:W1:Y:S04]  /*8cb50*/  LDSM.16.M88.4 R56, [R61+UR5+0xa080] ;  /* 0x00a080053d38783b */ /* 0x000e680008000200 */
[----:B0-----:R-:W-:Y:S04]  /*8cb60*/  STL.64 [R1+0x10], R44 ;  /* 0x0000102c01007387 */ /* 0x001fe80000100a00 */
[----:B------:R-:W-:Y:S04]  /*8cb70*/  STL.64 [R1+0x20], R52 ;  /* 0x0000203401007387 */ /* 0x000fe80000100a00 */
[----:B------:R-:W-:Y:S04]  /*8cb80*/  STL.64 [R1+0x28], R54 ;  /* 0x0000283601007387 */ /* 0x000fe80000100a00 */
[----:B------:R-:W-:Y:S01]  /*8cb90*/  STL.64 [R1+0x18], R46 ;  /* 0x0000182e01007387 */ /* 0x000fe20000100a00 */
[----:B------:R-:W-:-:S03]  /*8cba0*/  IMAD.MOV.U32 R60, RZ, RZ, R45 ;  /* 0x000000ffff3c7224 */ /* 0x000fc600078e002d */
[----:B------:R-:W-:Y:S04]  /*8cbb0*/  LDSM.16.M88.4 R52, [R61+UR5+0xa880] ;  /* 0x00a880053d34783b */ /* 0x000fe80008000200 */
[----:B------:R-:W0:Y:S04]  /*8cbc0*/  LDSM.16.M88.4 R44, [R61+UR5+0x9880] ;  /* 0x009880053d2c783b */ /* 0x000e280008000200 */
[----:B-1----:R-:W-:Y:S04]  /*8cbd0*/  STL.64 [R1+0x5970], R58 ;  /* 0x0059703a01007387 */ /* 0x002fe80000100a00 */
[----:B0-----:R-:W-:Y:S04]  /*8cbe0*/  STL.64 [R1], R44 ;  /* 0x0000002c01007387 */ /* 0x001fe80000100a00 */
[----:B------:R-:W-:Y:S04]  /*8cbf0*/  STL.64 [R1+0x8], R46 ;  /* 0x0000082e01007387 */ /* 0x000fe80000100a00 */
[----:B------:R0:W-:Y:S02]  /*8cc00*/  STL.64 [R1+0x5968], R56 ;  /* 0x0059683801007387 */ /* 0x0001e40000100a00 */
[----:B0-----:R-:W-:-:S02]  /*8cc10*/  IMAD.MOV.U32 R56, RZ, RZ, R26 ;  /* 0x000000ffff387224 */ /* 0x001fc400078e001a */
[----:B------:R-:W-:-:S05]  /*8cc20*/  IMAD.MOV.U32 R57, RZ, RZ, R23 ;  /* 0x000000ffff397224 */ /* 0x000fca00078e0017 */
[----:B------:R-:W-:Y:S04]  /*8cc30*/  STL.64 [R1+0x5a20], R56 ;  /* 0x005a203801007387 */ /* 0x000fe80000100a00 */
[----:B------:R-:W-:Y:S04]  /*8cc40*/  STL [R1+0x529c], R54 ;  /* 0x00529c3601007387 */ /* 0x000fe80000100800 */
[----:B------:R-:W-:Y:S04]  /*8cc50*/  STL [R1+0x5298], R55 ;  /* 0x0052983701007387 */ /* 0x000fe80000100800 */
[----:B------:R0:W-:Y:S02]  /*8cc60*/  STL.64 [R1+0x5978], R52 ;  /* 0x0059783401007387 */ /* 0x0001e40000100a00 */
[----:B0-----:R-:W-:Y:S01]  /*8cc70*/  IMAD.MOV.U32 R52, RZ, RZ, R49 ;  /* 0x000000ffff347224 */ /* 0x001fe200078e0031 */
[----:B------:R-:W-:-:S02]  /*8cc80*/  MOV R53, R48 ;  /* 0x0000003000357202 */ /* 0x000fc40000000f00 */
[----:B------:R-:W0:Y:S01]  /*8cc90*/  LDSM.16.M88.4 R48, [R61+UR5+0xb080] ;  /* 0x00b080053d30783b */ /* 0x000e220008000200 */
[----:B------:R-:W-:Y:S02]  /*8cca0*/  IMAD.MOV.U32 R54, RZ, RZ, R37 ;  /* 0x000000ffff367224 */ /* 0x000fe400078e0025 */
[----:B------:R-:W-:Y:S02]  /*8ccb0*/  IMAD.MOV.U32 R55, RZ, RZ, R36 ;  /* 0x000000ffff377224 */ /* 0x000fe400078e0024 */
[----:B------:R-:W1:Y:S04]  /*8ccc0*/  LDSM.16.M88.4 R36, [R61+UR5+0xb880] ;  /* 0x00b880053d24783b */ /* 0x000e680008000200 */
[----:B------:R-:W-:Y:S04]  /*8ccd0*/  STL.64 [R1+0x5a30], R54 ;  /* 0x005a303601007387 */ /* 0x000fe80000100a00 */
[----:B------:R-:W-:Y:S04]  /*8cce0*/  STL.64 [R1+0x5a28], R52 ;  /* 0x005a283401007387 */ /* 0x000fe80000100a00 */
[----:B0-----:R-:W-:Y:S04]  /*8ccf0*/  STL [R1+0x5284], R50 ;  /* 0x0052843201007387 */ /* 0x001fe80000100800 */
[----:B------:R-:W-:Y:S04]  /*8cd00*/  STL [R1+0x5280], R51 ;  /* 0x0052803301007387 */ /* 0x000fe80000100800 */
[----:B------:R0:W-:Y:S02]  /*8cd10*/  STL.64 [R1+0x5980], R48 ;  /* 0x0059803001007387 */ /* 0x0001e40000100a00 */
[----:B0-----:R-:W-:-:S02]  /*8cd20*/  IMAD.MOV.U32 R48, RZ, RZ, R22 ;  /* 0x000000ffff307224 */ /* 0x001fc400078e0016 */
[----:B------:R-:W-:-:S05]  /*8cd30*/  IMAD.MOV.U32 R49, RZ, RZ, R19 ;  /* 0x000000ffff317224 */ /* 0x000fca00078e0013 */
[----:B------:R-:W-:Y:S04]  /*8cd40*/  STL.64 [R1+0x5a38], R48 ;  /* 0x005a383001007387 */ /* 0x000fe80000100a00 */
[----:B-1----:R-:W-:Y:S04]  /*8cd50*/  STL.64 [R1+0x5990], R38 ;  /* 0x0059902601007387 */ /* 0x002fe80000100a00 */
[----:B------:R0:W-:Y:S02]  /*8cd60*/  STL.64 [R1+0x5988], R36 ;  /* 0x0059882401007387 */ /* 0x0001e40000100a00 */
[----:B0-----:R-:W-:-:S02]  /*8cd70*/  IMAD.MOV.U32 R36, RZ, RZ, R33 ;  /* 0x000000ffff247224 */ /* 0x001fc400078e0021 */
[----:B------:R-:W-:Y:S02]  /*8cd80*/  IMAD.MOV.U32 R37, RZ, RZ, R32 ;  /* 0x000000ffff257224 */ /* 0x000fe400078e0020 */
        /* <DEDUP_REMOVED lines=12> */
[----:B-1----:R-:W-:Y:S04]  /*8ce50*/  STL [R1+0x52a4], R30 ;  /* 0x0052a41e01007387 */ /* 0x002fe80000100800 */
[----:B------:R-:W-:Y:S04]  /*8ce60*/  STL [R1+0x52a0], R31 ;  /* 0x0052a01f01007387 */ /* 0x000fe80000100800 */
[----:B------:R4:W-:Y:S02]  /*8ce70*/  STL.64 [R1+0x59a0], R28 ;  /* 0x0059a01c01007387 */ /* 0x0009e40000100a00 */
[----:B----4-:R-:W-:-:S02]  /*8ce80*/  IMAD.MOV.U32 R28, RZ, RZ, R20 ;  /* 0x000000ffff1c7224 */ /* 0x010fc400078e0014 */
[----:B------:R-:W-:Y:S01]  /*8ce90*/  IMAD.MOV.U32 R29, RZ, RZ, R21 ;  /* 0x000000ffff1d7224 */ /* 0x000fe200078e0015 */
[----:B------:R-:W2:Y:S04]  /*8cea0*/  LDL.LU R20, [R1+0x5a6c] ;  /* 0x005a6c0001147983 */ /* 0x000ea80000300800 */
[----:B------:R-:W4:Y:S01]  /*8ceb0*/  LDL.LU R21, [R1+0x5a68] ;  /* 0x005a680001157983 */ /* 0x000f220000300800 */
[----:B------:R-:W-:Y:S02]  /*8cec0*/  IMAD.MOV.U32 R30, RZ, RZ, R25 ;  /* 0x000000ffff1e7224 */ /* 0x000fe400078e0019 */
[----:B------:R-:W-:Y:S02]  /*8ced0*/  IMAD.MOV.U32 R31, RZ, RZ, R24 ;  /* 0x000000ffff1f7224 */ /* 0x000fe400078e0018 */
[----:B------:R-:W0:Y:S04]  /*8cee0*/  LDSM.16.M88.4 R24, [R61+UR5+0xd080] ;  /* 0x00d080053d18783b */ /* 0x000e280008000200 */
[----:B------:R-:W-:Y:S04]  /*8cef0*/  STL.64 [R1+0x5a60], R30 ;  /* 0x005a601e01007387 */ /* 0x000fe80000100a00 */
[----:B------:R1:W-:Y:S04]  /*8cf00*/  STL.64 [R1+0x5a58], R28 ;  /* 0x005a581c01007387 */ /* 0x0003e80000100a00 */
[----:B0-----:R-:W-:Y:S04]  /*8cf10*/  STL [R1+0x525c], R26 ;  /* 0x00525c1a01007387 */ /* 0x001fe80000100800 */
[----:B------:R-:W-:Y:S04]  /*8cf20*/  STL [R1+0x5258], R27 ;  /* 0x0052581b01007387 */ /* 0x000fe80000100800 */
[----:B------:R-:W-:Y:S04]  /*8cf30*/  STL.64 [R1+0x5960], R24 ;  /* 0x0059601801007387 */ /* 0x000fe80000100a00 */
[----:B------:R-:W3:Y:S04]  /*8cf40*/  LDL.LU R36, [R1+0x920] ;  /* 0x0009200001247983 */ /* 0x000ee80000300800 */
[----:B------:R-:W3:Y:S04]  /*8cf50*/  LDL.LU R37, [R1+0x924] ;  /* 0x0009240001257983 */ /* 0x000ee80000300800 */
[----:B------:R-:W3:Y:S04]  /*8cf60*/  LDL.LU R38, [R1+0x928] ;  /* 0x0009280001267983 */ /* 0x000ee80000300800 */
[----:B------:R-:W3:Y:S04]  /*8cf70*/  LDL.LU R39, [R1+0x92c] ;  /* 0x00092c0001277983 */ /* 0x000ee80000300800 */
[----:B-1----:R-:W3:Y:S04]  /*8cf80*/  LDL.LU R28, [R1+0x930] ;  /* 0x00093000011c7983 */ /* 0x002ee80000300800 */
[----:B------:R-:W3:Y:S01]  /*8cf90*/  LDL.LU R29, [R1+0x934] ;  /* 0x00093400011d7983 */ /* 0x000ee20000300800 */
[----:B--2---:R-:W-:-:S02]  /*8cfa0*/  IMAD.MOV.U32 R31, RZ, RZ, R20 ;  /* 0x000000ffff1f7224 */ /* 0x004fc400078e0014 */
[----:B----4-:R-:W-:Y:S02]  /*8cfb0*/  IMAD.MOV.U32 R30, RZ, RZ, R21 ;  /* 0x000000ffff1e7224 */ /* 0x010fe400078e0015 */
[----:B------:R-:W0:Y:S04]  /*8cfc0*/  LDSM.16.M88.4 R20, [R61+UR5+0xd880] ;  /* 0x00d880053d14783b */ /* 0x000e280008000200 */
[----:B0-----:R-:W-:Y:S04]  /*8cfd0*/  STL [R1+0x536c], R22 ;  /* 0x00536c1601007387 */ /* 0x001fe80000100800 */
[----:B------:R-:W-:Y:S04]  /*8cfe0*/  STL [R1+0x5368], R23 ;  /* 0x0053681701007387 */ /* 0x000fe80000100800 */
[----:B------:R3:W-:Y:S04]  /*8cff0*/  STL.64 [R1+0x59a8], R20 ;  /* 0x0059a81401007387 */ /* 0x0007e80000100a00 */
[----:B------:R-:W2:Y:S01]  /*8d000*/  LDL.64 R52, [R1+0x110] ;  /* 0x0001100001347983 */ /* 0x000ea20000100a00 */
[----:B---3--:R-:W-:-:S02]  /*8d010*/  IMAD.MOV.U32 R20, RZ, RZ, R17 ;  /* 0x000000ffff147224 */ /* 0x008fc400078e0011 */
[----:B------:R-:W-:Y:S02]  /*8d020*/  IMAD.MOV.U32 R21, RZ, RZ, R16 ;  /* 0x000000ffff157224 */ /* 0x000fe400078e0010 */
[----:B------:R-:W0:Y:S01]  /*8d030*/  LDSM.16.M88.4 R16, [R61+UR5+0xe080] ;  /* 0x00e080053d10783b */ /* 0x000e220008000200 */
[----:B------:R-:W-:-:S03]  /*8d040*/  IMAD.MOV.U32 R33, RZ, RZ, R3 ;  /* 0x000000ffff217224 */ /* 0x000fc600078e0003 */
[----:B0-----:R-:W-:Y:S04]  /*8d050*/  STL [R1+0x5364], R18 ;  /* 0x0053641201007387 */ /* 0x001fe80000100800 */
[----:B------:R-:W-:Y:S04]  /*8d060*/  STL [R1+0x5360], R19 ;  /* 0x0053601301007387 */ /* 0x000fe80000100800 */
[----:B------:R0:W-:Y:S02]  /*8d070*/  STL.64 [R1+0x59b0], R16 ;  /* 0x0059b01001007387 */ /* 0x0001e40000100a00 */
[----:B0-----:R-:W-:-:S02]  /*8d080*/  IMAD.MOV.U32 R17, RZ, RZ, R0 ;  /* 0x000000ffff117224 */ /* 0x001fc400078e0000 */
[----:B------:R-:W0:Y:S01]  /*8d090*/  S2R R0, SR_TID.X ;  /* 0x0000000000007919 */ /* 0x000e220000002100 */
[----:B------:R-:W-:Y:S02]  /*8d0a0*/  IMAD.MOV.U32 R16, RZ, RZ, R2 ;  /* 0x000000ffff107224 */ /* 0x000fe400078e0002 */
[----:B------:R-:W-:Y:S02]  /*8d0b0*/  IMAD.MOV.U32 R24, RZ, RZ, R14 ;  /* 0x000000ffff187224 */ /* 0x000fe400078e000e */
[----:B------:R-:W-:Y:S02]  /*8d0c0*/  IMAD.MOV.U32 R22, RZ, RZ, R13 ;  /* 0x000000ffff167224 */ /* 0x000fe400078e000d */
[----:B------:R-:W-:Y:S02]  /*8d0d0*/  IMAD.MOV.U32 R23, RZ, RZ, R12 ;  /* 0x000000ffff177224 */ /* 0x000fe400078e000c */
[----:B------:R-:W-:Y:S01]  /*8d0e0*/  IMAD.MOV.U32 R25, RZ, RZ, R11 ;  /* 0x000000ffff197224 */ /* 0x000fe200078e000b */
[----:B------:R-:W1:Y:S01]  /*8d0f0*/  LDSM.16.M88.4 R12, [R61+UR5+0xe880] ;  /* 0x00e880053d0c783b */ /* 0x000e620008000200 */
[----:B------:R-:W-:-:S02]  /*8d100*/  IMAD.MOV.U32 R48, RZ, RZ, R10 ;  /* 0x000000ffff307224 */ /* 0x000fc400078e000a */
[----:B------:R-:W-:Y:S02]  /*8d110*/  IMAD.MOV.U32 R56, RZ, RZ, R9 ;  /* 0x000000ffff387224 */ /* 0x000fe400078e0009 */
[----:B------:R-:W-:Y:S01]  /*8d120*/  IMAD.MOV.U32 R57, RZ, RZ, R8 ;  /* 0x000000ffff397224 */ /* 0x000fe200078e0008 */
[----:B------:R-:W-:Y:S01]  /*8d130*/  MOV R49, R7 ;  /* 0x0000000700317202 */ /* 0x000fe20000000f00 */
[----:B------:R-:W3:Y:S01]  /*8d140*/  LDSM.16.M88.4 R8, [R61+UR5+0xf080] ;  /* 0x00f080053d08783b */ /* 0x000ee20008000200 */
[----:B------:R-:W-:Y:S02]  /*8d150*/  IMAD.MOV.U32 R32, RZ, RZ, R6 ;  /* 0x000000ffff207224 */ /* 0x000fe400078e0006 */
[----:B------:R-:W-:Y:S01]  /*8d160*/  IMAD.MOV.U32 R58, RZ, RZ, R5 ;  /* 0x000000ffff3a7224 */ /* 0x000fe200078e0005 */
[C---:B0-----:R-:W-:Y:S01]  /*8d170*/  LOP3.LUT R3, R0.reuse, 0x7, RZ, 0xc0, !PT ;  /* 0x0000000700037812 */ /* 0x041fe200078ec0ff */
[C---:B------:R-:W-:Y:S02]  /*8d180*/  IMAD.SHL.U32 R2, R0.reuse, 0x40, RZ ;  /* 0x0000004000027824 */ /* 0x040fe400078e00ff */
[----:B------:R-:W-:-:S02]  /*8d190*/  IMAD.SHL.U32 R0, R0, 0x2, RZ ;  /* 0x0000000200007824 */ /* 0x000fc400078e00ff */
[----:B------:R-:W-:-:S05]  /*8d1a0*/  IMAD R3, R3, 0x90, RZ ;  /* 0x0000009003037824 */ /* 0x000fca00078e02ff */
[----:B------:R-:W-:-:S04]  /*8d1b0*/  LOP3.LUT R0, R3, 0x10, R0, 0x78, !PT ;  /* 0x0000001003007812 */ /* 0x000fc800078e7800 */
[----:B------:R-:W-:Y:S01]  /*8d1c0*/  LOP3.LUT R0, R0, 0x400, R2, 0xf8, !PT ;  /* 0x0000040000007812 */ /* 0x000fe200078ef802 */
[----:B------:R-:W-:Y:S02]  /*8d1d0*/  IMAD.MOV.U32 R59, RZ, RZ, R4 ;  /* 0x000000ffff3b7224 */ /* 0x000fe400078e0004 */
[----:B------:R-:W0:Y:S01]  /*8d1e0*/  LDSM.16.M88.4 R4, [R61+UR5+0xf880] ;  /* 0x00f880053d04783b */ /* 0x000e220008000200 */
[----:B------:R-:W-:-:S05]  /*8d1f0*/  LOP3.LUT R0, R0, 0x20, RZ, 0x3c, !PT ;  /* 0x0000002000007812 */ /* 0x000fca00078e3cff */
[----:B------:R-:W4:Y:S01]  /*8d200*/  LDSM.16.MT88.4 R44, [R0+UR5+0x12000] ;  /* 0x01200005002c783b */ /* 0x000f220008004200 */
[C---:B------:R-:W-:Y:S08]  /*8d210*/  HMMA.16816.F32 R32, R40.reuse, R32, R28 ;  /* 0x000000202820723c */ /* 0x040ff0000000181c */
[----:B------:R-:W-:Y:S01]  /*8d220*/  HMMA.16816.F32 R48, R40, R48, R36 ;  /* 0x000000302830723c */ /* 0x000fe20000001824 */
[----:B-1----:R-:W-:Y:S04]  /*8d230*/  STL [R1+0x53ec], R14 ;  /* 0x0053ec0e01007387 */ /* 0x002fe80000100800 */
[----:B------:R-:W-:Y:S04]  /*8d240*/  STL [R1+0x53e8], R15 ;  /* 0x0053e80f01007387 */ /* 0x000fe80000100800 */
[----:B---3--:R-:W-:Y:S04]  /*8d250*/  STL [R1+0x53f4], R10 ;  /* 0x0053f40a01007387 */ /* 0x008fe80000100800 */
[----:B------:R-:W-:Y:S04]  /*8d260*/  STL [R1+0x53f0], R11 ;  /* 0x0053f00b01007387 */ /* 0x000fe80000100800 */
[----:B0-----:R0:W-:Y:S04]  /*8d270*/  STL [R1+0x53fc], R6 ;  /* 0x0053fc0601007387 */ /* 0x0011e80000100800 */
[----:B------:R1:W-:Y:S04]  /*8d280*/  STL [R1+0x53f8], R7 ;  /* 0x0053f80701007387 */ /* 0x0003e80000100800 */
[----:B------:R-:W-:Y:S04]  /*8d290*/  STL [R1+0x3f94], R61 ;  /* 0x003f943d01007387 */ /* 0x000fe80000100800 */
[----:B----4-:R-:W-:Y:S04]  /*8d2a0*/  STL.64 [R1+0x5918], R46 ;  /* 0x0059182e01007387 */ /* 0x010fe80000100a00 */
[----:B------:R3:W-:Y:S01]  /*8d2b0*/  STL.64 [R1+0x5910], R44 ;  /* 0x0059102c01007387 */ /* 0x0007e20000100a00 */
[----:B0-----:R-:W-:Y:S01]  /*8d2c0*/  IMAD.MOV.U32 R6, RZ, RZ, R50 ;  /* 0x000000ffff067224 */ /* 0x001fe200078e0032 */
[----:B-1----:R-:W-:-:S02]  /*8d2d0*/  MOV R7, R51 ;  /* 0x0000003300077202 */ /* 0x002fc40000000f00 */
[----:B---3--:R-:W3:Y:S04]  /*8d2e0*/  LDL.LU R44, [R1+0x8f0] ;  /* 0x0008f000012c7983 */ /* 0x008ee80000300800 */
[----:B------:R-:W3:Y:S04]  /*8d2f0*/  LDL.LU R45, [R1+0x8f4] ;  /* 0x0008f400012d7983 */ /* 0x000ee80000300800 */
[----:B------:R-:W3:Y:S04]  /*8d300*/  LDL.LU R46, [R1+0x8f8] ;  /* 0x0008f800012e7983 */ /* 0x000ee80000300800 */
[----:B------:R-:W3:Y:S04]  /*8d310*/  LDL.LU R47, [R1+0x8fc] ;  /* 0x0008fc00012f7983 */ /* 0x000ee80000300800 */
[----:B------:R-:W4:Y:S04]  /*8d320*/  LDL.LU.64 R30, [R1+0x5a60] ;  /* 0x005a6000011e7983 */ /* 0x000f280000300a00 */
[----:B------:R-:W4:Y:S04]  /*8d330*/  LDL.LU.64 R28, [R1+0x5a58] ;  /* 0x005a5800011c7983 */ /* 0x000f280000300a00 */
[----:B------:R0:W-:Y:S04]  /*8d340*/  STL.64 [R1+0x930], R32 ;  /* 0x0009302001007387 */ /* 0x0001e80000100a00 */
[----:B------:R-:W-:Y:S04]  /*8d350*/  STL.64 [R1+0x938], R34 ;  /* 0x0009382201007387 */ /* 0x000fe80000100a00 */
[----:B0-----:R-:W4:Y:S04]  /*8d360*/  LDL.LU.64 R32, [R1+0x5a50] ;  /* 0x005a500001207983 */ /* 0x001f280000300a00 */
[----:B------:R-:W3:Y:S04]  /*8d370*/  LDL.LU.64 R38, [R1+0x5a48] ;  /* 0x005a480001267983 */ /* 0x000ee80000300a00 */
[----:B------:R-:W3:Y:S04]  /*8d380*/  LDL.LU.64 R36, [R1+0x5a40] ;  /* 0x005a400001247983 */ /* 0x000ee80000300a00 */
[----:B------:R0:W-:Y:S04]  /*8d390*/  STL.64 [R1+0x920], R48 ;  /* 0x0009203001007387 */ /* 0x0001e80000100a00 */
[----:B0-----:R-:W3:Y:S04]  /*8d3a0*/  LDL.LU.64 R48, [R1+0x5a38] ;  /* 0x005a380001307983 */ /* 0x001ee80000300a00 */
[----:B------:R-:W-:Y:S04]  /*8d3b0*/  STL.64 [R1+0x5928], R6 ;  /* 0x0059280601007387 */ /* 0x000fe80000100a00 */
[----:B------:R0:W-:Y:S04]  /*8d3c0*/  STL.64 [R1+0x5920], R4 ;  /* 0x0059200401007387 */ /* 0x0001e80000100a00 */
[----:B0-----:R-:W3:Y:S04]  /*8d3d0*/  LDL.LU R4, [R1+0x900] ;  /* 0x0009000001047983 */ /* 0x001ee80000300800 */
[----:B------:R-:W3:Y:S04]  /*8d3e0*/  LDL.LU R5, [R1+0x904] ;  /* 0x0009040001057983 */ /* 0x000ee80000300800 */
[----:B------:R-:W3:Y:S04]  /*8d3f0*/  LDL.LU R6, [R1+0x908] ;  /* 0x0009080001067983 */ /* 0x000ee80000300800 */
[----:B------:R-:W3:Y:S04]  /*8d400*/  LDL.LU R7, [R1+0x90c] ;  /* 0x00090c0001077983 */ /* 0x000ee80000300800 */
[----:B------:R-:W3:Y:S01]  /*8d410*/  LDL.LU.64 R54, [R1+0x5a30] ;  /* 0x005a300001367983 */ /* 0x000ee20000300a00 */
[----:B--2---:R-:W-:Y:S01]  /*8d420*/  HMMA.16816.F32 R56, R40, R52, R56 ;  /* 0x000000342838723c */ /* 0x004fe20000001838 */
[----:B------:R-:W-:-:S02]  /*8d430*/  IMAD.MOV.U32 R2, RZ, RZ, R52 ;  /* 0x000000ffff027224 */ /* 0x000fc400078e0034 */
[----:B------:R-:W-:Y:S02]  /*8d440*/  IMAD.MOV.U32 R0, RZ, RZ, R53 ;  /* 0x000000ffff007224 */ /* 0x000fe400078e0035 */
[----:B------:R-:W2:-:S14]  /*8d450*/  LDL.LU.64 R52, [R1+0x5a28] ;  /* 0x005a280001347983 */ /* 0x000e9c0000300a00 */
[----:B------:R-:W-:Y:S02]  /*8d460*/  IMAD.MOV.U32 R14, RZ, RZ, R58 ;  /* 0x000000ffff0e7224 */ /* 0x000fe400078e003a */
[----:B------:R-:W-:Y:S02]  /*8d470*/  IMAD.MOV.U32 R15, RZ, RZ, R59 ;  /* 0x000000ffff0f7224 */ /* 0x000fe400078e003b */
[----:B------:R-:W-:Y:S02]  /*8d480*/  IMAD.MOV.U32 R10, RZ, RZ, R56 ;  /* 0x000000ffff0a7224 */ /* 0x000fe400078e0038 */
[----:B------:R-:W-:Y:S02]  /*8d490*/  IMAD.MOV.U32 R11, RZ, RZ, R57 ;  /* 0x000000ffff0b7224 */ /* 0x000fe400078e0039 */
[----:B------:R-:W2:Y:S04]  /*8d4a0*/  LDL.LU.64 R56, [R1+0x5a20] ;  /* 0x005a200001387983 */ /* 0x000ea80000300a00 */
[----:B------:R-:W-:Y:S04]  /*8d4b0*/  STL.64 [R1+0x5948], R14 ;  /* 0x0059480e01007387 */ /* 0x000fe80000100a00 */
[----:B------:R0:W-:Y:S04]  /*8d4c0*/  STL.64 [R1+0x5940], R12 ;  /* 0x0059400c01007387 */ /* 0x0001e80000100a00 */
[----:B0-----:R-:W3:Y:S04]  /*8d4d0*/  LDL.64 R12, [R1+0x100] ;  /* 0x00010000010c7983 */ /* 0x001ee80000100a00 */
[----:B------:R-:W-:Y:S04]  /*8d4e0*/  STL.64 [R1+0x5938], R10 ;  /* 0x0059380a01007387 */ /* 0x000fe80000100a00 */
[----:B------:R3:W-:Y:S02]  /*8d4f0*/  STL.64 [R1+0x5930], R8 ;  /* 0x0059300801007387 */ /* 0x0007e40000100a00 */
[----:B---3--:R-:W-:Y:S01]  /*8d500*/  HMMA.16816.F32 R8, R40, R12, R4 ;  /* 0x0000000c2808723c */ /* 0x008fe20000001804 */
[----:B------:R-:W-:-:S15]  /*8d510*/  IMAD.MOV.U32 R4, RZ, RZ, R12 ;  /* 0x000000ffff047224 */ /* 0x000fde00078e000c */
[----:B------:R-:W-:-:S03]  /*8d520*/  NOP ;  /* 0x0000000000007918 */ /* 0x000fc60000000000 */
[----:B------:R-:W-:Y:S04]  /*8d530*/  STL.64 [R1+0x900], R8 ;  /* 0x0009000801007387 */ /* 0x000fe80000100a00 */
[----:B------:R0:W-:Y:S04]  /*8d540*/  STL.64 [R1+0x908], R10 ;  /* 0x0009080a01007387 */ /* 0x0001e80000100a00 */
[----:B------:R1:W-:Y:S01]  /*8d550*/  STL [R1+0x59b8], R4 ;  /* 0x0059b80401007387 */ /* 0x0003e20000100800 */
[C---:B0-----:R-:W-:Y:S08]  /*8d560*/  HMMA.16816.F32 R8, R40.reuse, R16, R44 ;  /* 0x000000102808723c */ /* 0x041ff0000000182c */
[----:B-1----:R-:W-:Y:S01]  /*8d570*/  HMMA.16816.F32 R4, R40, R24, R20 ;  /* 0x000000182804723c */ /* 0x002fe20000001814 */
[----:B------:R-:W-:-:S07]  /*8d580*/  IMAD.MOV.U32 R3, RZ, RZ, R13 ;  /* 0x000000ffff037224 */ /* 0x000fce00078e000d */
[C---:B----4-:R-:W-:Y:S03]  /*8d590*/  HMMA.16816.F32 R12, R40.reuse, R32, R28 ;  /* 0x00000020280c723c */ /* 0x050fe6000000181c */
[----:B------:R-:W-:Y:S04]  /*8d5a0*/  STL.64 [R1+0x8f0], R8 ;  /* 0x0008f00801007387 */ /* 0x000fe80000100a00 */
[----:B------:R0:W-:Y:S04]  /*8d5b0*/  STL.64 [R1+0x8f8], R10 ;  /* 0x0008f80a01007387 */ /* 0x0001e80000100a00 */
[----:B------:R-:W-:Y:S04]  /*8d5c0*/  STL.64 [R1+0x8e0], R4 ;  /* 0x0008e00401007387 */ /* 0x000fe80000100a00 */
[----:B------:R2:W-:Y:S01]  /*8d5d0*/  STL.64 [R1+0x8e8], R6 ;  /* 0x0008e80601007387 */ /* 0x0005e20000100a00 */
[C---:B0-----:R-:W-:Y:S08]  /*8d5e0*/  HMMA.16816.F32 R8, R40.reuse, R48, R36 ;  /* 0x000000302808723c */ /* 0x041ff00000001824 */
[C---:B--2---:R-:W-:Y:S01]  /*8d5f0*/  HMMA.16816.F32 R4, R40.reuse, R56, R52 ;  /* 0x000000382804723c */ /* 0x044fe20000001834 */
[----:B------:R-:W-:Y:S04]  /*8d600*/  STL.64 [R1+0x8d0], R12 ;  /* 0x0008d00c01007387 */ /* 0x000fe80000100a00 */
[----:B------:R-:W-:Y:S04]  /*8d610*/  STL.64 [R1+0x8d8], R14 ;  /* 0x0008d80e01007387 */ /* 0x000fe80000100a00 */
[----:B------:R-:W2:Y:S04]  /*8d620*/  LDL.LU R56, [R1+0x800] ;  /* 0x0008000001387983 */ /* 0x000ea80000300800 */
[----:B------:R-:W-:Y:S04]  /*8d630*/  STL.64 [R1+0x8c0], R8 ;  /* 0x0008c00801007387 */ /* 0x000fe80000100a00 */
[----:B------:R-:W-:Y:S04]  /*8d640*/  STL.64 [R1+0x8c8], R10 ;  /* 0x0008c80a01007387 */ /* 0x000fe80000100a00 */
[----:B------:R0:W-:Y:S04]  /*8d650*/  STL.64 [R1+0x8b0], R4 ;  /* 0x0008b00401007387 */ /* 0x0001e80000100a00 */
[----:B------:R1:W-:Y:S04]  /*8d660*/  STL.64 [R1+0x8b8], R6 ;  /* 0x0008b80601007387 */ /* 0x0003e80000100a00 */
[----:B------:R-:W2:Y:S04]  /*8d670*/  LDL.LU R57, [R1+0x804] ;  /* 0x0008040001397983 */ /* 0x000ea80000300800 */
[----:B------:R-:W3:Y:S04]  /*8d680*/  LDL.LU R58, [R1+0x808] ;  /* 0x00080800013a7983 */ /* 0x000ee80000300800 */
[----:B------:R-:W3:Y:S04]  /*8d690*/  LDL.LU R59, [R1+0x80c] ;  /* 0x00080c00013b7983 */ /* 0x000ee80000300800 */
[----:B---3--:R-:W-:Y:S04]  /*8d6a0*/  STL.64 [R1+0x59c8], R58 ;  /* 0x0059c83a01007387 */ /* 0x008fe80000100a00 */
[----:B--2---:R2:W-:Y:S04]  /*8d6b0*/  STL.64 [R1+0x59c0], R56 ;  /* 0x0059c03801007387 */ /* 0x0045e80000100a00 */
[----:B------:R-:W3:Y:S04]  /*8d6c0*/  LDL R32, [R1+0x20] ;  /* 0x0000200001207983 */ /* 0x000ee80000100800 */
[----:B------:R-:W3:Y:S04]  /*8d6d0*/  LDL R33, [R1+0x24] ;  /* 0x0000240001217983 */ /* 0x000ee80000100800 */
[----:B---3--:R-:W-:Y:S04]  /*8d6e0*/  STL.64 [R1+0x59d0], R32 ;  /* 0x0059d02001007387 */ /* 0x008fe80000100a00 */
[----:B------:R-:W3:Y:S04]  /*8d6f0*/  LDL R24, [R1+0x30] ;  /* 0x0000300001187983 */ /* 0x000ee80000100800 */
[----:B------:R-:W3:Y:S04]  /*8d700*/  LDL R25, [R1+0x34] ;  /* 0x0000340001197983 */ /* 0x000ee80000100800 */
[----:B---3--:R3:W-:Y:S04]  /*8d710*/  STL.64 [R1+0x59d8], R24 ;  /* 0x0059d81801007387 */ /* 0x0087e80000100a00 */
[----:B------:R-:W4:Y:S04]  /*8d720*/  LDL R16, [R1+0x40] ;  /* 0x0000400001107983 */ /* 0x000f280000100800 */
[----:B------:R-:W4:Y:S04]  /*8d730*/  LDL R17, [R1+0x44] ;  /* 0x0000440001117983 */ /* 0x000f280000100800 */
[----:B----4-:R4:W-:Y:S04]  /*8d740*/  STL.64 [R1+0x59e0], R16 ;  /* 0x0059e01001007387 */ /* 0x0109e80000100a00 */
[----:B0-----:R-:W2:Y:S04]  /*8d750*/  LDL.LU R4, [R1+0x840] ;  /* 0x0008400001047983 */ /* 0x001ea80000300800 */
[----:B------:R-:W2:Y:S04]  /*8d760*/  LDL.LU R5, [R1+0x844] ;  /* 0x0008440001057983 */ /* 0x000ea80000300800 */
[----:B-1----:R-:W2:Y:S04]  /*8d770*/  LDL.LU R6, [R1+0x848] ;  /* 0x0008480001067983 */ /* 0x002ea80000300800 */
[----:B------:R-:W2:Y:S04]  /*8d780*/  LDL.LU R7, [R1+0x84c] ;  /* 0x00084c0001077983 */ /* 0x000ea80000300800 */
[----:B--2---:R-:W-:Y:S04]  /*8d790*/  STL.64 [R1+0x59f0], R6 ;  /* 0x0059f00601007387 */ /* 0x004fe80000100a00 */
[----:B------:R-:W-:Y:S04]  /*8d7a0*/  STL.64 [R1+0x59e8], R4 ;  /* 0x0059e80401007387 */ /* 0x000fe80000100a00 */
[----:B------:R-:W2:Y:S04]  /*8d7b0*/  LDL R56, [R1+0x50] ;  /* 0x0000500001387983 */ /* 0x000ea80000100800 */
[----:B------:R-:W2:Y:S04]  /*8d7c0*/  LDL R57, [R1+0x54] ;  /* 0x0000540001397983 */ /* 0x000ea80000100800 */
[----:B--2---:R-:W-:Y:S04]  /*8d7d0*/  STL.64 [R1+0x59f8], R56 ;  /* 0x0059f83801007387 */ /* 0x004fe80000100a00 */
[----:B------:R-:W2:Y:S04]  /*8d7e0*/  LDL R44, [R1+0x60] ;  /* 0x00006000012c7983 */ /* 0x000ea80000100800 */
[----:B------:R-:W2:Y:S04]  /*8d7f0*/  LDL R45, [R1+0x64] ;  /* 0x00006400012d7983 */ /* 0x000ea80000100800 */
[----:B--2---:R-:W-:Y:S04]  /*8d800*/  STL.64 [R1+0x5a00], R44 ;  /* 0x005a002c01007387 */ /* 0x004fe80000100a00 */
[----:B---3--:R-:W2:Y:S04]  /*8d810*/  LDL.LU R24, [R1+0x860] ;  /* 0x0008600001187983 */ /* 0x008ea80000300800 */
[----:B------:R-:W2:Y:S04]  /*8d820*/  LDL.LU R25, [R1+0x864] ;  /* 0x0008640001197983 */ /* 0x000ea80000300800 */
[----:B------:R-:W3:Y:S04]  /*8d830*/  LDL.LU R26, [R1+0x868] ;  /* 0x00086800011a7983 */ /* 0x000ee80000300800 */
[----:B------:R-:W3:Y:S04]  /*8d840*/  LDL.LU R27, [R1+0x86c] ;  /* 0x00086c00011b7983 */ /* 0x000ee80000300800 */
[----:B---3--:R-:W-:Y:S04]  /*8d850*/  STL.64 [R1+0x5a10], R26 ;  /* 0x005a101a01007387 */ /* 0x008fe80000100a00 */
[----:B--2---:R0:W-:Y:S04]  /*8d860*/  STL.64 [R1+0x5a08], R24 ;  /* 0x005a081801007387 */ /* 0x0041e80000100a00 */
[----:B----4-:R-:W2:Y:S04]  /*8d870*/  LDL R16, [R1+0x70] ;  /* 0x0000700001107983 */ /* 0x010ea80000100800 */
[----:B------:R-:W2:Y:S04]  /*8d880*/  LDL R17, [R1+0x74] ;  /* 0x0000740001117983 */ /* 0x000ea80000100800 */
[----:B--2---:R1:W-:Y:S04]  /*8d890*/  STL.64 [R1+0x5a18], R16 ;  /* 0x005a181001007387 */ /* 0x0043e80000100a00 */
[----:B------:R-:W2:Y:S04]  /*8d8a0*/  LDL R12, [R1+0x90] ;  /* 0x00009000010c7983 */ /* 0x000ea80000100800 */
[----:B------:R-:W2:Y:S04]  /*8d8b0*/  LDL R13, [R1+0x94] ;  /* 0x00009400010d7983 */ /* 0x000ea80000100800 */
[----:B0-----:R-:W3:Y:S04]  /*8d8c0*/  LDL R24, [R1+0xa0] ;  /* 0x0000a00001187983 */ /* 0x001ee80000100800 */
[----:B------:R-:W3:Y:S04]  /*8d8d0*/  LDL R25, [R1+0xa4] ;  /* 0x0000a40001197983 */ /* 0x000ee80000100800 */
[----:B-1----:R-:W3:Y:S04]  /*8d8e0*/  LDL.LU R16, [R1+0x8a0] ;  /* 0x0008a00001107983 */ /* 0x002ee80000300800 */
[----:B------:R-:W3:Y:S04]  /*8d8f0*/  LDL.LU R17, [R1+0x8a4] ;  /* 0x0008a40001117983 */ /* 0x000ee80000300800 */
[----:B------:R-:W3:Y:S04]  /*8d900*/  LDL.LU R18, [R1+0x8a8] ;  /* 0x0008a80001127983 */ /* 0x000ee80000300800 */
[----:B------:R-:W3:Y:S04]  /*8d910*/  LDL.LU R19, [R1+0x8ac] ;  /* 0x0008ac0001137983 */ /* 0x000ee80000300800 */
[----:B------:R-:W2:Y:S04]  /*8d920*/  LDL.LU R8, [R1+0x890] ;  /* 0x0008900001087983 */ /* 0x000ea80000300800 */
[----:B------:R-:W2:Y:S04]  /*8d930*/  LDL.LU R9, [R1+0x894] ;  /* 0x0008940001097983 */ /* 0x000ea80000300800 */
[----:B------:R-:W2:Y:S04]  /*8d940*/  LDL.LU R10, [R1+0x898] ;  /* 0x00089800010a7983 */ /* 0x000ea80000300800 */
[----:B------:R-:W2:Y:S04]  /*8d950*/  LDL.LU R11, [R1+0x89c] ;  /* 0x00089c00010b7983 */ /* 0x000ea80000300800 */
        /* <DEDUP_REMOVED lines=22> */
[----:B------:R-:W4:Y:S04]  /*8dac0*/  LDL R48, [R1+0x10] ;  /* 0x0000100001307983 */ /* 0x000f280000100800 */
[----:B------:R-:W4:Y:S04]  /*8dad0*/  LDL.LU R36, [R1+0x810] ;  /* 0x0008100001247983 */ /* 0x000f280000300800 */
[----:B------:R-:W4:Y:S04]  /*8dae0*/  LDL.LU R37, [R1+0x814] ;  /* 0x0008140001257983 */ /* 0x000f280000300800 */
[----:B------:R-:W4:Y:S04]  /*8daf0*/  LDL.LU R38, [R1+0x818] ;  /* 0x0008180001267983 */ /* 0x000f280000300800 */
[----:B------:R-:W4:Y:S04]  /*8db00*/  LDL.LU R39, [R1+0x81c] ;  /* 0x00081c0001277983 */ /* 0x000f280000300800 */
[----:B------:R-:W4:Y:S01]  /*8db10*/  LDL.64 R52, [R1] ;  /* 0x0000000001347983 */ /* 0x000f220000100a00 */
[C---:B---3--:R-:W-:Y:S03]  /*8db20*/  HMMA.16816.F32 R24, R40.reuse, R24, R16 ;  /* 0x000000182818723c */ /* 0x048fe60000001810 */
[----:B------:R-:W3:Y:S05]  /*8db30*/  LDL.LU.64 R16, [R1+0x5a18] ;  /* 0x005a180001107983 */ /* 0x000eea0000300a00 */
[C---:B--2---:R-:W-:Y:S11]  /*8db40*/  HMMA.16816.F32 R12, R40.reuse, R12, R8 ;  /* 0x0000000c280c723c */ /* 0x044ff60000001808 */
[----:B------:R-:W-:Y:S04]  /*8db50*/  STL.64 [R1+0x8a0], R24 ;  /* 0x0008a01801007387 */ /* 0x000fe80000100a00 */
[----:B------:R0:W-:Y:S01]  /*8db60*/  STL.64 [R1+0x8a8], R26 ;  /* 0x0008a81a01007387 */ /* 0x0001e20000100a00 */
[C---:B----4-:R-:W-:Y:S03]  /*8db70*/  HMMA.16816.F32 R56, R40.reuse, R56, R44 ;  /* 0x000000382838723c */ /* 0x050fe6000000182c */
[----:B0-----:R-:W2:Y:S04]  /*8db80*/  LDL.LU.64 R26, [R1+0x5a10] ;  /* 0x005a1000011a7983 */ /* 0x001ea80000300a00 */
[----:B------:R-:W2:Y:S04]  /*8db90*/  LDL.LU.64 R24, [R1+0x5a08] ;  /* 0x005a080001187983 */ /* 0x000ea80000300a00 */
[----:B------:R-:W4:Y:S04]  /*8dba0*/  LDL.LU R8, [R1+0x7e0] ;  /* 0x0007e00001087983 */ /* 0x000f280000300800 */
[----:B------:R0:W-:Y:S04]  /*8dbb0*/  STL.64 [R1+0x890], R12 ;  /* 0x0008900c01007387 */ /* 0x0001e80000100a00 */
[----:B------:R1:W-:Y:S04]  /*8dbc0*/  STL.64 [R1+0x898], R14 ;  /* 0x0008980e01007387 */ /* 0x0003e80000100a00 */
[----:B------:R-:W4:Y:S04]  /*8dbd0*/  LDL.LU R9, [R1+0x7e4] ;  /* 0x0007e40001097983 */ /* 0x000f280000300800 */
[----:B------:R-:W4:Y:S04]  /*8dbe0*/  LDL.LU R10, [R1+0x7e8] ;  /* 0x0007e800010a7983 */ /* 0x000f280000300800 */
[----:B------:R-:W4:Y:S04]  /*8dbf0*/  LDL.LU R11, [R1+0x7ec] ;  /* 0x0007ec00010b7983 */ /* 0x000f280000300800 */
[----:B0-----:R-:W2:Y:S04]  /*8dc00*/  LDL.LU R12, [R1+0x7d0] ;  /* 0x0007d000010c7983 */ /* 0x001ea80000300800 */
[----:B------:R-:W2:Y:S04]  /*8dc10*/  LDL.LU R13, [R1+0x7d4] ;  /* 0x0007d400010d7983 */ /* 0x000ea80000300800 */
[----:B-1----:R-:W2:Y:S04]  /*8dc20*/  LDL.LU R14, [R1+0x7d8] ;  /* 0x0007d800010e7983 */ /* 0x002ea80000300800 */
[----:B------:R-:W2:Y:S04]  /*8dc30*/  LDL.LU R15, [R1+0x7dc] ;  /* 0x0007dc00010f7983 */ /* 0x000ea80000300800 */
[----:B------:R-:W2:Y:S04]  /*8dc40*/  LDL.LU.64 R44, [R1+0x5a00] ;  /* 0x005a0000012c7983 */ /* 0x000ea80000300a00 */
        /* <DEDUP_REMOVED lines=9> */
[C---:B--2---:R-:W-:Y:S03]  /*8dce0*/  HMMA.16816.F32 R44, R40.reuse, R44, R24 ;  /* 0x0000002c282c723c */ /* 0x044fe60000001818 */
[----:B------:R-:W2:Y:S05]  /*8dcf0*/  LDL.LU.64 R24, [R1+0x59d8] ;  /* 0x0059d80001187983 */ /* 0x000eaa0000300a00 */
[C---:B----4-:R-:W-:Y:S11]  /*8dd00*/  HMMA.16816.F32 R56, R40.reuse, R56, R32 ;  /* 0x000000382838723c */ /* 0x050ff60000001820 */
[----:B------:R0:W-:Y:S04]  /*8dd10*/  STL.64 [R1+0x860], R44 ;  /* 0x0008602c01007387 */ /* 0x0001e80000100a00 */
[----:B------:R1:W-:Y:S04]  /*8dd20*/  STL.64 [R1+0x868], R46 ;  /* 0x0008682e01007387 */ /* 0x0003e80000100a00 */
[----:B0-----:R-:W4:Y:S04]  /*8dd30*/  LDL.LU R44, [R1+0x7c0] ;  /* 0x0007c000012c7983 */ /* 0x001f280000300800 */
[----:B------:R-:W4:Y:S04]  /*8dd40*/  LDL.LU R45, [R1+0x7c4] ;  /* 0x0007c400012d7983 */ /* 0x000f280000300800 */
[----:B-1----:R-:W4:Y:S04]  /*8dd50*/  LDL.LU R46, [R1+0x7c8] ;  /* 0x0007c800012e7983 */ /* 0x002f280000300800 */
[----:B------:R-:W4:Y:S04]  /*8dd60*/  LDL.LU R47, [R1+0x7cc] ;  /* 0x0007cc00012f7983 */ /* 0x000f280000300800 */
[----:B------:R-:W4:Y:S04]  /*8dd70*/  LDL.LU.64 R32, [R1+0x59d0] ;  /* 0x0059d00001207983 */ /* 0x000f280000300a00 */
[----:B------:R-:W-:Y:S04]  /*8dd80*/  STL.64 [R1+0x850], R56 ;  /* 0x0008503801007387 */ /* 0x000fe80000100a00 */
[----:B------:R0:W-:Y:S04]  /*8dd90*/  STL.64 [R1+0x858], R58 ;  /* 0x0008583a01007387 */ /* 0x0001e80000100a00 */
[----:B0-----:R-:W4:Y:S04]  /*8dda0*/  LDL.LU.64 R58, [R1+0x59c8] ;  /* 0x0059c800013a7983 */ /* 0x001f280000300a00 */
[----:B------:R-:W4:Y:S01]  /*8ddb0*/  LDL.LU.64 R56, [R1+0x59c0] ;  /* 0x0059c00001387983 */ /* 0x000f220000300a00 */
[----:B---3--:R-:W-:Y:S03]  /*8ddc0*/  HMMA.16816.F32 R16, R40, R16, R4 ;  /* 0x000000102810723c */ /* 0x008fe60000001804 */
[----:B------:R-:W3:-:S15]  /*8ddd0*/  LDL.LU R4, [R1+0x59b8] ;  /* 0x0059b80001047983 */ /* 0x000ede0000300800 */
[----:B------:R-:W-:Y:S01]  /*8dde0*/  NOP ;  /* 0x0000000000007918 */ /* 0x000fe20000000000 */
[----:B------:R0:W-:Y:S04]  /*8ddf0*/  STL.64 [R1+0x840], R16 ;  /* 0x0008401001007387 */ /* 0x0001e80000100a00 */
[----:B------:R-:W-:Y:S01]  /*8de00*/  STL.64 [R1+0x848], R18 ;  /* 0x0008481201007387 */ /* 0x000fe20000100a00 */
[----:B--2---:R-:W-:Y:S03]  /*8de10*/  HMMA.16816.F32 R24, R40, R24, R20 ;  /* 0x000000182818723c */ /* 0x004fe60000001814 */
[----:B0-----:R-:W2:Y:S04]  /*8de20*/  LDL.LU.64 R16, [R1+0x59b0] ;  /* 0x0059b00001107983 */ /* 0x001ea80000300a00 */
[----:B------:R-:W2:Y:S01]  /*8de30*/  LDL.LU.64 R20, [R1+0x59a8] ;  /* 0x0059a80001147983 */ /* 0x000ea20000300a00 */
[----:B------:R-:W-:-:S07]  /*8de40*/  IMAD.MOV.U32 R49, RZ, RZ, R60 ;  /* 0x000000ffff317224 */ /* 0x000fce00078e003c */
[C---:B------:R-:W-:Y:S08]  /*8de50*/  HMMA.16816.F32 R48, R40.reuse, R48, R36 ;  /* 0x000000302830723c */ /* 0x040ff00000001824 */
[C---:B----4-:R-:W-:Y:S01]  /*8de60*/  HMMA.16816.F32 R32, R40.reuse, R32, R28 ;  /* 0x000000202820723c */ /* 0x050fe2000000181c */
[----:B------:R0:W-:Y:S04]  /*8de70*/  STL.64 [R1+0x830], R24 ;  /* 0x0008301801007387 */ /* 0x0001e80000100a00 */
[----:B------:R1:W-:Y:S04]  /*8de80*/  STL.64 [R1+0x838], R26 ;  /* 0x0008381a01007387 */ /* 0x0003e80000100a00 */
[----:B0-----:R-:W4:Y:S04]  /*8de90*/  LDL.LU R24, [R1+0x7b0] ;  /* 0x0007b00001187983 */ /* 0x001f280000300800 */
[----:B------:R-:W4:Y:S01]  /*8dea0*/  LDL.LU R25, [R1+0x7b4] ;  /* 0x0007b40001197983 */ /* 0x000f220000300800 */
[----:B------:R-:W-:Y:S03]  /*8deb0*/  HMMA.16816.F32 R56, R40, R52, R56 ;  /* 0x000000342838723c */ /* 0x000fe60000001838 */
[----:B-1----:R-:W4:Y:S02]  /*8dec0*/  LDL.LU R26, [R1+0x7b8] ;  /* 0x0007b800011a7983 */ /* 0x002f240000300800 */
[----:B------:R-:W-:-:S02]  /*8ded0*/  IMAD.MOV.U32 R23, RZ, RZ, R35 ;  /* 0x000000ffff177224 */ /* 0x000fc400078e0023 */
[----:B------:R-:W4:Y:S01]  /*8dee0*/  LDL.LU R27, [R1+0x7bc] ;  /* 0x0007bc00011b7983 */ /* 0x000f220000300800 */
[----:B------:R-:W-:-:S03]  /*8def0*/  IMAD.MOV.U32 R22, RZ, RZ, R34 ;  /* 0x000000ffff167224 */ /* 0x000fc600078e0022 */
[----:B------:R-:W3:Y:S04]  /*8df00*/  LDL.LU.64 R28, [R1+0x59a0] ;  /* 0x0059a000011c7983 */ /* 0x000ee80000300a00 */
[----:B------:R0:W-:Y:S01]  /*8df10*/  STL.64 [R1+0x820], R32 ;  /* 0x0008202001007387 */ /* 0x0001e20000100a00 */
[----:B------:R-:W-:-:S03]  /*8df20*/  IMAD.MOV.U32 R61, RZ, RZ, R53 ;  /* 0x000000ffff3d7224 */ /* 0x000fc600078e0035 */
[----:B0-----:R-:W4:Y:S04]  /*8df30*/  LDL.LU.64 R32, [R1+0x5998] ;  /* 0x0059980001207983 */ /* 0x001f280000300a00 */
[----:B------:R0:W-:Y:S04]  /*8df40*/  STL [R1+0x5374], R23 ;  /* 0x0053741701007387 */ /* 0x0001e80000100800 */
[----:B------:R1:W-:Y:S04]  /*8df50*/  STL [R1+0x5370], R22 ;  /* 0x0053701601007387 */ /* 0x0003e80000100800 */
[----:B------:R-:W3:Y:S04]  /*8df60*/  LDL.LU.64 R38, [R1+0x5990] ;  /* 0x0059900001267983 */ /* 0x000ee80000300a00 */
[----:B------:R-:W3:Y:S04]  /*8df70*/  LDL.LU.64 R36, [R1+0x5988] ;  /* 0x0059880001247983 */ /* 0x000ee80000300a00 */
[----:B------:R1:W-:Y:S04]  /*8df80*/  STL.64 [R1+0x810], R48 ;  /* 0x0008103001007387 */ /* 0x0003e80000100a00 */
[----:B------:R-:W-:Y:S01]  /*8df90*/  STL.64 [R1+0x818], R50 ;  /* 0x0008183201007387 */ /* 0x000fe20000100a00 */
[----:B0-----:R-:W-:-:S02]  /*8dfa0*/  IMAD.MOV.U32 R23, RZ, RZ, R58 ;  /* 0x000000ffff177224 */ /* 0x001fc400078e003a */
[----:B-1----:R-:W-:Y:S01]  /*8dfb0*/  IMAD.MOV.U32 R22, RZ, RZ, R59 ;  /* 0x000000ffff167224 */ /* 0x002fe200078e003b */
[----:B------:R-:W3:Y:S04]  /*8dfc0*/  LDL.LU.64 R48, [R1+0x5980] ;  /* 0x0059800001307983 */ /* 0x000ee80000300a00 */
[----:B------:R-:W3:Y:S04]  /*8dfd0*/  LDL.LU.64 R52, [R1+0x5978] ;  /* 0x0059780001347983 */ /* 0x000ee80000300a00 */
[----:B------:R0:W-:Y:S04]  /*8dfe0*/  STL.64 [R1+0x800], R56 ;  /* 0x0008003801007387 */ /* 0x0001e80000100a00 */
[----:B------:R-:W3:Y:S04]  /*8dff0*/  LDL.LU.64 R58, [R1+0x5970] ;  /* 0x00597000013a7983 */ /* 0x000ee80000300a00 */
[----:B0-----:R-:W4:Y:S04]  /*8e000*/  LDL.LU.64 R56, [R1+0x5968] ;  /* 0x0059680001387983 */ /* 0x001f280000300a00 */
[----:B------:R-:W-:Y:S04]  /*8e010*/  STL.64 [R1+0x5958], R22 ;  /* 0x0059581601007387 */ /* 0x000fe80000100a00 */
[----:B--2---:R0:W-:Y:S04]  /*8e020*/  STL.64 [R1+0x5950], R20 ;  /* 0x0059501401007387 */ /* 0x0041e80000100a00 */
[----:B0-----:R-:W2:Y:S04]  /*8e030*/  LDL.LU R20, [R1+0x7f0] ;  /* 0x0007f00001147983 */ /* 0x001ea80000300800 */
[----:B------:R-:W2:Y:S04]  /*8e040*/  LDL.LU R21, [R1+0x7f4] ;  /* 0x0007f40001157983 */ /* 0x000ea80000300800 */
[----:B------:R-:W2:Y:S04]  /*8e050*/  LDL.LU R22, [R1+0x7f8] ;  /* 0x0007f80001167983 */ /* 0x000ea80000300800 */
[----:B------:R-:W2:Y:S04]  /*8e060*/  LDL.LU R23, [R1+0x7fc] ;  /* 0x0007fc0001177983 */ /* 0x000ea80000300800 */
[----:B---3--:R-:W-:Y:S04]  /*8e070*/  STL.64 [R1+0x57c8], R58 ;  /* 0x0057c83a01007387 */ /* 0x008fe80000100a00 */
[----:B----4-:R-:W-:Y:S01]  /*8e080*/  STL.64 [R1+0x57c0], R56 ;  /* 0x0057c03801007387 */ /* 0x010fe20000100a00 */
[----:B--2---:R-:W-:-:S15]  /*8e090*/  HMMA.16816.F32 R20, R40, R56, R20 ;  /* 0x000000382814723c */ /* 0x004fde0000001814 */
[----:B------:R-:W-:-:S04]  /*8e0a0*/  NOP ;  /* 0x0000000000007918 */ /* 0x000fc80000000000 */
[----:B------:R-:W-:Y:S04]  /*8e0b0*/  STL.64 [R1+0x7f0], R20 ;  /* 0x0007f01401007387 */ /* 0x000fe80000100a00 */
[----:B------:R0:W-:Y:S02]  /*8e0c0*/  STL.64 [R1+0x7f8], R22 ;  /* 0x0007f81601007387 */ /* 0x0001e40000100a00 */
[C---:B0-----:R-:W-:Y:S08]  /*8e0d0*/  HMMA.16816.F32 R20, R40.reuse, R52, R8 ;  /* 0x000000342814723c */ /* 0x041ff00000001808 */
[----:B------:R-:W-:-:S15]  /*8e0e0*/  HMMA.16816.F32 R8, R40, R48, R12 ;  /* 0x000000302808723c */ /* 0x000fde000000180c */
[----:B------:R-:W-:-:S04]  /*8e0f0*/  NOP ;  /* 0x0000000000007918 */ /* 0x000fc80000000000 */
[----:B------:R-:W-:Y:S02]  /*8e100*/  IMAD.MOV.U32 R50, RZ, RZ, R8 ;  /* 0x000000ffff327224 */ /* 0x000fe400078e0008 */
[----:B------:R-:W-:Y:S02]  /*8e110*/  IMAD.MOV.U32 R51, RZ, RZ, R9 ;  /* 0x000000ffff337224 */ /* 0x000fe400078e0009 */
[----:B------:R-:W-:Y:S01]  /*8e120*/  IMAD.MOV.U32 R34, RZ, RZ, R10 ;  /* 0x000000ffff227224 */ /* 0x000fe200078e000a */
[----:B------:R-:W-:Y:S02]  /*8e130*/  MOV R35, R11 ;  /* 0x0000000b00237202 */ /* 0x000fe40000000f00 */
[----:B------:R-:W-:Y:S01]  /*8e140*/  HMMA.16816.F32 R8, R40, R36, R44 ;  /* 0x000000242808723c */ /* 0x000fe2000000182c */
[----:B------:R0:W-:Y:S04]  /*8e150*/  STL.64 [R1+0x7e0], R20 ;  /* 0x0007e01401007387 */ /* 0x0001e80000100a00 */
[----:B------:R1:W-:Y:S04]  /*8e160*/  STL.64 [R1+0x7e8], R22 ;  /* 0x0007e81601007387 */ /* 0x0003e80000100a00 */
[----:B------:R-:W-:Y:S04]  /*8e170*/  STL.64 [R1+0x57b8], R50 ;  /* 0x0057b83201007387 */ /* 0x000fe80000100a00 */
[----:B------:R-:W-:Y:S06]  /*8e180*/  STL.64 [R1+0x57b0], R48 ;  /* 0x0057b03001007387 */ /* 0x000fec0000100a00 */
[----:B------:R-:W-:-:S02]  /*8e190*/  IMAD.MOV.U32 R30, RZ, RZ, R8 ;  /* 0x000000ffff1e7224 */ /* 0x000fc400078e0008 */
[----:B------:R-:W-:Y:S02]  /*8e1a0*/  IMAD.MOV.U32 R31, RZ, RZ, R9 ;  /* 0x000000ffff1f7224 */ /* 0x000fe400078e0009 */
[----:B------:R-:W-:Y:S02]  /*8e1b0*/  IMAD.MOV.U32 R54, RZ, RZ, R10 ;  /* 0x000000ffff367224 */ /* 0x000fe400078e000a */
[----:B------:R-:W-:Y:S02]  /*8e1c0*/  IMAD.MOV.U32 R55, RZ, RZ, R11 ;  /* 0x000000ffff377224 */ /* 0x000fe400078e000b */
[----:B------:R-:W-:Y:S03]  /*8e1d0*/  HMMA.16816.F32 R8, R40, R32, R24 ;  /* 0x000000202808723c */ /* 0x000fe60000001818 */
[----:B------:R-:W-:Y:S04]  /*8e1e0*/  STL.64 [R1+0x57d8], R54 ;  /* 0x0057d83601007387 */ /* 0x000fe80000100a00 */
[----:B------:R-:W-:Y:S04]  /*8e1f0*/  STL.64 [R1+0x57d0], R52 ;  /* 0x0057d03401007387 */ /* 0x000fe80000100a00 */
[----:B------:R-:W-:Y:S04]  /*8e200*/  STL.64 [R1+0x57a8], R38 ;  /* 0x0057a82601007387 */ /* 0x000fe80000100a00 */
[----:B------:R-:W-:Y:S04]  /*8e210*/  STL.64 [R1+0x57a0], R36 ;  /* 0x0057a02401007387 */ /* 0x000fe80000100a00 */
[----:B------:R2:W-:Y:S04]  /*8e220*/  STL.64 [R1+0x7b0], R8 ;  /* 0x0007b00801007387 */ /* 0x0005e80000100a00 */
        /* <DEDUP_REMOVED lines=13> */
[----:B--2---:R-:W2:Y:S04]  /*8e300*/  LDL.LU R8, [R1+0x770] ;  /* 0x0007700001087983 */ /* 0x004ea80000300800 */
[----:B------:R-:W2:Y:S04]  /*8e310*/  LDL.LU R9, [R1+0x774] ;  /* 0x0007740001097983 */ /* 0x000ea80000300800 */
[----:B---3--:R-:W2:Y:S04]  /*8e320*/  LDL.LU R10, [R1+0x778] ;  /* 0x00077800010a7983 */ /* 0x008ea80000300800 */
[----:B------:R-:W2:Y:S04]  /*8e330*/  LDL.LU R11, [R1+0x77c] ;  /* 0x00077c00010b7983 */ /* 0x000ea80000300800 */
[----:B------:R-:W3:Y:S04]  /*8e340*/  LDL.LU R36, [R1+0x3a0] ;  /* 0x0003a00001247983 */ /* 0x000ee80000300800 */
[----:B------:R-:W3:Y:S04]  /*8e350*/  LDL.LU R37, [R1+0x3a4] ;  /* 0x0003a40001257983 */ /* 0x000ee80000300800 */
[----:B------:R-:W3:Y:S01]  /*8e360*/  LDL.LU R38, [R1+0x3a8] ;  /* 0x0003a80001267983 */ /* 0x000ee20000300800 */
[----:B------:R-:W-:-:S03]  /*8e370*/  IMAD.MOV.U32 R56, RZ, RZ, R4 ;  /* 0x000000ffff387224 */ /* 0x000fc600078e0004 */
[----:B------:R-:W3:Y:S04]  /*8e380*/  LDL.LU R39, [R1+0x3ac] ;  /* 0x0003ac0001277983 */ /* 0x000ee80000300800 */
        /* <DEDUP_REMOVED lines=14> */
[----:B0-----:R-:W2:Y:S01]  /*8e470*/  LDL.64 R32, [R1+0x120] ;  /* 0x0001200001207983 */ /* 0x001ea20000100a00 */
[----:B----4-:R-:W-:-:S15]  /*8e480*/  HMMA.16816.F32 R24, R40, R28, R24 ;  /* 0x0000001c2818723c */ /* 0x010fde0000001818 */
[----:B------:R-:W-:-:S04]  /*8e490*/  NOP ;  /* 0x0000000000007918 */ /* 0x000fc80000000000 */
[----:B------:R0:W-:Y:S01]  /*8e4a0*/  STL [R1+0x7a0], R24 ;  /* 0x0007a01801007387 */ /* 0x0001e20000100800 */
[----:B------:R-:W-:-:S03]  /*8e4b0*/  IMAD.MOV.U32 R18, RZ, RZ, R25 ;  /* 0x000000ffff127224 */ /* 0x000fc600078e0019 */
[----:B------:R-:W-:Y:S04]  /*8e4c0*/  STL [R1+0x7ac], R27 ;  /* 0x0007ac1b01007387 */ /* 0x000fe80000100800 */
[----:B0-----:R-:W4:Y:S04]  /*8e4d0*/  LDL.LU.64 R24, [R1+0x5960] ;  /* 0x0059600001187983 */ /* 0x001f280000300a00 */
        /* <DEDUP_REMOVED lines=11> */
[----:B------:R-:W3:Y:S01]  /*8e590*/  LDL.LU.64 R20, [R1+0x5950] ;  /* 0x0059500001147983 */ /* 0x000ee20000300a00 */
[C---:B--2---:R-:W-:Y:S08]  /*8e5a0*/  HMMA.16816.F32 R8, R40.reuse, R16, R8 ;  /* 0x000000102808723c */ /* 0x044ff00000001808 */
[----:B---3--:R-:W-:-:S15]  /*8e5b0*/  HMMA.16816.F32 R12, R40, R20, R12 ;  /* 0x00000014280c723c */ /* 0x008fde000000180c */
[----:B------:R-:W-:-:S04]  /*8e5c0*/  NOP ;  /* 0x0000000000007918 */ /* 0x000fc80000000000 */
[----:B------:R-:W-:Y:S04]  /*8e5d0*/  STL.64 [R1+0x780], R12 ;  /* 0x0007800c01007387 */ /* 0x000fe80000100a00 */
[----:B------:R0:W-:Y:S04]  /*8e5e0*/  STL.64 [R1+0x788], R14 ;  /* 0x0007880e01007387 */ /* 0x0001e80000100a00 */
[----:B0-----:R-:W2:Y:S04]  /*8e5f0*/  LDL.LU.64 R14, [R1+0x5948] ;  /* 0x00594800010e7983 */ /* 0x001ea80000300a00 */
[----:B------:R-:W3:Y:S04]  /*8e600*/  LDL.LU.64 R12, [R1+0x5940] ;  /* 0x00594000010c7983 */ /* 0x000ee80000300a00 */
[----:B----4-:R-:W-:Y:S04]  /*8e610*/  STL.64 [R1+0x5778], R22 ;  /* 0x0057781601007387 */ /* 0x010fe80000100a00 */
[----:B------:R0:W-:Y:S04]  /*8e620*/  STL.64 [R1+0x5770], R20 ;  /* 0x0057701401007387 */ /* 0x0001e80000100a00 */
[----:B0-----:R-:W4:Y:S04]  /*8e630*/  LDL.64 R20, [R1+0x130] ;  /* 0x0001300001147983 */ /* 0x001f280000100a00 */
[----:B------:R-:W-:Y:S04]  /*8e640*/  STL.64 [R1+0x770], R8 ;  /* 0x0007700801007387 */ /* 0x000fe80000100a00 */
[----:B------:R0:W-:Y:S04]  /*8e650*/  STL.64 [R1+0x778], R10 ;  /* 0x0007780a01007387 */ /* 0x0001e80000100a00 */
[----:B0-----:R-:W2:Y:S04]  /*8e660*/  LDL.LU.64 R10, [R1+0x5938] ;  /* 0x00593800010a7983 */ /* 0x001ea80000300a00 */
[----:B------:R-:W2:Y:S01]  /*8e670*/  LDL.LU.64 R8, [R1+0x5930] ;  /* 0x0059300001087983 */ /* 0x000ea20000300a00 */
[----:B------:R-:W-:-:S05]  /*8e680*/  IMAD.MOV.U32 R19, RZ, RZ, R26 ;  /* 0x000000ffff137224 */ /* 0x000fca00078e001a */
        /* <DEDUP_REMOVED lines=8> */
[----:B------:R-:W-:Y:S01]  /*8e710*/  STL.64 [R1+0x760], R4 ;  /* 0x0007600401007387 */ /* 0x000fe20000100a00 */
[----:B--2---:R-:W-:Y:S03]  /*8e720*/  HMMA.16816.F32 R44, R40, R8, R44 ;  /* 0x00000008282c723c */ /* 0x004fe6000000182c */
[----:B------:R0:W-:Y:S04]  /*8e730*/  STL.64 [R1+0x768], R6 ;  /* 0x0007680601007387 */ /* 0x0001e80000100a00 */
[----:B0-----:R-:W2:Y:S04]  /*8e740*/  LDL.LU.64 R6, [R1+0x5928] ;  /* 0x0059280001067983 */ /* 0x001ea80000300a00 */
[----:B------:R-:W3:Y:S04]  /*8e750*/  LDL.LU.64 R4, [R1+0x5920] ;  /* 0x0059200001047983 */ /* 0x000ee80000300a00 */
        /* <DEDUP_REMOVED lines=8> */
[----:B0-----:R-:W4:Y:S04]  /*8e7e0*/  LDL.LU.64 R46, [R1+0x5918] ;  /* 0x00591800012e7983 */ /* 0x001f280000300a00 */
[----:B------:R-:W4:Y:S04]  /*8e7f0*/  LDL.LU.64 R44, [R1+0x5910] ;  /* 0x00591000012c7983 */ /* 0x000f280000300a00 */
[----:B------:R-:W-:Y:S04]  /*8e800*/  STL.64 [R1+0x5808], R10 ;  /* 0x0058080a01007387 */ /* 0x000fe80000100a00 */
[----:B------:R4:W-:Y:S01]  /*8e810*/  STL.64 [R1+0x5800], R8 ;  /* 0x0058000801007387 */ /* 0x0009e20000100a00 */
[----:B------:R-:W-:-:S02]  /*8e820*/  IMAD.MOV.U32 R52, RZ, RZ, R2 ;  /* 0x000000ffff347224 */ /* 0x000fc400078e0002 */
[----:B------:R-:W-:Y:S02]  /*8e830*/  IMAD.MOV.U32 R53, RZ, RZ, R0 ;  /* 0x000000ffff357224 */ /* 0x000fe400078e0000 */
[----:B------:R-:W-:Y:S01]  /*8e840*/  IMAD.MOV.U32 R57, RZ, RZ, R3 ;  /* 0x000000ffff397224 */ /* 0x000fe200078e0003 */
[----:B--2---:R-:W-:Y:S04]  /*8e850*/  STL.64 [R1+0x5818], R6 ;  /* 0x0058180601007387 */ /* 0x004fe80000100a00 */
[----:B---3--:R0:W-:Y:S01]  /*8e860*/  STL.64 [R1+0x5810], R4 ;  /* 0x0058100401007387 */ /* 0x0081e20000100a00 */
[----:B----4-:R-:W-:Y:S08]  /*8e870*/  HMMA.16816.F32 R8, R40, R4, R12 ;  /* 0x000000042808723c */ /* 0x010ff0000000180c */
[C---:B0-----:R-:W-:Y:S11]  /*8e880*/  HMMA.16816.F32 R4, R44.reuse, R20, R16 ;  /* 0x000000142c04723c */ /* 0x041ff60000001810 */
[----:B------:R-:W-:Y:S04]  /*8e890*/  STL.64 [R1+0x3d0], R8 ;  /* 0x0003d00801007387 */ /* 0x000fe80000100a00 */
[----:B------:R-:W-:Y:S04]  /*8e8a0*/  STL.64 [R1+0x3d8], R10 ;  /* 0x0003d80a01007387 */ /* 0x000fe80000100a00 */
[----:B------:R-:W-:Y:S04]  /*8e8b0*/  STL.64 [R1+0x3c0], R4 ;  /* 0x0003c00401007387 */ /* 0x000fe80000100a00 */
[----:B------:R0:W-:Y:S02]  /*8e8c0*/  STL.64 [R1+0x3c8], R6 ;  /* 0x0003c80601007387 */ /* 0x0001e40000100a00 */
[C---:B0-----:R-:W-:Y:S08]  /*8e8d0*/  HMMA.16816.F32 R4, R44.reuse, R32, R28 ;  /* 0x000000202c04723c */ /* 0x041ff0000000181c */
[C---:B------:R-:W-:Y:S11]  /*8e8e0*/  HMMA.16816.F32 R8, R44.reuse, R52, R36 ;  /* 0x000000342c08723c */ /* 0x040ff60000001824 */
[----:B------:R-:W-:Y:S04]  /*8e8f0*/  STL.64 [R1+0x3b0], R4 ;  /* 0x0003b00401007387 */ /* 0x000fe80000100a00 */
[----:B------:R0:W-:Y:S02]  /*8e900*/  STL.64 [R1+0x3b8], R6 ;  /* 0x0003b80601007387 */ /* 0x0001e40000100a00 */
[----:B0-----:R-:W-:Y:S02]  /*8e910*/  HMMA.16816.F32 R4, R44, R56, R48 ;  /* 0x000000382c04723c */ /* 0x001fe40000001830 */
[----:B------:R0:W-:Y:S04]  /*8e920*/  STL.64 [R1+0x3a0], R8 ;  /* 0x0003a00801007387 */ /* 0x0001e80000100a00 */
[----:B------:R-:W-:-:S13]  /*8e930*/  STL.64 [R1+0x3a8], R10 ;  /* 0x0003a80a01007387 */ /* 0x000fda0000100a00 */
[----:B------:R-:W-:Y:S04]  /*8e940*/  STL.64 [R1+0x390], R4 ;  /* 0x0003900401007387 */ /* 0x000fe80000100a00 */
[----:B------:R-:W2:Y:S04]  /*8e950*/  LDL.LU R28, [R1+0x670] ;  /* 0x00067000011c7983 */ /* 0x000ea80000300800 */
[----:B------:R-:W2:Y:S04]  /*8e960*/  LDL.LU R29, [R1+0x674] ;  /* 0x00067400011d7983 */ /* 0x000ea80000300800 */
[----:B------:R-:W3:Y:S04]  /*8e970*/  LDL.LU R30, [R1+0x678] ;  /* 0x00067800011e7983 */ /* 0x000ee80000300800 */
[----:B------:R-:W3:Y:S01]  /*8e980*/  LDL.LU R31, [R1+0x67c] ;  /* 0x00067c00011f7983 */ /* 0x000ee20000300800 */
[----:B------:R-:W-:-:S02]  /*8e990*/  IMAD.MOV.U32 R60, RZ, RZ, R32 ;  /* 0x000000ffff3c7224 */ /* 0x000fc400078e0020 */
[----:B------:R-:W-:Y:S01]  /*8e9a0*/  IMAD.MOV.U32 R3, RZ, RZ, R33 ;  /* 0x000000ffff037224 */ /* 0x000fe200078e0021 */
[----:B---3--:R-:W-:Y:S04]  /*8e9b0*/  STL.64 [R1+0x5828], R30 ;  /* 0x0058281e01007387 */ /* 0x008fe80000100a00 */
[----:B--2---:R1:W-:Y:S04]  /*8e9c0*/  STL.64 [R1+0x5820], R28 ;  /* 0x0058201c01007387 */ /* 0x0043e80000100a00 */
[----:B------:R-:W2:Y:S04]  /*8e9d0*/  LDL R32, [R1+0x10] ;  /* 0x0000100001207983 */ /* 0x000ea80000100800 */
[----:B------:R-:W2:Y:S04]  /*8e9e0*/  LDL R33, [R1+0x14] ;  /* 0x0000140001217983 */ /* 0x000ea80000100800 */
[----:B--2---:R2:W-:Y:S04]  /*8e9f0*/  STL.64 [R1+0x5830], R32 ;  /* 0x0058302001007387 */ /* 0x0045e80000100a00 */
[----:B------:R-:W3:Y:S04]  /*8ea00*/  LDL.LU R52, [R1+0x690] ;  /* 0x0006900001347983 */ /* 0x000ee80000300800 */
[----:B------:R-:W3:Y:S04]  /*8ea10*/  LDL.LU R53, [R1+0x694] ;  /* 0x0006940001357983 */ /* 0x000ee80000300800 */
[----:B------:R-:W4:Y:S04]  /*8ea20*/  LDL.LU R54, [R1+0x698] ;  /* 0x0006980001367983 */ /* 0x000f280000300800 */
[----:B------:R-:W4:Y:S04]  /*8ea30*/  LDL.LU R55, [R1+0x69c] ;  /* 0x00069c0001377983 */ /* 0x000f280000300800 */
[----:B----4-:R-:W-:Y:S04]  /*8ea40*/  STL.64 [R1+0x5840], R54 ;  /* 0x0058403601007387 */ /* 0x010fe80000100a00 */
[----:B---3--:R3:W-:Y:S04]  /*8ea50*/  STL.64 [R1+0x5838], R52 ;  /* 0x0058383401007387 */ /* 0x0087e80000100a00 */
[----:B------:R-:W4:Y:S04]  /*8ea60*/  LDL R16, [R1+0x20] ;  /* 0x0000200001107983 */ /* 0x000f280000100800 */
[----:B------:R-:W4:Y:S04]  /*8ea70*/  LDL R17, [R1+0x24] ;  /* 0x0000240001117983 */ /* 0x000f280000100800 */
[----:B----4-:R-:W-:Y:S04]  /*8ea80*/  STL.64 [R1+0x5848], R16 ;  /* 0x0058481001007387 */ /* 0x010fe80000100a00 */
[----:B0-----:R-:W4:Y:S04]  /*8ea90*/  LDL R8, [R1+0x30] ;  /* 0x0000300001087983 */ /* 0x001f280000100800 */
[----:B------:R-:W4:Y:S04]  /*8eaa0*/  LDL R9, [R1+0x34] ;  /* 0x0000340001097983 */ /* 0x000f280000100800 */
[----:B----4-:R-:W-:Y:S04]  /*8eab0*/  STL.64 [R1+0x5850], R8 ;  /* 0x0058500801007387 */ /* 0x010fe80000100a00 */
[----:B------:R-:W4:Y:S04]  /*8eac0*/  LDL R36, [R1+0x40] ;  /* 0x0000400001247983 */ /* 0x000f280000100800 */
[----:B------:R-:W4:Y:S04]  /*8ead0*/  LDL R37, [R1+0x44] ;  /* 0x0000440001257983 */ /* 0x000f280000100800 */
[----:B----4-:R0:W-:Y:S04]  /*8eae0*/  STL.64 [R1+0x5858], R36 ;  /* 0x0058582401007387 */ /* 0x0101e80000100a00 */
[----:B-1----:R-:W4:Y:S04]  /*8eaf0*/  LDL.LU R28, [R1+0x6c0] ;  /* 0x0006c000011c7983 */ /* 0x002f280000300800 */
[----:B------:R-:W4:Y:S04]  /*8eb00*/  LDL.LU R29, [R1+0x6c4] ;  /* 0x0006c400011d7983 */ /* 0x000f280000300800 */
[----:B------:R-:W2:Y:S04]  /*8eb10*/  LDL.LU R30, [R1+0x6c8] ;  /* 0x0006c800011e7983 */ /* 0x000ea80000300800 */
[----:B------:R-:W2:Y:S04]  /*8eb20*/  LDL.LU R31, [R1+0x6cc] ;  /* 0x0006cc00011f7983 */ /* 0x000ea80000300800 */
[----:B--2---:R-:W-:Y:S04]  /*8eb30*/  STL.64 [R1+0x5868], R30 ;  /* 0x0058681e01007387 */ /* 0x004fe80000100a00 */
[----:B----4-:R1:W-:Y:S04]  /*8eb40*/  STL.64 [R1+0x5860], R28 ;  /* 0x0058601c01007387 */ /* 0x0103e80000100a00 */
        /* <DEDUP_REMOVED lines=9> */
[----:B------:R-:W3:Y:S04]  /*8ebe0*/  LDL R48, [R1+0x70] ;  /* 0x0000700001307983 */ /* 0x000ee80000100800 */
[----:B------:R-:W3:Y:S04]  /*8ebf0*/  LDL R49, [R1+0x74] ;  /* 0x0000740001317983 */ /* 0x000ee80000100800 */
[----:B---3--:R3:W-:Y:S04]  /*8ec00*/  STL.64 [R1+0x5888], R48 ;  /* 0x0058883001007387 */ /* 0x0087e80000100a00 */
[----:B0-----:R-:W4:Y:S04]  /*8ec10*/  LDL.LU R36, [R1+0x6f0] ;  /* 0x0006f00001247983 */ /* 0x001f280000300800 */
[----:B------:R-:W4:Y:S04]  /*8ec20*/  LDL.LU R37, [R1+0x6f4] ;  /* 0x0006f40001257983 */ /* 0x000f280000300800 */
[----:B------:R-:W2:Y:S04]  /*8ec30*/  LDL.LU R38, [R1+0x6f8] ;  /* 0x0006f80001267983 */ /* 0x000ea80000300800 */
[----:B------:R-:W2:Y:S04]  /*8ec40*/  LDL.LU R39, [R1+0x6fc] ;  /* 0x0006fc0001277983 */ /* 0x000ea80000300800 */
[----:B--2---:R-:W-:Y:S04]  /*8ec50*/  STL.64 [R1+0x5898], R38 ;  /* 0x0058982601007387 */ /* 0x004fe80000100a00 */
[----:B----4-:R0:W-:Y:S04]  /*8ec60*/  STL.64 [R1+0x5890], R36 ;  /* 0x0058902401007387 */ /* 0x0101e80000100a00 */
[----:B-1----:R-:W2:Y:S04]  /*8ec70*/  LDL R28, [R1+0x80] ;  /* 0x00008000011c7983 */ /* 0x002ea80000100800 */
[----:B------:R-:W2:Y:S04]  /*8ec80*/  LDL R29, [R1+0x84] ;  /* 0x00008400011d7983 */ /* 0x000ea80000100800 */
[----:B--2---:R1:W-:Y:S04]  /*8ec90*/  STL.64 [R1+0x58a0], R28 ;  /* 0x0058a01c01007387 */ /* 0x0043e80000100a00 */
[----:B------:R-:W2:Y:S04]  /*8eca0*/  LDL R52, [R1+0x90] ;  /* 0x0000900001347983 */ /* 0x000ea80000100800 */
[----:B------:R-:W2:Y:S04]  /*8ecb0*/  LDL R53, [R1+0x94] ;  /* 0x0000940001357983 */ /* 0x000ea80000100800 */
[----:B--2---:R2:W-:Y:S04]  /*8ecc0*/  STL.64 [R1+0x58a8], R52 ;  /* 0x0058a83401007387 */ /* 0x0045e80000100a00 */
[----:B---3--:R-:W3:Y:S04]  /*8ecd0*/  LDL.LU R48, [R1+0x710] ;  /* 0x0007100001307983 */ /* 0x008ee80000300800 */
[----:B------:R-:W3:Y:S04]  /*8ece0*/  LDL.LU R49, [R1+0x714] ;  /* 0x0007140001317983 */ /* 0x000ee80000300800 */
[----:B------:R-:W4:Y:S04]  /*8ecf0*/  LDL.LU R50, [R1+0x718] ;  /* 0x0007180001327983 */ /* 0x000f280000300800 */
[----:B------:R-:W4:Y:S04]  /*8ed00*/  LDL.LU R51, [R1+0x71c] ;  /* 0x00071c0001337983 */ /* 0x000f280000300800 */
[----:B----4-:R-:W-:Y:S04]  /*8ed10*/  STL.64 [R1+0x58b8], R50 ;  /* 0x0058b83201007387 */ /* 0x010fe80000100a00 */
[----:B---3--:R3:W-:Y:S04]  /*8ed20*/  STL.64 [R1+0x58b0], R48 ;  /* 0x0058b03001007387 */ /* 0x0087e80000100a00 */
[----:B0-----:R-:W4:Y:S04]  /*8ed30*/  LDL R36, [R1+0xa0] ;  /* 0x0000a00001247983 */ /* 0x001f280000100800 */
        /* <DEDUP_REMOVED lines=29> */
[----:B------:R-:W4:Y:S04]  /*8ef10*/  LDL.LU R52, [R1+0x360] ;  /* 0x0003600001347983 */ /* 0x000f280000300800 */
[----:B------:R-:W4:Y:S04]  /*8ef20*/  LDL.LU R53, [R1+0x364] ;  /* 0x0003640001357983 */ /* 0x000f280000300800 */
[----:B------:R-:W4:Y:S04]  /*8ef30*/  LDL.LU R54, [R1+0x368] ;  /* 0x0003680001367983 */ /* 0x000f280000300800 */
[----:B------:R-:W4:Y:S04]  /*8ef40*/  LDL.LU R55, [R1+0x36c] ;  /* 0x00036c0001377983 */ /* 0x000f280000300800 */
[----:B---3--:R-:W3:Y:S04]  /*8ef50*/  LDL R48, [R1+0xe0] ;  /* 0x0000e00001307983 */ /* 0x008ee80000100800 */
[----:B------:R-:W3:Y:S04]  /*8ef60*/  LDL R49, [R1+0xe4] ;  /* 0x0000e40001317983 */ /* 0x000ee80000100800 */
[----:B0-----:R-:W3:Y:S04]  /*8ef70*/  LDL.LU R36, [R1+0x370] ;  /* 0x0003700001247983 */ /* 0x001ee80000300800 */
[----:B------:R-:W3:Y:S04]  /*8ef80*/  LDL.LU R37, [R1+0x374] ;  /* 0x0003740001257983 */ /* 0x000ee80000300800 */
[----:B------:R-:W3:Y:S04]  /*8ef90*/  LDL.LU R38, [R1+0x378] ;  /* 0x0003780001267983 */ /* 0x000ee80000300800 */
[----:B------:R-:W3:Y:S04]  /*8efa0*/  LDL.LU R39, [R1+0x37c] ;  /* 0x00037c0001277983 */ /* 0x000ee80000300800 */
[----:B-1----:R-:W3:Y:S04]  /*8efb0*/  LDL R28, [R1+0xf0] ;  /* 0x0000f000011c7983 */ /* 0x002ee80000100800 */
[----:B------:R-:W3:Y:S04]  /*8efc0*/  LDL R29, [R1+0xf4] ;  /* 0x0000f400011d7983 */ /* 0x000ee80000100800 */
[----:B--2---:R-:W3:Y:S04]  /*8efd0*/  LDL.LU R40, [R1+0x380] ;  /* 0x0003800001287983 */ /* 0x004ee80000300800 */
[----:B------:R-:W3:Y:S04]  /*8efe0*/  LDL.LU R41, [R1+0x384] ;  /* 0x0003840001297983 */ /* 0x000ee80000300800 */
[----:B------:R-:W3:Y:S04]  /*8eff0*/  LDL.LU R42, [R1+0x388] ;  /* 0x00038800012a7983 */ /* 0x000ee80000300800 */
[----:B------:R-:W3:Y:S04]  /*8f000*/  LDL.LU R43, [R1+0x38c] ;  /* 0x00038c00012b7983 */ /* 0x000ee80000300800 */
        /* <DEDUP_REMOVED lines=18> */
[----:B------:R-:W2:Y:S01]  /*8f130*/  LDL.LU R14, [R1+0x6a8] ;  /* 0x0006a800010e7983 */ /* 0x000ea20000300800 */
[----:B------:R-:W-:-:S03]  /*8f140*/  IMAD.MOV.U32 R2, RZ, RZ, R20 ;  /* 0x000000ffff027224 */ /* 0x000fc600078e0014 */
[----:B------:R-:W2:Y:S04]  /*8f150*/  LDL.LU R15, [R1+0x6ac] ;  /* 0x0006ac00010f7983 */ /* 0x000ea80000300800 */
[----:B------:R-:W2:Y:S04]  /*8f160*/  LDL R20, [R1] ;  /* 0x0000000001147983 */ /* 0x000ea80000100800 */
[----:B------:R-:W2:Y:S04]  /*8f170*/  LDL.LU R56, [R1+0x680] ;  /* 0x0006800001387983 */ /* 0x000ea80000300800 */
[----:B------:R-:W2:Y:S04]  /*8f180*/  LDL.LU R57, [R1+0x684] ;  /* 0x0006840001397983 */ /* 0x000ea80000300800 */
[----:B------:R-:W2:Y:S04]  /*8f190*/  LDL.LU R58, [R1+0x688] ;  /* 0x00068800013a7983 */ /* 0x000ea80000300800 */
[----:B------:R-:W2:Y:S04]  /*8f1a0*/  LDL.LU R59, [R1+0x68c] ;  /* 0x00068c00013b7983 */ /* 0x000ea80000300800 */
[----:B------:R-:W-:Y:S04]  /*8f1b0*/  STL [R1+0x5264], R27 ;  /* 0x0052641b01007387 */ /* 0x000fe80000100800 */
[----:B------:R-:W-:Y:S01]  /*8f1c0*/  STL [R1+0x5260], R26 ;  /* 0x0052601a01007387 */ /* 0x000fe20000100800 */
[C---:B---3--:R-:W-:Y:S03]  /*8f1d0*/  HMMA.16816.F32 R28, R44.reuse, R28, R40 ;  /* 0x0000001c2c1c723c */ /* 0x048fe60000001828 */
[----:B------:R-:W4:Y:S05]  /*8f1e0*/  LDL.LU.64 R40, [R1+0x5908] ;  /* 0x0059080001287983 */ /* 0x000f2a0000300a00 */
[C---:B------:R-:W-:Y:S11]  /*8f1f0*/  HMMA.16816.F32 R48, R44.reuse, R48, R36 ;  /* 0x000000302c30723c */ /* 0x040ff60000001824 */
[----:B------:R-:W-:Y:S04]  /*8f200*/  STL.64 [R1+0x380], R28 ;  /* 0x0003801c01007387 */ /* 0x000fe80000100a00 */
[----:B------:R0:W-:Y:S04]  /*8f210*/  STL.64 [R1+0x388], R30 ;  /* 0x0003881e01007387 */ /* 0x0001e80000100a00 */
[----:B0-----:R-:W3:Y:S04]  /*8f220*/  LDL.LU.64 R30, [R1+0x5900] ;  /* 0x00590000011e7983 */ /* 0x001ee80000300a00 */
[----:B------:R-:W3:Y:S04]  /*8f230*/  LDL.LU.64 R28, [R1+0x58f8] ;  /* 0x0058f800011c7983 */ /* 0x000ee80000300a00 */
[----:B------:R-:W3:Y:S04]  /*8f240*/  LDL.LU.64 R36, [R1+0x58f0] ;  /* 0x0058f00001247983 */ /* 0x000ee80000300a00 */
[----:B------:R-:W-:Y:S04]  /*8f250*/  STL.64 [R1+0x370], R48 ;  /* 0x0003703001007387 */ /* 0x000fe80000100a00 */
[----:B------:R0:W-:Y:S04]  /*8f260*/  STL.64 [R1+0x378], R50 ;  /* 0x0003783201007387 */ /* 0x0001e80000100a00 */
[----:B0-----:R-:W2:Y:S04]  /*8f270*/  LDL.LU.64 R50, [R1+0x58e8] ;  /* 0x0058e80001327983 */ /* 0x001ea80000300a00 */
[----:B------:R-:W2:Y:S01]  /*8f280*/  LDL.LU.64 R48, [R1+0x58e0] ;  /* 0x0058e00001307983 */ /* 0x000ea20000300a00 */
[C---:B----4-:R-:W-:Y:S03]  /*8f290*/  HMMA.16816.F32 R40, R44.reuse, R40, R52 ;  /* 0x000000282c28723c */ /* 0x050fe60000001834 */
[----:B------:R-:W2:Y:S05]  /*8f2a0*/  LDL.LU.64 R52, [R1+0x58d8] ;  /* 0x0058d80001347983 */ /* 0x000eaa0000300a00 */
[C---:B---3--:R-:W-:Y:S11]  /*8f2b0*/  HMMA.16816.F32 R36, R44.reuse, R36, R28 ;  /* 0x000000242c24723c */ /* 0x048ff6000000181c */
[----:B------:R-:W-:Y:S04]  /*8f2c0*/  STL.64 [R1+0x360], R40 ;  /* 0x0003602801007387 */ /* 0x000fe80000100a00 */
[----:B------:R-:W-:Y:S04]  /*8f2d0*/  STL.64 [R1+0x368], R42 ;  /* 0x0003682a01007387 */ /* 0x000fe80000100a00 */
[----:B------:R-:W3:Y:S04]  /*8f2e0*/  LDL.LU.64 R30, [R1+0x58d0] ;  /* 0x0058d000011e7983 */ /* 0x000ee80000300a00 */
[----:B------:R-:W3:Y:S04]  /*8f2f0*/  LDL.LU.64 R28, [R1+0x58c8] ;  /* 0x0058c800011c7983 */ /* 0x000ee80000300a00 */
[----:B------:R0:W-:Y:S04]  /*8f300*/  STL.64 [R1+0x740], R36 ;  /* 0x0007402401007387 */ /* 0x0001e80000100a00 */
[----:B------:R-:W-:Y:S04]  /*8f310*/  STL.64 [R1+0x748], R38 ;  /* 0x0007482601007387 */ /* 0x000fe80000100a00 */
[----:B0-----:R-:W3:Y:S01]  /*8f320*/  LDL.LU.64 R36, [R1+0x58c0] ;  /* 0x0058c00001247983 */ /* 0x001ee20000300a00 */
[----:B--2---:R-:W-:Y:S03]  /*8f330*/  HMMA.16816.F32 R52, R44, R52, R48 ;  /* 0x000000342c34723c */ /* 0x004fe60000001830 */
[----:B------:R-:W2:Y:S04]  /*8f340*/  LDL.LU.64 R50, [R1+0x58b8] ;  /* 0x0058b80001327983 */ /* 0x000ea80000300a00 */
[----:B------:R-:W2:-:S12]  /*8f350*/  LDL.LU.64 R48, [R1+0x58b0] ;  /* 0x0058b00001307983 */ /* 0x000e980000300a00 */
[----:B------:R0:W-:Y:S04]  /*8f360*/  STL.64 [R1+0x730], R52 ;  /* 0x0007303401007387 */ /* 0x0001e80000100a00 */
[----:B------:R-:W-:Y:S04]  /*8f370*/  STL.64 [R1+0x738], R54 ;  /* 0x0007383601007387 */ /* 0x000fe80000100a00 */
[----:B0-----:R-:W2:Y:S01]  /*8f380*/  LDL.LU.64 R52, [R1+0x58a8] ;  /* 0x0058a80001347983 */ /* 0x001ea20000300a00 */
[----:B---3--:R-:W-:Y:S03]  /*8f390*/  HMMA.16816.F32 R36, R44, R36, R28 ;  /* 0x000000242c24723c */ /* 0x008fe6000000181c */
[----:B------:R-:W3:-:S15]  /*8f3a0*/  LDL.LU.64 R28, [R1+0x58a0] ;  /* 0x0058a000011c7983 */ /* 0x000ede0000300a00 */
[----:B------:R-:W-:Y:S01]  /*8f3b0*/  NOP ;  /* 0x0000000000007918 */ /* 0x000fe20000000000 */
[----:B------:R-:W-:Y:S04]  /*8f3c0*/  STL.64 [R1+0x720], R36 ;  /* 0x0007202401007387 */ /* 0x000fe80000100a00 */
[----:B------:R0:W-:Y:S04]  /*8f3d0*/  STL.64 [R1+0x728], R38 ;  /* 0x0007282601007387 */ /* 0x0001e80000100a00 */
[----:B0-----:R-:W4:Y:S04]  /*8f3e0*/  LDL.LU.64 R38, [R1+0x5898] ;  /* 0x0058980001267983 */ /* 0x001f280000300a00 */
[----:B------:R-:W4:Y:S01]  /*8f3f0*/  LDL.LU.64 R36, [R1+0x5890] ;  /* 0x0058900001247983 */ /* 0x000f220000300a00 */
[----:B--2---:R-:W-:Y:S03]  /*8f400*/  HMMA.16816.F32 R52, R44, R52, R48 ;  /* 0x000000342c34723c */ /* 0x004fe60000001830 */
[----:B------:R-:W4:-:S15]  /*8f410*/  LDL.LU.64 R48, [R1+0x5888] ;  /* 0x0058880001307983 */ /* 0x000f1e0000300a00 */
[----:B------:R-:W-:Y:S01]  /*8f420*/  NOP ;  /* 0x0000000000007918 */ /* 0x000fe20000000000 */
[----:B------:R-:W-:Y:S04]  /*8f430*/  STL.64 [R1+0x710], R52 ;  /* 0x0007103401007387 */ /* 0x000fe80000100a00 */
[----:B------:R0:W-:Y:S04]  /*8f440*/  STL.64 [R1+0x718], R54 ;  /* 0x0007183601007387 */ /* 0x0001e80000100a00 */
[----:B0-----:R-:W2:Y:S04]  /*8f450*/  LDL.LU.64 R54, [R1+0x5880] ;  /* 0x0058800001367983 */ /* 0x001ea80000300a00 */
[----:B------:R-:W2:Y:S01]  /*8f460*/  LDL.LU.64 R52, [R1+0x5878] ;  /* 0x0058780001347983 */ /* 0x000ea20000300a00 */
[C---:B---3--:R-:W-:Y:S03]  /*8f470*/  HMMA.16816.F32 R28, R44.reuse, R28, R32 ;  /* 0x0000001c2c1c723c */ /* 0x048fe60000001820 */
[----:B------:R-:W2:Y:S05]  /*8f480*/  LDL.LU.64 R32, [R1+0x5870] ;  /* 0x0058700001207983 */ /* 0x000eaa0000300a00 */
[C---:B------:R-:W-:Y:S11]  /*8f490*/  HMMA.16816.F32 R16, R44.reuse, R16, R8 ;  /* 0x000000102c10723c */ /* 0x040ff60000001808 */
[----:B------:R-:W-:Y:S04]  /*8f4a0*/  STL.64 [R1+0x700], R28 ;  /* 0x0007001c01007387 */ /* 0x000fe80000100a00 */
[----:B------:R0:W-:Y:S04]  /*8f4b0*/  STL.64 [R1+0x708], R30 ;  /* 0x0007081e01007387 */ /* 0x0001e80000100a00 */
[----:B0-----:R-:W3:Y:S04]  /*8f4c0*/  LDL.LU.64 R30, [R1+0x5868] ;  /* 0x00586800011e7983 */ /* 0x001ee80000300a00 */
[----:B------:R-:W3:Y:S01]  /*8f4d0*/  LDL.LU.64 R28, [R1+0x5860] ;  /* 0x00586000011c7983 */ /* 0x000ee20000300a00 */
[----:B----4-:R-:W-:Y:S03]  /*8f4e0*/  HMMA.16816.F32 R48, R44, R48, R36 ;  /* 0x000000302c30723c */ /* 0x010fe60000001824 */
[----:B------:R-:W3:-:S15]  /*8f4f0*/  LDL.LU.64 R36, [R1+0x5858] ;  /* 0x0058580001247983 */ /* 0x000ede0000300a00 */
[----:B------:R-:W-:Y:S01]  /*8f500*/  NOP ;  /* 0x0000000000007918 */ /* 0x000fe20000000000 */
[----:B------:R0:W-:Y:S04]  /*8f510*/  STL.64 [R1+0x6f0], R48 ;  /* 0x0006f03001007387 */ /* 0x0001e80000100a00 */
[----:B------:R1:W-:Y:S04]  /*8f520*/  STL.64 [R1+0x6f8], R50 ;  /* 0x0006f83201007387 */ /* 0x0003e80000100a00 */
[----:B0-----:R-:W4:Y:S04]  /*8f530*/  LDL.LU R48, [R1+0x660] ;  /* 0x0006600001307983 */ /* 0x001f280000300800 */
[----:B------:R-:W4:Y:S04]  /*8f540*/  LDL.LU R49, [R1+0x664] ;  /* 0x0006640001317983 */ /* 0x000f280000300800 */
[----:B-1----:R-:W4:Y:S01]  /*8f550*/  LDL.LU R50, [R1+0x668] ;  /* 0x0006680001327983 */ /* 0x002f220000300800 */
[----:B--2---:R-:W-:Y:S03]  /*8f560*/  HMMA.16816.F32 R32, R44, R32, R52 ;  /* 0x000000202c20723c */ /* 0x004fe60000001834 */
[----:B------:R-:W4:Y:S04]  /*8f570*/  LDL.LU R51, [R1+0x66c] ;  /* 0x00066c0001337983 */ /* 0x000f280000300800 */
[----:B------:R-:W2:Y:S04]  /*8f580*/  LDL.LU.64 R8, [R1+0x5850] ;  /* 0x0058500001087983 */ /* 0x000ea80000300a00 */
[----:B------:R0:W-:Y:S04]  /*8f590*/  STL.64 [R1+0x6e0], R16 ;  /* 0x0006e01001007387 */ /* 0x0001e80000100a00 */
[----:B------:R-:W-:Y:S04]  /*8f5a0*/  STL.64 [R1+0x6e8], R18 ;  /* 0x0006e81201007387 */ /* 0x000fe80000100a00 */
[----:B0-----:R-:W4:Y:S04]  /*8f5b0*/  LDL.LU.64 R16, [R1+0x5848] ;  /* 0x0058480001107983 */ /* 0x001f280000300a00 */
[----:B------:R-:W4:Y:S04]  /*8f5c0*/  LDL.LU.64 R54, [R1+0x5840] ;  /* 0x0058400001367983 */ /* 0x000f280000300a00 */
[----:B------:R-:W4:Y:S04]  /*8f5d0*/  LDL.LU.64 R52, [R1+0x5838] ;  /* 0x0058380001347983 */ /* 0x000f280000300a00 */
[----:B------:R0:W-:Y:S04]  /*8f5e0*/  STL.64 [R1+0x6d0], R32 ;  /* 0x0006d02001007387 */ /* 0x0001e80000100a00 */
[----:B------:R-:W-:Y:S04]  /*8f5f0*/  STL.64 [R1+0x6d8], R34 ;  /* 0x0006d82201007387 */ /* 0x000fe80000100a00 */
[----:B0-----:R-:W4:Y:S01]  /*8f600*/  LDL.LU.64 R32, [R1+0x5830] ;  /* 0x0058300001207983 */ /* 0x001f220000300a00 */
[----:B------:R-:W-:-:S02]  /*8f610*/  IMAD.MOV.U32 R0, RZ, RZ, R21 ;  /* 0x000000ffff007224 */ /* 0x000fc400078e0015 */
[----:B------:R-:W-:Y:S02]  /*8f620*/  IMAD.MOV.U32 R21, RZ, RZ, R61 ;  /* 0x000000ffff157224 */ /* 0x000fe400078e003d */
[----:B------:R-:W0:Y:S02]  /*8f630*/  S2R R61, SR_TID.X ;  /* 0x00000000003d7919 */ /* 0x000e240000002100 */
[C---:B0-----:R-:W-:Y:S02]  /*8f640*/  LOP3.LUT R22, R61.reuse, 0x7, RZ, 0xc0, !PT ;  /* 0x000000073d167812 */ /* 0x041fe400078ec0ff */
[C---:B------:R-:W-:Y:S01]  /*8f650*/  SHF.L.U32 R23, R61.reuse, 0x6, RZ ;  /* 0x000000063d177819 */ /* 0x040fe200000006ff */
[----:B------:R-:W-:Y:S02]  /*8f660*/  IMAD.SHL.U32 R61, R61, 0x2, RZ ;  /* 0x000000023d3d7824 */ /* 0x000fe400078e00ff */
[----:B------:R-:W-:-:S05]  /*8f670*/  IMAD R22, R22, 0x90, RZ ;  /* 0x0000009016167824 */ /* 0x000fca00078e02ff */
[----:B------:R-:W-:-:S04]  /*8f680*/  LOP3.LUT R61, R22, 0x10, R61, 0x78, !PT ;  /* 0x00000010163d7812 */ /* 0x000fc800078e783d */
[----:B------:R-:W-:Y:S02]  /*8f690*/  LOP3.LUT R61, R61, 0x400, R23, 0xf8, !PT ;  /* 0x000004003d3d7812 */ /* 0x000fe400078ef817 */
[C---:B------:R-:W-:Y:S08]  /*8f6a0*/  HMMA.16816.F32 R20, R44.reuse, R20, R56 ;  /* 0x000000142c14723c */ /* 0x040ff00000001838 */
[----:B---3--:R-:W-:Y:S01]  /*8f6b0*/  HMMA.16816.F32 R36, R44, R36, R28 ;  /* 0x000000242c24723c */ /* 0x008fe2000000181c */
[----:B------:R-:W3:Y:S04]  /*8f6c0*/  LDL.LU.64 R30, [R1+0x5828] ;  /* 0x00582800011e7983 */ /* 0x000ee80000300a00 */
[----:B------:R-:W3:-:S14]  /*8f6d0*/  LDL.LU.64 R28, [R1+0x5820] ;  /* 0x00582000011c7983 */ /* 0x000edc0000300a00 */
[----:B------:R0:W-:Y:S04]  /*8f6e0*/  STL.64 [R1+0x6c0], R36 ;  /* 0x0006c02401007387 */ /* 0x0001e80000100a00 */
[----:B------:R1:W-:Y:S04]  /*8f6f0*/  STL.64 [R1+0x6c8], R38 ;  /* 0x0006c82601007387 */ /* 0x0003e80000100a00 */
[----:B0-----:R-:W3:Y:S04]  /*8f700*/  LDL.LU R36, [R1+0x650] ;  /* 0x0006500001247983 */ /* 0x001ee80000300800 */
[----:B------:R-:W3:Y:S04]  /*8f710*/  LDL.LU R37, [R1+0x654] ;  /* 0x0006540001257983 */ /* 0x000ee80000300800 */
[----:B-1----:R-:W3:Y:S04]  /*8f720*/  LDL.LU R38, [R1+0x658] ;  /* 0x0006580001267983 */ /* 0x002ee80000300800 */
[----:B------:R-:W3:Y:S01]  /*8f730*/  LDL.LU R39, [R1+0x65c] ;  /* 0x00065c0001277983 */ /* 0x000ee20000300800 */
[C---:B--2---:R-:W-:Y:S03]  /*8f740*/  HMMA.16816.F32 R8, R44.reuse, R8, R4 ;  /* 0x000000082c08723c */ /* 0x044fe60000001804 */
[----:B------:R-:W2:Y:S04]  /*8f750*/  LDL.LU.64 R6, [R1+0x5818] ;  /* 0x0058180001067983 */ /* 0x000ea80000300a00 */
[----:B------:R-:W2:Y:S01]  /*8f760*/  LDL.LU.64 R4, [R1+0x5810] ;  /* 0x0058100001047983 */ /* 0x000ea20000300a00 */
[C---:B----4-:R-:W-:Y:S11]  /*8f770*/  HMMA.16816.F32 R16, R44.reuse, R16, R12 ;  /* 0x000000102c10723c */ /* 0x050ff6000000180c */
[----:B------:R-:W-:Y:S04]  /*8f780*/  STL.64 [R1+0x6b0], R8 ;  /* 0x0006b00801007387 */ /* 0x000fe80000100a00 */
[----:B------:R0:W-:Y:S01]  /*8f790*/  STL.64 [R1+0x6b8], R10 ;  /* 0x0006b80a01007387 */ /* 0x0001e20000100a00 */
[C---:B------:R-:W-:Y:S03]  /*8f7a0*/  HMMA.16816.F32 R32, R44.reuse, R32, R52 ;  /* 0x000000202c20723c */ /* 0x040fe60000001834 */
[----:B0-----:R-:W4:Y:S04]  /*8f7b0*/  LDL.LU.64 R10, [R1+0x5808] ;  /* 0x00580800010a7983 */ /* 0x001f280000300a00 */
[----:B------:R-:W2:Y:S04]  /*8f7c0*/  LDL.LU.64 R8, [R1+0x5800] ;  /* 0x0058000001087983 */ /* 0x000ea80000300a00 */
[----:B------:R-:W2:Y:S04]  /*8f7d0*/  LDL.LU.64 R14, [R1+0x57f8] ;  /* 0x0057f800010e7983 */ /* 0x000ea80000300a00 */
[----:B------:R-:W2:Y:S04]  /*8f7e0*/  LDL.LU.64 R12, [R1+0x57f0] ;  /* 0x0057f000010c7983 */ /* 0x000ea80000300a00 */
[----:B------:R-:W-:Y:S04]  /*8f7f0*/  STL.64 [R1+0x6a0], R16 ;  /* 0x0006a01001007387 */ /* 0x000fe80000100a00 */
[----:B------:R0:W-:Y:S04]  /*8f800*/  STL.64 [R1+0x6a8], R18 ;  /* 0x0006a81201007387 */ /* 0x0001e80000100a00 */
[----:B0-----:R-:W2:Y:S04]  /*8f810*/  LDL.LU.64 R18, [R1+0x57e8] ;  /* 0x0057e80001127983 */ /* 0x001ea80000300a00 */
[----:B------:R-:W2:Y:S04]  /*8f820*/  LDL.LU.64 R16, [R1+0x57e0] ;  /* 0x0057e00001107983 */ /* 0x000ea80000300a00 */
[----:B------:R-:W2:Y:S04]  /*8f830*/  LDL.LU.64 R54, [R1+0x57d8] ;  /* 0x0057d80001367983 */ /* 0x000ea80000300a00 */
[----:B------:R-:W2:Y:S04]  /*8f840*/  LDL.LU.64 R52, [R1+0x57d0] ;  /* 0x0057d00001347983 */ /* 0x000ea80000300a00 */
[----:B------:R0:W-:Y:S04]  /*8f850*/  STL.64 [R1+0x690], R32 ;  /* 0x0006902001007387 */ /* 0x0001e80000100a00 */
[----:B------:R1:W-:Y:S04]  /*8f860*/  STL.64 [R1+0x698], R34 ;  /* 0x0006982201007387 */ /* 0x0003e80000100a00 */
[----:B0-----:R-:W3:Y:S04]  /*8f870*/  LDL.LU R32, [R1+0x640] ;  /* 0x0006400001207983 */ /* 0x001ee80000300800 */
[----:B------:R-:W3:Y:S04]  /*8f880*/  LDL.LU R33, [R1+0x644] ;  /* 0x0006440001217983 */ /* 0x000ee80000300800 */
[----:B-1----:R-:W3:Y:S04]  /*8f890*/  LDL.LU R34, [R1+0x648] ;  /* 0x0006480001227983 */ /* 0x002ee80000300800 */
[----:B------:R-:W3:Y:S04]  /*8f8a0*/  LDL.LU R35, [R1+0x64c] ;  /* 0x00064c0001237983 */ /* 0x000ee80000300800 */
[----:B------:R-:W3:Y:S04]  /*8f8b0*/  LDL.LU.64 R58, [R1+0x57c8] ;  /* 0x0057c800013a7983 */ /* 0x000ee80000300a00 */
[----:B------:R-:W3:Y:S04]  /*8f8c0*/  LDL.LU.64 R56, [R1+0x57c0] ;  /* 0x0057c00001387983 */ /* 0x000ee80000300a00 */
[----:B------:R-:W-:Y:S04]  /*8f8d0*/  STL.64 [R1+0x680], R20 ;  /* 0x0006801401007387 */ /* 0x000fe80000100a00 */
[----:B------:R3:W-:Y:S01]  /*8f8e0*/  STL.64 [R1+0x688], R22 ;  /* 0x0006881601007387 */ /* 0x0007e20000100a00 */
[C---:B--2---:R-:W-:Y:S08]  /*8f8f0*/  HMMA.16816.F32 R48, R44.reuse, R52, R48 ;  /* 0x000000342c30723c */ /* 0x044ff00000001830 */
[----:B---3--:R-:W-:Y:S01]  /*8f900*/  HMMA.16816.F32 R20, R44, R56, R28 ;  /* 0x000000382c14723c */ /* 0x008fe2000000181c */
[----:B------:R-:W2:-:S15]  /*8f910*/  LDL.LU R28, [R1+0x630] ;  /* 0x00063000011c7983 */ /* 0x000e9e0000300800 */
[----:B------:R-:W-:-:S03]  /*8f920*/  NOP ;  /* 0x0000000000007918 */ /* 0x000fc60000000000 */
[----:B------:R0:W-:Y:S04]  /*8f930*/  STL.64 [R1+0x670], R20 ;  /* 0x0006701401007387 */ /* 0x0001e80000100a00 */
[----:B------:R1:W-:Y:S04]  /*8f940*/  STL.64 [R1+0x678], R22 ;  /* 0x0006781601007387 */ /* 0x0003e80000100a00 */
[----:B------:R-:W2:Y:S04]  /*8f950*/  LDL.LU R29, [R1+0x634] ;  /* 0x00063400011d7983 */ /* 0x000ea80000300800 */
[----:B------:R-:W2:Y:S04]  /*8f960*/  LDL.LU R30, [R1+0x638] ;  /* 0x00063800011e7983 */ /* 0x000ea80000300800 */
[----:B------:R-:W2:Y:S04]  /*8f970*/  LDL.LU R31, [R1+0x63c] ;  /* 0x00063c00011f7983 */ /* 0x000ea80000300800 */
        /* <DEDUP_REMOVED lines=61> */
[----:B------:R-:W3:Y:S04]  /*8fd50*/  LDL.LU.64 R20, [R1+0x5770] ;  /* 0x0057700001147983 */ /* 0x000ee80000300a00 */
[----:B--2---:R-:W-:Y:S04]  /*8fd60*/  STL.64 [R1+0x5700], R30 ;  /* 0x0057001e01007387 */ /* 0x004fe80000100a00 */
[----:B------:R0:W-:Y:S02]  /*8fd70*/  STL.64 [R1+0x56f8], R28 ;  /* 0x0056f81c01007387 */ /* 0x0001e40000100a00 */
[----:B0-----:R-:W-:Y:S02]  /*8fd80*/  HMMA.16816.F32 R28, R44, R24, R32 ;  /* 0x000000182c1c723c */ /* 0x001fe40000001820 */
[----:B------:R3:W-:-:S15]  /*8fd90*/  STL.64 [R1+0x5748], R24 ;  /* 0x0057481801007387 */ /* 0x0007de0000100a00 */
[----:B------:R-:W-:Y:S02]  /*8fda0*/  NOP ;  /* 0x0000000000007918 */ /* 0x000fe40000000000 */
[----:B------:R-:W-:Y:S04]  /*8fdb0*/  STL.64 [R1+0x610], R28 ;  /* 0x0006101c01007387 */ /* 0x000fe80000100a00 */
[----:B------:R-:W-:Y:S01]  /*8fdc0*/  STL.64 [R1+0x618], R30 ;  /* 0x0006181e01007387 */ /* 0x000fe20000100a00 */
[C---:B---3--:R-:W-:Y:S03]  /*8fdd0*/  HMMA.16816.F32 R24, R44.reuse, R20, R36 ;  /* 0x000000142c18723c */ /* 0x048fe60000001824 */
[----:B------:R-:W-:Y:S04]  /*8fde0*/  STL.64 [R1+0x56a0], R22 ;  /* 0x0056a01601007387 */ /* 0x000fe80000100a00 */
[----:B------:R0:W-:Y:S02]  /*8fdf0*/  STL.64 [R1+0x5698], R20 ;  /* 0x0056981401007387 */ /* 0x0001e40000100a00 */
[C---:B0-----:R-:W-:Y:S10]  /*8fe00*/  HMMA.16816.F32 R20, R44.reuse, R16, R48 ;  /* 0x000000102c14723c */ /* 0x041ff40000001830 */
[----:B------:R-:W-:Y:S04]  /*8fe10*/  STL.64 [R1+0x600], R24 ;  /* 0x0006001801007387 */ /* 0x000fe80000100a00 */
[----:B------:R-:W-:Y:S04]  /*8fe20*/  STL.64 [R1+0x608], R26 ;  /* 0x0006081a01007387 */ /* 0x000fe80000100a00 */
[----:B------:R-:W-:Y:S04]  /*8fe30*/  STL.64 [R1+0x5690], R18 ;  /* 0x0056901201007387 */ /* 0x000fe80000100a00 */
[----:B------:R0:W-:Y:S04]  /*8fe40*/  STL.64 [R1+0x5688], R16 ;  /* 0x0056881001007387 */ /* 0x0001e80000100a00 */
[----:B------:R-:W-:Y:S04]  /*8fe50*/  STL.64 [R1+0x5f0], R20 ;  /* 0x0005f01401007387 */ /* 0x000fe80000100a00 */
[----:B------:R-:W-:Y:S01]  /*8fe60*/  STL.64 [R1+0x5f8], R22 ;  /* 0x0005f81601007387 */ /* 0x000fe20000100a00 */
[C---:B0-----:R-:W-:Y:S03]  /*8fe70*/  HMMA.16816.F32 R16, R44.reuse, R12, R52 ;  /* 0x0000000c2c10723c */ /* 0x041fe60000001834 */
[----:B------:R-:W-:Y:S04]  /*8fe80*/  STL.64 [R1+0x5680], R14 ;  /* 0x0056800e01007387 */ /* 0x000fe80000100a00 */
[----:B------:R0:W-:Y:S02]  /*8fe90*/  STL.64 [R1+0x5678], R12 ;  /* 0x0056780c01007387 */ /* 0x0001e40000100a00 */
[----:B0-----:R-:W-:Y:S10]  /*8fea0*/  HMMA.16816.F32 R12, R44, R8, R56 ;  /* 0x000000082c0c723c */ /* 0x001ff40000001838 */
[----:B------:R-:W-:Y:S04]  /*8feb0*/  STL.64 [R1+0x5e0], R16 ;  /* 0x0005e01001007387 */ /* 0x000fe80000100a00 */
[----:B------:R-:W-:Y:S04]  /*8fec0*/  STL.64 [R1+0x5e8], R18 ;  /* 0x0005e81201007387 */ /* 0x000fe80000100a00 */
[----:B------:R-:W2:Y:S04]  /*8fed0*/  LDL.LU R56, [R1+0x350] ;  /* 0x0003500001387983 */ /* 0x000ea80000300800 */
[----:B------:R0:W-:Y:S04]  /*8fee0*/  STL.64 [R1+0x5d0], R12 ;  /* 0x0005d00c01007387 */ /* 0x0001e80000100a00 */
[----:B------:R-:W-:Y:S04]  /*8fef0*/  STL.64 [R1+0x5d8], R14 ;  /* 0x0005d80e01007387 */ /* 0x000fe80000100a00 */
[----:B------:R-:W2:Y:S04]  /*8ff00*/  LDL.LU R57, [R1+0x354] ;  /* 0x0003540001397983 */ /* 0x000ea80000300800 */
[----:B------:R-:W2:Y:S04]  /*8ff10*/  LDL.LU R58, [R1+0x358] ;  /* 0x00035800013a7983 */ /* 0x000ea80000300800 */
[----:B------:R-:W2:Y:S04]  /*8ff20*/  LDL.LU R59, [R1+0x35c] ;  /* 0x00035c00013b7983 */ /* 0x000ea80000300800 */
[----:B0-----:R-:W3:Y:S04]  /*8ff30*/  LDL.LU.64 R12, [R1+0x100] ;  /* 0x00010000010c7983 */ /* 0x001ee80000300a00 */
[----:B---3--:R0:W-:Y:S04]  /*8ff40*/  STL.64 [R1+0x5750], R12 ;  /* 0x0057500c01007387 */ /* 0x0081e80000100a00 */
[----:B------:R-:W3:Y:S04]  /*8ff50*/  LDL.LU R16, [R1+0x580] ;  /* 0x0005800001107983 */ /* 0x000ee80000300800 */
[----:B------:R-:W3:Y:S04]  /*8ff60*/  LDL.LU R17, [R1+0x584] ;  /* 0x0005840001117983 */ /* 0x000ee80000300800 */
[----:B------:R-:W3:Y:S04]  /*8ff70*/  LDL.LU R18, [R1+0x588] ;  /* 0x0005880001127983 */ /* 0x000ee80000300800 */
[----:B------:R-:W3:Y:S01]  /*8ff80*/  LDL.LU R19, [R1+0x58c] ;  /* 0x00058c0001137983 */ /* 0x000ee20000300800 */
[----:B------:R-:W-:-:S02]  /*8ff90*/  IMAD.MOV.U32 R24, RZ, RZ, R60 ;  /* 0x000000ffff187224 */ /* 0x000fc400078e003c */
[----:B------:R-:W-:Y:S01]  /*8ffa0*/  IMAD.MOV.U32 R25, RZ, RZ, R3 ;  /* 0x000000ffff197224 */ /* 0x000fe200078e0003 */
[----:B--2---:R-:W-:Y:S01]  /*8ffb0*/  HMMA.16816.F32 R44, R44, R4, R56 ;  /* 0x000000042c2c723c */ /* 0x004fe20000001838 */
[----:B------:R-:W-:-:S05]  /*8ffc0*/  LOP3.LUT R61, R61, 0x40, RZ, 0x3c, !PT ;  /* 0x000000403d3d7812 */ /* 0x000fca00078e3cff */
[----:B------:R-:W-:Y:S04]  /*8ffd0*/  LDSM.16.MT88.4 R40, [R61+UR5+0x12000] ;  /* 0x012000053d28783b */ /* 0x000fe80008004200 */
[----:B---3--:R-:W-:Y:S04]  /*8ffe0*/  STL.64 [R1+0x5760], R18 ;  /* 0x0057601201007387 */ /* 0x008fe80000100a00 */
[----:B------:R-:W-:Y:S04]  /*8fff0*/  STL.64 [R1+0x5758], R16 ;  /* 0x0057581001007387 */ /* 0x000fe80000100a00 */
[----:B------:R1:W-:Y:S04]  /*90000*/  STL.64 [R1+0x5768], R24 ;  /* 0x0057681801007387 */ /* 0x0003e80000100a00 */
[----:B0-----:R-:W2:Y:S04]  /*90010*/  LDL.LU R12, [R1+0x5b0] ;  /* 0x0005b000010c7983 */ /* 0x001ea80000300800 */
[----:B------:R-:W2:Y:S04]  /*90020*/  LDL.LU R13, [R1+0x5b4] ;  /* 0x0005b400010d7983 */ /* 0x000ea80000300800 */
[----:B------:R-:W2:Y:S04]  /*90030*/  LDL.LU R14, [R1+0x5b8] ;  /* 0x0005b800010e7983 */ /* 0x000ea80000300800 */
[----:B------:R-:W2:Y:S04]  /*90040*/  LDL.LU R15, [R1+0x5bc] ;  /* 0x0005bc00010f7983 */ /* 0x000ea80000300800 */
[----:B-1----:R-:W3:Y:S04]  /*90050*/  LDL.LU R24, [R1+0x5c0] ;  /* 0x0005c00001187983 */ /* 0x002ee80000300800 */
[----:B------:R-:W3:Y:S04]  /*90060*/  LDL.LU R25, [R1+0x5c4] ;  /* 0x0005c40001197983 */ /* 0x000ee80000300800 */
[----:B------:R-:W3:Y:S04]  /*90070*/  LDL.LU R26, [R1+0x5c8] ;  /* 0x0005c800011a7983 */ /* 0x000ee80000300800 */
[----:B------:R-:W3:Y:S01]  /*90080*/  LDL.LU R27, [R1+0x5cc] ;  /* 0x0005cc00011b7983 */ /* 0x000ee20000300800 */
[----:B------:R-:W-:-:S02]  /*90090*/  IMAD.MOV.U32 R17, RZ, RZ, R0 ;  /* 0x000000ffff117224 */ /* 0x000fc400078e0000 */
[----:B------:R-:W-:Y:S01]  /*900a0*/  IMAD.MOV.U32 R16, RZ, RZ, R2 ;  /* 0x000000ffff107224 */ /* 0x000fe200078e0002 */
[----:B------:R-:W0:Y:S01]  /*900b0*/  S2R R0, SR_TID.X ;  /* 0x0000000000007919 */ /* 0x000e220000002100 */
[----:B------:R-:W2:Y:S04]  /*900c0*/  LDL.LU.64 R20, [R1+0xf0] ;  /* 0x0000f00001147983 */ /* 0x000ea80000300a00 */
[----:B------:R-:W2:Y:S04]  /*900d0*/  LDL.LU R28, [R1+0x570] ;  /* 0x00057000011c7983 */ /* 0x000ea80000300800 */
[----:B------:R-:W2:Y:S04]  /*900e0*/  LDL.LU R29, [R1+0x574] ;  /* 0x00057400011d7983 */ /* 0x000ea80000300800 */
[----:B------:R-:W2:Y:S04]  /*900f0*/  LDL.LU R30, [R1+0x578] ;  /* 0x00057800011e7983 */ /* 0x000ea80000300800 */
[----:B------:R-:W2:Y:S04]  /*90100*/  LDL.LU R31, [R1+0x57c] ;  /* 0x00057c00011f7983 */ /* 0x000ea80000300800 */
[----:B------:R-:W2:Y:S04]  /*90110*/  LDL.LU.64 R32, [R1+0xe0] ;  /* 0x0000e00001207983 */ /* 0x000ea80000300a00 */
[----:B----4-:R-:W-:Y:S04]  /*90120*/  STL.64 [R1+0x5670], R10 ;  /* 0x0056700a01007387 */ /* 0x010fe80000100a00 */
[----:B------:R1:W-:Y:S04]  /*90130*/  STL.64 [R1+0x5668], R8 ;  /* 0x0056680801007387 */ /* 0x0003e80000100a00 */
[----:B-1----:R-:W4:Y:S04]  /*90140*/  LDL.LU R8, [R1+0x590] ;  /* 0x0005900001087983 */ /* 0x002f280000300800 */
[----:B------:R-:W4:Y:S04]  /*90150*/  LDL.LU R9, [R1+0x594] ;  /* 0x0005940001097983 */ /* 0x000f280000300800 */
[----:B------:R-:W4:Y:S04]  /*90160*/  LDL.LU R10, [R1+0x598] ;  /* 0x00059800010a7983 */ /* 0x000f280000300800 */
[----:B------:R-:W4:Y:S04]  /*90170*/  LDL.LU R11, [R1+0x59c] ;  /* 0x00059c00010b7983 */ /* 0x000f280000300800 */
[----:B------:R-:W2:Y:S01]  /*90180*/  LDL.LU R36, [R1+0x560] ;  /* 0x0005600001247983 */ /* 0x000ea20000300800 */
[C---:B0-----:R-:W-:Y:S01]  /*90190*/  LOP3.LUT R3, R0.reuse, 0x7, RZ, 0xc0, !PT ;  /* 0x0000000700037812 */ /* 0x041fe200078ec0ff */
[----:B------:R-:W-:-:S02]  /*901a0*/  IMAD.SHL.U32 R2, R0, 0x40, RZ ;  /* 0x0000004000027824 */ /* 0x000fc400078e00ff */
[----:B------:R-:W-:Y:S02]  /*901b0*/  IMAD.SHL.U32 R0, R0, 0x2, RZ ;  /* 0x0000000200007824 */ /* 0x000fe400078e00ff */
[----:B------:R-:W-:-:S05]  /*901c0*/  IMAD R3, R3, 0x90, RZ ;  /* 0x0000009003037824 */ /* 0x000fca00078e02ff */
[----:B------:R-:W-:-:S04]  /*901d0*/  LOP3.LUT R0, R3, 0x10, R0, 0x78, !PT ;  /* 0x0000001003007812 */ /* 0x000fc800078e7800 */
[----:B------:R-:W-:Y:S01]  /*901e0*/  LOP3.LUT R0, R0, 0x400, R2, 0xf8, !PT ;  /* 0x0000040000007812 */ /* 0x000fe200078ef802 */
[----:B------:R-:W-:Y:S03]  /*901f0*/  STL.64 [R1+0x350], R44 ;  /* 0x0003502c01007387 */ /* 0x000fe60000100a00 */
[----:B------:R-:W-:Y:S01]  /*90200*/  LOP3.LUT R0, R0, 0x60, RZ, 0x3c, !PT ;  /* 0x0000006000007812 */ /* 0x000fe200078e3cff */
[----:B------:R-:W-:Y:S04]  /*90210*/  STL.64 [R1+0x358], R46 ;  /* 0x0003582e01007387 */ /* 0x000fe80000100a00 */
[----:B------:R-:W2:Y:S04]  /*90220*/  LDL.LU R37, [R1+0x564] ;  /* 0x0005640001257983 */ /* 0x000ea80000300800 */
[----:B------:R-:W2:Y:S04]  /*90230*/  LDL.LU R38, [R1+0x568] ;  /* 0x0005680001267983 */ /* 0x000ea80000300800 */
[----:B------:R-:W2:Y:S04]  /*90240*/  LDL.LU R39, [R1+0x56c] ;  /* 0x00056c0001277983 */ /* 0x000ea80000300800 */
[----:B------:R-:W0:Y:S04]  /*90250*/  LDSM.16.MT88.4 R44, [R0+UR5+0x12000] ;  /* 0x01200005002c783b */ /* 0x000e280008004200 */
        /* <DEDUP_REMOVED lines=8> */
[----:B-1----:R-:W2:Y:S04]  /*902e0*/  LDL.LU R4, [R1+0x5a0] ;  /* 0x0005a00001047983 */ /* 0x002ea80000300800 */
[----:B------:R-:W2:Y:S04]  /*902f0*/  LDL.LU R5, [R1+0x5a4] ;  /* 0x0005a40001057983 */ /* 0x000ea80000300800 */
[----:B------:R-:W2:Y:S04]  /*90300*/  LDL.LU R6, [R1+0x5a8] ;  /* 0x0005a80001067983 */ /* 0x000ea80000300800 */
[----:B------:R-:W2:Y:S04]  /*90310*/  LDL.LU R7, [R1+0x5ac] ;  /* 0x0005ac0001077983 */ /* 0x000ea80000300800 */
[----:B0-----:R-:W-:Y:S04]  /*90320*/  STL.64 [R1+0x5650], R46 ;  /* 0x0056502e01007387 */ /* 0x001fe80000100a00 */
[----:B------:R0:W-:Y:S04]  /*90330*/  STL.64 [R1+0x5648], R44 ;  /* 0x0056482c01007387 */ /* 0x0001e80000100a00 */
[----:B0-----:R-:W2:Y:S01]  /*90340*/  LDL.LU.64 R44, [R1+0x110] ;  /* 0x00011000012c7983 */ /* 0x001ea20000300a00 */
[----:B---3--:R-:W-:Y:S03]  /*90350*/  HMMA.16816.F32 R16, R40, R16, R24 ;  /* 0x000000102810723c */ /* 0x008fe60000001818 */
[----:B------:R-:W2:-:S15]  /*90360*/  LDL.LU.64 R24, [R1+0x5768] ;  /* 0x0057680001187983 */ /* 0x000e9e0000300a00 */
[----:B------:R-:W-:Y:S01]  /*90370*/  NOP ;  /* 0x0000000000007918 */ /* 0x000fe20000000000 */
[----:B------:R-:W-:Y:S04]  /*90380*/  STL.64 [R1+0x5c0], R16 ;  /* 0x0005c01001007387 */ /* 0x000fe80000100a00 */
[----:B------:R0:W-:Y:S04]  /*90390*/  STL.64 [R1+0x5c8], R18 ;  /* 0x0005c81201007387 */ /* 0x0001e80000100a00 */
[----:B0-----:R-:W3:Y:S04]  /*903a0*/  LDL.LU.64 R18, [R1+0x5760] ;  /* 0x0057600001127983 */ /* 0x001ee80000300a00 */
[----:B------:R-:W3:Y:S01]  /*903b0*/  LDL.LU.64 R16, [R1+0x5758] ;  /* 0x0057580001107983 */ /* 0x000ee20000300a00 */
[----:B--2---:R-:W-:Y:S03]  /*903c0*/  HMMA.16816.F32 R24, R40, R24, R12 ;  /* 0x000000182818723c */ /* 0x004fe6000000180c */
[----:B------:R-:W4:-:S15]  /*903d0*/  LDL.LU.64 R12, [R1+0x5750] ;  /* 0x00575000010c7983 */ /* 0x000f1e0000300a00 */
[----:B------:R-:W-:Y:S01]  /*903e0*/  NOP ;  /* 0x0000000000007918 */ /* 0x000fe20000000000 */
[----:B------:R0:W-:Y:S04]  /*903f0*/  STL.64 [R1+0x5b0], R24 ;  /* 0x0005b01801007387 */ /* 0x0001e80000100a00 */
[----:B------:R-:W-:Y:S04]  /*90400*/  STL.64 [R1+0x5b8], R26 ;  /* 0x0005b81a01007387 */ /* 0x000fe80000100a00 */
[----:B0-----:R-:W2:Y:S01]  /*90410*/  LDL.LU.64 R24, [R1+0x5748] ;  /* 0x0057480001187983 */ /* 0x001ea20000300a00 */
[----:B------:R-:W-:-:S15]  /*90420*/  HMMA.16816.F32 R4, R40, R44, R4 ;  /* 0x0000002c2804723c */ /* 0x000fde0000001804 */
[----:B------:R-:W-:-:S04]  /*90430*/  NOP ;  /* 0x0000000000007918 */ /* 0x000fc80000000000 */
[----:B------:R0:W-:Y:S04]  /*90440*/  STL.64 [R1+0x5a0], R4 ;  /* 0x0005a00401007387 */ /* 0x0001e80000100a00 */
[----:B------:R1:W-:Y:S01]  /*90450*/  STL.64 [R1+0x5a8], R6 ;  /* 0x0005a80601007387 */ /* 0x0003e20000100a00 */
[----:B0-----:R-:W-:Y:S02]  /*90460*/  IMAD.MOV.U32 R5, RZ, RZ, R44 ;  /* 0x000000ffff057224 */ /* 0x001fe400078e002c */
[----:B------:R-:W-:Y:S02]  /*90470*/  IMAD.MOV.U32 R4, RZ, RZ, R45 ;  /* 0x000000ffff047224 */ /* 0x000fe400078e002d */
[----:B------:R-:W-:Y:S02]  /*90480*/  IMAD.MOV.U32 R26, RZ, RZ, R33 ;  /* 0x000000ffff1a7224 */ /* 0x000fe400078e0021 */
[----:B------:R-:W-:-:S02]  /*90490*/  IMAD.MOV.U32 R27, RZ, RZ, R32 ;  /* 0x000000ffff1b7224 */ /* 0x000fc400078e0020 */
[----:B------:R-:W-:Y:S02]  /*904a0*/  IMAD.MOV.U32 R61, RZ, RZ, R49 ;  /* 0x000000ffff3d7224 */ /* 0x000fe400078e0031 */
[----:B------:R-:W-:Y:S01]  /*904b0*/  IMAD.MOV.U32 R3, RZ, RZ, R48 ;  /* 0x000000ffff037224 */ /* 0x000fe200078e0030 */
[----:B----4-:R-:W-:Y:S01]  /*904c0*/  HMMA.16816.F32 R8, R40, R12, R8 ;  /* 0x0000000c2808723c */ /* 0x010fe20000001808 */
[----:B-1----:R-:W-:Y:S02]  /*904d0*/  IMAD.MOV.U32 R7, RZ, RZ, R12 ;  /* 0x000000ffff077224 */ /* 0x002fe400078e000c */
[----:B------:R-:W-:-:S15]  /*904e0*/  IMAD.MOV.U32 R6, RZ, RZ, R13 ;  /* 0x000000ffff067224 */ /* 0x000fde00078e000d */
[----:B------:R-:W-:Y:S01]  /*904f0*/  NOP ;  /* 0x0000000000007918 */ /* 0x000fe20000000000 */
[----:B------:R-:W-:Y:S04]  /*90500*/  STL.64 [R1+0x590], R8 ;  /* 0x0005900801007387 */ /* 0x000fe80000100a00 */
[----:B------:R-:W-:Y:S04]  /*90510*/  STL.64 [R1+0x598], R10 ;  /* 0x0005980a01007387 */ /* 0x000fe80000100a00 */
[----:B------:R-:W-:Y:S04]  /*90520*/  STL.64 [R1+0x5710], R6 ;  /* 0x0057100601007387 */ /* 0x000fe80000100a00 */
[----:B------:R3:W-:Y:S02]  /*90530*/  STL.64 [R1+0x5708], R4 ;  /* 0x0057080401007387 */ /* 0x0007e40000100a00 */
[----:B---3--:R-:W-:Y:S01]  /*90540*/  HMMA.16816.F32 R4, R40, R20, R16 ;  /* 0x000000142804723c */ /* 0x008fe20000001810 */
[----:B------:R-:W-:-:S02]  /*90550*/  IMAD.MOV.U32 R9, RZ, RZ, R20 ;  /* 0x000000ffff097224 */ /* 0x000fc400078e0014 */
[----:B------:R-:W-:-:S15]  /*90560*/  IMAD.MOV.U32 R8, RZ, RZ, R21 ;  /* 0x000000ffff087224 */ /* 0x000fde00078e0015 */
[----:B------:R-:W-:Y:S01]  /*90570*/  NOP ;  /* 0x0000000000007918 */ /* 0x000fe20000000000 */
[----:B------:R-:W-:Y:S04]  /*90580*/  STL.64 [R1+0x580], R4 ;  /* 0x0005800401007387 */ /* 0x000fe80000100a00 */
[----:B------:R0:W-:Y:S02]  /*90590*/  STL.64 [R1+0x588], R6 ;  /* 0x0005880601007387 */ /* 0x0001e40000100a00 */
[----:B0-----:R-:W-:Y:S02]  /*905a0*/  HMMA.16816.F32 R4, R40, R32, R28 ;  /* 0x000000202804723c */ /* 0x001fe4000000181c */
[----:B------:R-:W-:-:S15]  /*905b0*/  STL.64 [R1+0x5718], R8 ;  /* 0x0057180801007387 */ /* 0x000fde0000100a00 */
[----:B------:R-:W-:Y:S02]  /*905c0*/  NOP ;  /* 0x0000000000007918 */ /* 0x000fe40000000000 */
[----:B------:R-:W-:Y:S04]  /*905d0*/  STL.64 [R1+0x570], R4 ;  /* 0x0005700401007387 */ /* 0x000fe80000100a00 */
[----:B------:R0:W-:Y:S02]  /*905e0*/  STL.64 [R1+0x578], R6 ;  /* 0x0005780601007387 */ /* 0x0001e40000100a00 */
[C---:B0-----:R-:W-:Y:S02]  /*905f0*/  HMMA.16816.F32 R4, R40.reuse, R48, R36 ;  /* 0x000000302804723c */ /* 0x041fe40000001824 */
[----:B------:R-:W-:Y:S04]  /*90600*/  STL [R1+0x55ec], R26 ;  /* 0x0055ec1a01007387 */ /* 0x000fe80000100800 */
[----:B------:R-:W-:Y:S04]  /*90610*/  STL [R1+0x55e8], R27 ;  /* 0x0055e81b01007387 */ /* 0x000fe80000100800 */
[----:B--2---:R-:W-:Y:S09]  /*90620*/  STL.64 [R1+0x5740], R24 ;  /* 0x0057401801007387 */ /* 0x004ff20000100a00 */
[----:B------:R-:W-:Y:S04]  /*90630*/  STL.64 [R1+0x560], R4 ;  /* 0x0005600401007387 */ /* 0x000fe80000100a00 */
[----:B------:R0:W-:Y:S02]  /*90640*/  STL.64 [R1+0x568], R6 ;  /* 0x0005680601007387 */ /* 0x0001e40000100a00 */
[----:B0-----:R-:W-:Y:S02]  /*90650*/  HMMA.16816.F32 R4, R40, R56, R52 ;  /* 0x000000382804723c */ /* 0x001fe40000001834 */
[----:B------:R-:W-:Y:S04]  /*90660*/  STL [R1+0x55f4], R61 ;  /* 0x0055f43d01007387 */ /* 0x000fe80000100800 */
[----:B------:R-:W-:-:S13]  /*90670*/  STL [R1+0x55f0], R3 ;  /* 0x0055f00301007387 */ /* 0x000fda0000100800 */
[----:B------:R-:W-:Y:S04]  /*90680*/  STL.64 [R1+0x550], R4 ;  /* 0x0005500401007387 */ /* 0x000fe80000100a00 */
[----:B------:R-:W-:Y:S04]  /*90690*/  STL.64 [R1+0x558], R6 ;  /* 0x0005580601007387 */ /* 0x000fe80000100a00 */
[----:B------:R-:W2:Y:S04]  /*906a0*/  LDL.LU R8, [R1+0x530] ;  /* 0x0005300001087983 */ /* 0x000ea80000300800 */
[----:B------:R-:W2:Y:S04]  /*906b0*/  LDL.LU R9, [R1+0x534] ;  /* 0x0005340001097983 */ /* 0x000ea80000300800 */
[----:B------:R-:W3:Y:S04]  /*906c0*/  LDL.LU R10, [R1+0x538] ;  /* 0x00053800010a7983 */ /* 0x000ee80000300800 */
        /* <DEDUP_REMOVED lines=29> */
[----:B------:R-:W-:-:S03]  /*908a0*/  IMAD.MOV.U32 R2, RZ, RZ, R57 ;  /* 0x000000ffff027224 */ /* 0x000fc600078e0039 */
[----:B------:R-:W3:Y:S01]  /*908b0*/  LDL.LU R52, [R1+0x4e0] ;  /* 0x0004e00001347983 */ /* 0x000ee20000300800 */
[----:B------:R-:W-:-:S03]  /*908c0*/  MOV R0, R56 ;  /* 0x0000003800007202 */ /* 0x000fc60000000f00 */
[----:B------:R-:W3:Y:S04]  /*908d0*/  LDL.LU R53, [R1+0x4e4] ;  /* 0x0004e40001357983 */ /* 0x000ee80000300800 */
[----:B------:R-:W3:Y:S04]  /*908e0*/  LDL.LU R54, [R1+0x4e8] ;  /* 0x0004e80001367983 */ /* 0x000ee80000300800 */
[----:B------:R-:W3:Y:S04]  /*908f0*/  LDL.LU R55, [R1+0x4ec] ;  /* 0x0004ec0001377983 */ /* 0x000ee80000300800 */
[----:B------:R-:W3:Y:S04]  /*90900*/  LDL.LU.64 R56, [R1+0x50] ;  /* 0x0000500001387983 */ /* 0x000ee80000300a00 */
[----:B------:R-:W-:Y:S04]  /*90910*/  STL [R1+0x55fc], R2 ;  /* 0x0055fc0201007387 */ /* 0x000fe80000100800 */
[----:B------:R-:W-:Y:S01]  /*90920*/  STL [R1+0x55f8], R0 ;  /* 0x0055f80001007387 */ /* 0x000fe20000100800 */
[----:B----4-:R-:W-:Y:S01]  /*90930*/  HMMA.16816.F32 R24, R40, R8, R24 ;  /* 0x000000082818723c */ /* 0x010fe20000001818 */
[----:B------:R-:W-:-:S15]  /*90940*/  IMAD.MOV.U32 R60, RZ, RZ, R9 ;  /* 0x000000ffff3c7224 */ /* 0x000fde00078e0009 */
[----:B------:R-:W-:-:S03]  /*90950*/  NOP ;  /* 0x0000000000007918 */ /* 0x000fc60000000000 */
[----:B------:R0:W-:Y:S04]  /*90960*/  STL.64 [R1+0x540], R24 ;  /* 0x0005401801007387 */ /* 0x0001e80000100a00 */
[----:B------:R1:W-:Y:S04]  /*90970*/  STL.64 [R1+0x548], R26 ;  /* 0x0005481a01007387 */ /* 0x0003e80000100a00 */
[----:B0-----:R-:W4:Y:S01]  /*90980*/  LDL.LU.64 R24, [R1+0x5740] ;  /* 0x0057400001187983 */ /* 0x001f220000300a00 */
[----:B-1----:R-:W-:-:S03]  /*90990*/  IMAD.MOV.U32 R27, RZ, RZ, R8 ;  /* 0x000000ffff1b7224 */ /* 0x002fc600078e0008 */
[----:B------:R-:W4:Y:S04]  /*909a0*/  LDL.LU.64 R10, [R1+0x5738] ;  /* 0x00573800010a7983 */ /* 0x000f280000300a00 */
[----:B------:R-:W4:Y:S01]  /*909b0*/  LDL.LU.64 R8, [R1+0x5730] ;  /* 0x0057300001087983 */ /* 0x000f220000300a00 */
[----:B--2---:R-:W-:Y:S02]  /*909c0*/  IMAD.MOV.U32 R3, RZ, RZ, R4 ;  /* 0x000000ffff037224 */ /* 0x004fe400078e0004 */
[----:B------:R-:W-:Y:S01]  /*909d0*/  IMAD.MOV.U32 R26, RZ, RZ, R5 ;  /* 0x000000ffff1a7224 */ /* 0x000fe200078e0005 */
[----:B------:R-:W-:Y:S04]  /*909e0*/  STL [R1+0x5604], R60 ;  /* 0x0056043c01007387 */ /* 0x000fe80000100800 */
[----:B------:R0:W-:Y:S01]  /*909f0*/  STL [R1+0x5600], R27 ;  /* 0x0056001b01007387 */ /* 0x0001e20000100800 */
[----:B------:R-:W-:-:S02]  /*90a00*/  IMAD.MOV.U32 R61, RZ, RZ, R13 ;  /* 0x000000ffff3d7224 */ /* 0x000fc400078e000d */
[----:B------:R-:W-:Y:S02]  /*90a10*/  IMAD.MOV.U32 R0, RZ, RZ, R12 ;  /* 0x000000ffff007224 */ /* 0x000fe400078e000c */
[----:B---3--:R-:W-:Y:S02]  /*90a20*/  IMAD.MOV.U32 R2, RZ, RZ, R21 ;  /* 0x000000ffff027224 */ /* 0x008fe400078e0015 */
[----:B0-----:R-:W-:Y:S02]  /*90a30*/  IMAD.MOV.U32 R27, RZ, RZ, R20 ;  /* 0x000000ffff1b7224 */ /* 0x001fe400078e0014 */
        /* <DEDUP_REMOVED lines=14> */
[----:B0-----:R-:W-:Y:S02]  /*90b20*/  HMMA.16816.F32 R4, R40, R32, R28 ;  /* 0x000000202804723c */ /* 0x001fe4000000181c */
[----:B------:R-:W-:Y:S04]  /*90b30*/  STL [R1+0x561c], R2 ;  /* 0x00561c0201007387 */ /* 0x000fe80000100800 */
[----:B------:R-:W-:Y:S01]  /*90b40*/  STL [R1+0x5618], R27 ;  /* 0x0056181b01007387 */ /* 0x000fe20000100800 */
[----:B------:R-:W-:-:S12]  /*90b50*/  IMAD.MOV.U32 R3, RZ, RZ, R32 ;  /* 0x000000ffff037224 */ /* 0x000fd800078e0020 */
[----:B------:R-:W-:Y:S04]  /*90b60*/  STL.64 [R1+0x500], R4 ;  /* 0x0005000401007387 */ /* 0x000fe80000100a00 */
[----:B------:R0:W-:Y:S02]  /*90b70*/  STL.64 [R1+0x508], R6 ;  /* 0x0005080601007387 */ /* 0x0001e40000100a00 */
[----:B0-----:R-:W-:Y:S02]  /*90b80*/  HMMA.16816.F32 R4, R40, R48, R36 ;  /* 0x000000302804723c */ /* 0x001fe40000001824 */
[----:B------:R-:W-:Y:S04]  /*90b90*/  STL [R1+0x5624], R60 ;  /* 0x0056243c01007387 */ /* 0x000fe80000100800 */
[----:B------:R-:W-:Y:S01]  /*90ba0*/  STL [R1+0x5620], R3 ;  /* 0x0056200301007387 */ /* 0x000fe20000100800 */
[----:B------:R-:W-:-:S02]  /*90bb0*/  IMAD.MOV.U32 R26, RZ, RZ, R49 ;  /* 0x000000ffff1a7224 */ /* 0x000fc400078e0031 */
[----:B------:R-:W-:-:S10]  /*90bc0*/  IMAD.MOV.U32 R0, RZ, RZ, R48 ;  /* 0x000000ffff007224 */ /* 0x000fd400078e0030 */
        /* <DEDUP_REMOVED lines=13> */
[----:B0-----:R-:W2:Y:S04]  /*90ca0*/  LDL.LU R52, [R1+0x4d0] ;  /* 0x0004d00001347983 */ /* 0x001ea80000300800 */
[----:B------:R-:W2:Y:S04]  /*90cb0*/  LDL.LU R53, [R1+0x4d4] ;  /* 0x0004d40001357983 */ /* 0x000ea80000300800 */
[----:B------:R-:W2:Y:S04]  /*90cc0*/  LDL.LU R54, [R1+0x4d8] ;  /* 0x0004d80001367983 */ /* 0x000ea80000300800 */
[----:B------:R-:W2:Y:S04]  /*90cd0*/  LDL.LU R55, [R1+0x4dc] ;  /* 0x0004dc0001377983 */ /* 0x000ea80000300800 */
[----:B------:R-:W2:Y:S04]  /*90ce0*/  LDL.LU.64 R8, [R1+0x40] ;  /* 0x0000400001087983 */ /* 0x000ea80000300a00 */
[----:B------:R-:W3:Y:S04]  /*90cf0*/  LDL.LU R4, [R1+0x4c0] ;  /* 0x0004c00001047983 */ /* 0x000ee80000300800 */
        /* <DEDUP_REMOVED lines=12> */
[----:B------:R-:W4:Y:S01]  /*90dc0*/  LDL.LU R39, [R1+0x4ac] ;  /* 0x0004ac0001277983 */ /* 0x000f220000300800 */
[----:B------:R-:W-:-:S02]  /*90dd0*/  IMAD.MOV.U32 R27, RZ, RZ, R56 ;  /* 0x000000ffff1b7224 */ /* 0x000fc400078e0038 */
[----:B------:R-:W-:Y:S01]  /*90de0*/  IMAD.MOV.U32 R61, RZ, RZ, R57 ;  /* 0x000000ffff3d7224 */ /* 0x000fe200078e0039 */
[----:B------:R-:W4:Y:S04]  /*90df0*/  LDL.LU.64 R48, [R1+0x10] ;  /* 0x0000100001307983 */ /* 0x000f280000300a00 */
[----:B------:R-:W4:Y:S04]  /*90e00*/  LDL.LU.64 R56, [R1] ;  /* 0x0000000001387983 */ /* 0x000f280000300a00 */
        /* <DEDUP_REMOVED lines=12> */
[----:B------:R-:W-:Y:S04]  /*90ed0*/  STL [R1+0x5634], R61 ;  /* 0x0056343d01007387 */ /* 0x000fe80000100800 */
[----:B------:R-:W-:Y:S01]  /*90ee0*/  STL [R1+0x5630], R27 ;  /* 0x0056301b01007387 */ /* 0x000fe20000100800 */
[----:B--2---:R-:W-:-:S15]  /*90ef0*/  HMMA.16816.F32 R52, R40, R8, R52 ;  /* 0x000000082834723c */ /* 0x004fde0000001834 */
[----:B------:R-:W-:-:S04]  /*90f00*/  NOP ;  /* 0x0000000000007918 */ /* 0x000fc80000000000 */
[----:B------:R-:W-:Y:S04]  /*90f10*/  STL.64 [R1+0x4d0], R52 ;  /* 0x0004d03401007387 */ /* 0x000fe80000100a00 */
[----:B------:R0:W-:Y:S04]  /*90f20*/  STL.64 [R1+0x4d8], R54 ;  /* 0x0004d83601007387 */ /* 0x0001e80000100a00 */
[----:B0-----:R-:W2:Y:S04]  /*90f30*/  LDL.LU.64 R54, [R1+0x5728] ;  /* 0x0057280001367983 */ /* 0x001ea80000300a00 */
[----:B------:R-:W2:Y:S01]  /*90f40*/  LDL.LU.64 R52, [R1+0x5720] ;  /* 0x0057200001347983 */ /* 0x000ea20000300a00 */
[C---:B---3--:R-:W-:Y:S08]  /*90f50*/  HMMA.16816.F32 R4, R40.reuse, R20, R4 ;  /* 0x000000142804723c */ /* 0x048ff00000001804 */
[----:B----4-:R-:W-:Y:S01]  /*90f60*/  HMMA.16816.F32 R28, R40, R32, R28 ;  /* 0x00000020281c723c */ /* 0x010fe2000000181c */
[----:B------:R-:W-:-:S02]  /*90f70*/  IMAD.MOV.U32 R2, RZ, RZ, R9 ;  /* 0x000000ffff027224 */ /* 0x000fc400078e0009 */
[----:B------:R-:W-:-:S05]  /*90f80*/  IMAD.MOV.U32 R3, RZ, RZ, R8 ;  /* 0x000000ffff037224 */ /* 0x000fca00078e0008 */
[----:B------:R-:W-:Y:S01]  /*90f90*/  HMMA.16816.F32 R36, R40, R48, R36 ;  /* 0x000000302824723c */ /* 0x000fe20000001824 */
[----:B------:R-:W3:Y:S04]  /*90fa0*/  LDL.LU.64 R8, [R1+0x5718] ;  /* 0x0057180001087983 */ /* 0x000ee80000300a00 */
[----:B------:R-:W-:Y:S04]  /*90fb0*/  STL [R1+0x563c], R2 ;  /* 0x00563c0201007387 */ /* 0x000fe80000100800 */
[----:B------:R-:W-:Y:S01]  /*90fc0*/  STL [R1+0x5638], R3 ;  /* 0x0056380301007387 */ /* 0x000fe20000100800 */
[----:B------:R-:W-:Y:S01]  /*90fd0*/  MOV R0, R20 ;  /* 0x0000001400007202 */ /* 0x000fe20000000f00 */
[----:B------:R-:W-:-:S02]  /*90fe0*/  IMAD.MOV.U32 R60, RZ, RZ, R21 ;  /* 0x000000ffff3c7224 */ /* 0x000fc400078e0015 */
[----:B------:R-:W-:Y:S04]  /*90ff0*/  STL.64 [R1+0x4c0], R4 ;  /* 0x0004c00401007387 */ /* 0x000fe80000100a00 */
[----:B------:R0:W-:Y:S01]  /*91000*/  STL.64 [R1+0x4c8], R6 ;  /* 0x0004c80601007387 */ /* 0x0001e20000100a00 */
[----:B------:R-:W-:-:S03]  /*91010*/  IMAD.MOV.U32 R27, RZ, RZ, R32 ;  /* 0x000000ffff1b7224 */ /* 0x000fc600078e0020 */
[----:B0-----:R-:W4:Y:S04]  /*91020*/  LDL.LU.64 R6, [R1+0x5710] ;  /* 0x0057100001067983 */ /* 0x001f280000300a00 */
[----:B------:R-:W3:Y:S04]  /*91030*/  LDL.LU.64 R4, [R1+0x5708] ;  /* 0x0057080001047983 */ /* 0x000ee80000300a00 */
[----:B------:R-:W3:Y:S04]  /*91040*/  LDL.LU R20, [R1+0x450] ;  /* 0x0004500001147983 */ /* 0x000ee80000300800 */
[----:B------:R-:W3:Y:S04]  /*91050*/  LDL.LU R21, [R1+0x454] ;  /* 0x0004540001157983 */ /* 0x000ee80000300800 */
[----:B------:R-:W3:Y:S04]  /*91060*/  LDL.LU R22, [R1+0x458] ;  /* 0x0004580001167983 */ /* 0x000ee80000300800 */
[----:B------:R-:W3:Y:S04]  /*91070*/  LDL.LU R23, [R1+0x45c] ;  /* 0x00045c0001177983 */ /* 0x000ee80000300800 */
[----:B------:R-:W-:Y:S04]  /*91080*/  STL [R1+0x5640], R0 ;  /* 0x0056400001007387 */ /* 0x000fe80000100800 */
[----:B------:R-:W-:Y:S04]  /*91090*/  STL.64 [R1+0x4b0], R28 ;  /* 0x0004b01c01007387 */ /* 0x000fe80000100a00 */
[----:B------:R0:W-:Y:S01]  /*910a0*/  STL.64 [R1+0x4b8], R30 ;  /* 0x0004b81e01007387 */ /* 0x0001e20000100a00 */
[----:B------:R-:W-:-:S02]  /*910b0*/  IMAD.MOV.U32 R26, RZ, RZ, R33 ;  /* 0x000000ffff1a7224 */ /* 0x000fc400078e0021 */
[----:B------:R-:W-:Y:S02]  /*910c0*/  IMAD.MOV.U32 R3, RZ, RZ, R48 ;  /* 0x000000ffff037224 */ /* 0x000fe400078e0030 */
[----:B------:R-:W-:Y:S01]  /*910d0*/  IMAD.MOV.U32 R61, RZ, RZ, R49 ;  /* 0x000000ffff3d7224 */ /* 0x000fe200078e0031 */
[----:B0-----:R-:W3:Y:S04]  /*910e0*/  LDL.LU.64 R30, [R1+0x5700] ;  /* 0x00570000011e7983 */ /* 0x001ee80000300a00 */
[----:B------:R-:W3:Y:S04]  /*910f0*/  LDL.LU.64 R28, [R1+0x56f8] ;  /* 0x0056f800011c7983 */ /* 0x000ee80000300a00 */
[----:B------:R-:W3:Y:S04]  /*91100*/  LDL.LU.64 R34, [R1+0x56f0] ;  /* 0x0056f00001227983 */ /* 0x000ee80000300a00 */
[----:B------:R-:W3:Y:S04]  /*91110*/  LDL.LU.64 R32, [R1+0x56e8] ;  /* 0x0056e80001207983 */ /* 0x000ee80000300a00 */
[----:B------:R-:W-:Y:S04]  /*91120*/  STL.64 [R1+0x4a0], R36 ;  /* 0x0004a02401007387 */ /* 0x000fe80000100a00 */
[----:B------:R0:W-:Y:S01]  /*91130*/  STL.64 [R1+0x4a8], R38 ;  /* 0x0004a82601007387 */ /* 0x0001e20000100a00 */
[----:B------:R-:W-:-:S02]  /*91140*/  IMAD.MOV.U32 R0, RZ, RZ, R56 ;  /* 0x000000ffff007224 */ /* 0x000fc400078e0038 */
[----:B------:R-:W-:Y:S01]  /*91150*/  IMAD.MOV.U32 R2, RZ, RZ, R57 ;  /* 0x000000ffff027224 */ /* 0x000fe200078e0039 */
[----:B0-----:R-:W3:Y:S04]  /*91160*/  LDL.LU.64 R38, [R1+0x56e0] ;  /* 0x0056e00001267983 */ /* 0x001ee80000300a00 */
[----:B------:R-:W3:Y:S04]  /*91170*/  LDL.LU.64 R36, [R1+0x56d8] ;  /* 0x0056d80001247983 */ /* 0x000ee80000300a00 */
        /* <DEDUP_REMOVED lines=8> */
[----:B------:R-:W2:Y:S04]  /*91200*/  LDL.LU.64 R58, [R1+0x56b0] ;  /* 0x0056b000013a7983 */ /* 0x000ea80000300a00 */
[----:B------:R-:W2:Y:S01]  /*91210*/  LDL.LU.64 R56, [R1+0x56a8] ;  /* 0x0056a80001387983 */ /* 0x000ea20000300a00 */
[C---:B---3--:R-:W-:Y:S08]  /*91220*/  HMMA.16816.F32 R16, R40.reuse, R48, R16 ;  /* 0x000000302810723c */ /* 0x048ff00000001810 */
[----:B--2---:R-:W-:Y:S01]  /*91230*/  HMMA.16816.F32 R44, R40, R56, R44 ;  /* 0x00000038282c723c */ /* 0x004fe2000000182c */
[----:B------:R-:W-:Y:S04]  /*91240*/  STL.64 [R1+0x5480], R58 ;  /* 0x0054803a01007387 */ /* 0x000fe80000100a00 */
[----:B------:R-:W-:-:S14]  /*91250*/  STL.64 [R1+0x5478], R56 ;  /* 0x0054783801007387 */ /* 0x000fdc0000100a00 */
[----:B------:R-:W-:Y:S04]  /*91260*/  STL.64 [R1+0x480], R44 ;  /* 0x0004802c01007387 */ /* 0x000fe80000100a00 */
[----:B------:R0:W-:Y:S02]  /*91270*/  STL.64 [R1+0x488], R46 ;  /* 0x0004882e01007387 */ /* 0x0001e40000100a00 */
[----:B0-----:R-:W-:Y:S01]  /*91280*/  HMMA.16816.F32 R44, R40, R52, R12 ;  /* 0x00000034282c723c */ /* 0x001fe2000000180c */
[----:B------:R-:W-:Y:S02]  /*91290*/  IMAD.MOV.U32 R56, RZ, RZ, R9 ;  /* 0x000000ffff387224 */ /* 0x000fe400078e0009 */
[----:B------:R-:W-:-:S05]  /*912a0*/  IMAD.MOV.U32 R57, RZ, RZ, R8 ;  /* 0x000000ffff397224 */ /* 0x000fca00078e0008 */
[----:B------:R-:W-:Y:S01]  /*912b0*/  HMMA.16816.F32 R8, R40, R36, R20 ;  /* 0x000000242808723c */ /* 0x000fe20000001814 */
[----:B------:R-:W2:Y:S10]  /*912c0*/  LDL.LU R12, [R1+0x440] ;  /* 0x00044000010c7983 */ /* 0x000eb40000300800 */
        /* <DEDUP_REMOVED lines=44> */
[----:B------:R-:W2:Y:S01]  /*91590*/  LDL.LU R15, [R1+0x40c] ;  /* 0x00040c00010f7983 */ /* 0x000ea20000300800 */
[C---:B---3--:R-:W-:Y:S03]  /*915a0*/  HMMA.16816.F32 R44, R40.reuse, R28, R44 ;  /* 0x0000001c282c723c */ /* 0x048fe6000000182c */
[----:B0-----:R-:W3:Y:S04]  /*915b0*/  LDL.LU R8, [R1+0x3f0] ;  /* 0x0003f00001087983 */ /* 0x001ee80000300800 */
[----:B------:R-:W3:Y:S04]  /*915c0*/  LDL.LU R9, [R1+0x3f4] ;  /* 0x0003f40001097983 */ /* 0x000ee80000300800 */
[----:B-1----:R-:W3:Y:S04]  /*915d0*/  LDL.LU R10, [R1+0x3f8] ;  /* 0x0003f800010a7983 */ /* 0x002ee80000300800 */
[----:B------:R-:W3:Y:S04]  /*915e0*/  LDL.LU R11, [R1+0x3fc] ;  /* 0x0003fc00010b7983 */ /* 0x000ee80000300800 */
[----:B------:R-:W-:Y:S04]  /*915f0*/  STL.64 [R1+0x5440], R34 ;  /* 0x0054402201007387 */ /* 0x000fe80000100a00 */
[----:B------:R0:W-:Y:S01]  /*91600*/  STL.64 [R1+0x5438], R32 ;  /* 0x0054382001007387 */ /* 0x0001e20000100a00 */
[----:B------:R-:W-:Y:S01]  /*91610*/  HMMA.16816.F32 R20, R40, R24, R20 ;  /* 0x000000182814723c */ /* 0x000fe20000001814 */
[----:B0-----:R-:W-:-:S02]  /*91620*/  IMAD.MOV.U32 R33, RZ, RZ, R4 ;  /* 0x000000ffff217224 */ /* 0x001fc400078e0004 */
[----:B------:R-:W-:Y:S01]  /*91630*/  IMAD.MOV.U32 R32, RZ, RZ, R5 ;  /* 0x000000ffff207224 */ /* 0x000fe200078e0005 */
[----:B------:R-:W4:Y:S04]  /*91640*/  LDL.LU R4, [R1+0x3e0] ;  /* 0x0003e00001047983 */ /* 0x000f280000300800 */
[----:B------:R-:W4:Y:S04]  /*91650*/  LDL.LU R5, [R1+0x3e4] ;  /* 0x0003e40001057983 */ /* 0x000f280000300800 */
[----:B------:R-:W4:Y:S04]  /*91660*/  LDL.LU R6, [R1+0x3e8] ;  /* 0x0003e80001067983 */ /* 0x000f280000300800 */
[----:B------:R-:W4:Y:S04]  /*91670*/  LDL.LU R7, [R1+0x3ec] ;  /* 0x0003ec0001077983 */ /* 0x000f280000300800 */
        /* <DEDUP_REMOVED lines=55> */
[----:B---3--:R-:W-:Y:S04]  /*919f0*/  STL.64 [R1+0x54a0], R10 ;  /* 0x0054a00a01007387 */ /* 0x008fe80000100a00 */
[----:B------:R0:W-:Y:S04]  /*91a00*/  STL.64 [R1+0x5498], R8 ;  /* 0x0054980801007387 */ /* 0x0001e80000100a00 */
[----:B0-----:R-:W3:Y:S04]  /*91a10*/  LDL.LU R8, [R1+0x330] ;  /* 0x0003300001087983 */ /* 0x001ee80000300800 */
[----:B------:R-:W3:Y:S04]  /*91a20*/  LDL.LU R9, [R1+0x334] ;  /* 0x0003340001097983 */ /* 0x000ee80000300800 */
[----:B------:R-:W3:Y:S04]  /*91a30*/  LDL.LU R10, [R1+0x338] ;  /* 0x00033800010a7983 */ /* 0x000ee80000300800 */
[----:B------:R-:W3:Y:S01]  /*91a40*/  LDL.LU R11, [R1+0x33c] ;  /* 0x00033c00010b7983 */ /* 0x000ee20000300800 */
[----:B--2---:R-:W-:Y:S03]  /*91a50*/  HMMA.16816.F32 R40, R40, R4, R44 ;  /* 0x000000042828723c */ /* 0x004fe6000000182c */
[----:B------:R-:W3:Y:S04]  /*91a60*/  LDL.LU.64 R46, [R1+0x5650] ;  /* 0x00565000012e7983 */ /* 0x000ee80000300a00 */
[----:B------:R-:W3:Y:S04]  /*91a70*/  LDL.LU.64 R44, [R1+0x5648] ;  /* 0x00564800012c7983 */ /* 0x000ee80000300a00 */
[----:B----4-:R-:W-:Y:S04]  /*91a80*/  STL.64 [R1+0x54b0], R6 ;  /* 0x0054b00601007387 */ /* 0x010fe80000100a00 */
[----:B------:R0:W-:Y:S04]  /*91a90*/  STL.64 [R1+0x54a8], R4 ;  /* 0x0054a80401007387 */ /* 0x0001e80000100a00 */
[----:B------:R-:W-:Y:S04]  /*91aa0*/  STL.64 [R1+0x340], R40 ;  /* 0x0003402801007387 */ /* 0x000fe80000100a00 */
[----:B------:R-:W-:Y:S01]  /*91ab0*/  STL.64 [R1+0x348], R42 ;  /* 0x0003482a01007387 */ /* 0x000fe20000100a00 */
[C---:B---3--:R-:W-:Y:S08]  /*91ac0*/  HMMA.16816.F32 R8, R44.reuse, R12, R8 ;  /* 0x0000000c2c08723c */ /* 0x048ff00000001808 */
        /* <DEDUP_REMOVED lines=8> */
[----:B------:R0:W-:Y:S04]  /*91b50*/  STL.64 [R1+0x310], R12 ;  /* 0x0003100c01007387 */ /* 0x0001e80000100a00 */
[----:B------:R1:W-:Y:S04]  /*91b60*/  STL.64 [R1+0x318], R14 ;  /* 0x0003180e01007387 */ /* 0x0003e80000100a00 */
[----:B0-----:R-:W2:Y:S04]  /*91b70*/  LDL.LU R12, [R1+0x1b0] ;  /* 0x0001b000010c7983 */ /* 0x001ea80000300800 */
[----:B------:R0:W-:Y:S04]  /*91b80*/  STL.64 [R1+0x300], R8 ;  /* 0x0003000801007387 */ /* 0x0001e80000100a00 */
[----:B------:R-:W-:Y:S04]  /*91b90*/  STL.64 [R1+0x308], R10 ;  /* 0x0003080a01007387 */ /* 0x000fe80000100a00 */
[----:B------:R-:W-:Y:S04]  /*91ba0*/  STL.64 [R1+0x2f0], R4 ;  /* 0x0002f00401007387 */ /* 0x000fe80000100a00 */
[----:B------:R-:W-:Y:S04]  /*91bb0*/  STL.64 [R1+0x2f8], R6 ;  /* 0x0002f80601007387 */ /* 0x000fe80000100a00 */
[----:B------:R-:W2:Y:S04]  /*91bc0*/  LDL.LU R13, [R1+0x1b4] ;  /* 0x0001b400010d7983 */ /* 0x000ea80000300800 */
[----:B-1----:R-:W3:Y:S04]  /*91bd0*/  LDL.LU R14, [R1+0x1b8] ;  /* 0x0001b800010e7983 */ /* 0x002ee80000300800 */
[----:B------:R-:W3:Y:S04]  /*91be0*/  LDL.LU R15, [R1+0x1bc] ;  /* 0x0001bc00010f7983 */ /* 0x000ee80000300800 */
[----:B---3--:R-:W-:Y:S04]  /*91bf0*/  STL.64 [R1+0x54c0], R14 ;  /* 0x0054c00e01007387 */ /* 0x008fe80000100a00 */
[----:B--2---:R1:W-:Y:S04]  /*91c00*/  STL.64 [R1+0x54b8], R12 ;  /* 0x0054b80c01007387 */ /* 0x0043e80000100a00 */
[----:B------:R-:W2:Y:S04]  /*91c10*/  LDL.LU R32, [R1+0x1c0] ;  /* 0x0001c00001207983 */ /* 0x000ea80000300800 */
[----:B------:R-:W2:Y:S04]  /*91c20*/  LDL.LU R33, [R1+0x1c4] ;  /* 0x0001c40001217983 */ /* 0x000ea80000300800 */
[----:B------:R-:W3:Y:S04]  /*91c30*/  LDL.LU R34, [R1+0x1c8] ;  /* 0x0001c80001227983 */ /* 0x000ee80000300800 */
[----:B------:R-:W3:Y:S04]  /*91c40*/  LDL.LU R35, [R1+0x1cc] ;  /* 0x0001cc0001237983 */ /* 0x000ee80000300800 */
[----:B---3--:R-:W-:Y:S04]  /*91c50*/  STL.64 [R1+0x54d0], R34 ;  /* 0x0054d02201007387 */ /* 0x008fe80000100a00 */
[----:B--2---:R2:W-:Y:S04]  /*91c60*/  STL.64 [R1+0x54c8], R32 ;  /* 0x0054c82001007387 */ /* 0x0045e80000100a00 */
[----:B------:R-:W3:Y:S04]  /*91c70*/  LDL.LU R48, [R1+0x1e0] ;  /* 0x0001e00001307983 */ /* 0x000ee80000300800 */
[----:B------:R-:W3:Y:S04]  /*91c80*/  LDL.LU R49, [R1+0x1e4] ;  /* 0x0001e40001317983 */ /* 0x000ee80000300800 */
[----:B------:R-:W4:Y:S04]  /*91c90*/  LDL.LU R50, [R1+0x1e8] ;  /* 0x0001e80001327983 */ /* 0x000f280000300800 */
[----:B------:R-:W4:Y:S04]  /*91ca0*/  LDL.LU R51, [R1+0x1ec] ;  /* 0x0001ec0001337983 */ /* 0x000f280000300800 */
[----:B----4-:R-:W-:Y:S04]  /*91cb0*/  STL.64 [R1+0x54e0], R50 ;  /* 0x0054e03201007387 */ /* 0x010fe80000100a00 */
[----:B---3--:R3:W-:Y:S04]  /*91cc0*/  STL.64 [R1+0x54d8], R48 ;  /* 0x0054d83001007387 */ /* 0x0087e80000100a00 */
[----:B------:R-:W4:Y:S04]  /*91cd0*/  LDL.LU R52, [R1+0x1f0] ;  /* 0x0001f00001347983 */ /* 0x000f280000300800 */
[----:B------:R-:W4:Y:S04]  /*91ce0*/  LDL.LU R53, [R1+0x1f4] ;  /* 0x0001f40001357983 */ /* 0x000f280000300800 */
[----:B------:R-:W2:Y:S04]  /*91cf0*/  LDL.LU R54, [R1+0x1f8] ;  /* 0x0001f80001367983 */ /* 0x000ea80000300800 */
[----:B------:R-:W2:Y:S01]  /*91d00*/  LDL.LU R55, [R1+0x1fc] ;  /* 0x0001fc0001377983 */ /* 0x000ea20000300800 */
[----:B------:R-:W-:-:S02]  /*91d10*/  IMAD.MOV.U32 R56, RZ, RZ, R0 ;  /* 0x000000ffff387224 */ /* 0x000fc400078e0000 */
[----:B------:R-:W-:Y:S01]  /*91d20*/  IMAD.MOV.U32 R57, RZ, RZ, R2 ;  /* 0x000000ffff397224 */ /* 0x000fe200078e0002 */
[----:B--2---:R-:W-:Y:S04]  /*91d30*/  STL.64 [R1+0x54f0], R54 ;  /* 0x0054f03601007387 */ /* 0x004fe80000100a00 */
[----:B----4-:R2:W-:Y:S04]  /*91d40*/  STL.64 [R1+0x54e8], R52 ;  /* 0x0054e83401007387 */ /* 0x0105e80000100a00 */
[----:B------:R-:W3:Y:S04]  /*91d50*/  LDL.LU R0, [R1+0x5640] ;  /* 0x0056400001007983 */ /* 0x000ee80000300800 */
[----:B------:R-:W4:Y:S04]  /*91d60*/  LDL.LU R2, [R1+0x563c] ;  /* 0x00563c0001027983 */ /* 0x000f280000300800 */
[----:B------:R0:W-:Y:S04]  /*91d70*/  STL.64 [R1+0x54f8], R56 ;  /* 0x0054f83801007387 */ /* 0x0001e80000100a00 */
[----:B------:R-:W2:Y:S04]  /*91d80*/  LDL.LU R28, [R1+0x200] ;  /* 0x00020000011c7983 */ /* 0x000ea80000300800 */
[----:B------:R-:W2:Y:S04]  /*91d90*/  LDL.LU R29, [R1+0x204] ;  /* 0x00020400011d7983 */ /* 0x000ea80000300800 */
[----:B------:R-:W2:Y:S04]  /*91da0*/  LDL.LU R30, [R1+0x208] ;  /* 0x00020800011e7983 */ /* 0x000ea80000300800 */
[----:B------:R-:W2:Y:S01]  /*91db0*/  LDL.LU R31, [R1+0x20c] ;  /* 0x00020c00011f7983 */ /* 0x000ea20000300800 */
[----:B0-----:R-:W-:-:S02]  /*91dc0*/  IMAD.MOV.U32 R8, RZ, RZ, R3 ;  /* 0x000000ffff087224 */ /* 0x001fc400078e0003 */
[----:B------:R-:W-:Y:S01]  /*91dd0*/  IMAD.MOV.U32 R9, RZ, RZ, R61 ;  /* 0x000000ffff097224 */ /* 0x000fe200078e003d */
[----:B-1----:R-:W-:Y:S01]  /*91de0*/  MOV R12, R27 ;  /* 0x0000001b000c7202 */ /* 0x002fe20000000f00 */
[----:B------:R-:W-:Y:S01]  /*91df0*/  IMAD.MOV.U32 R13, RZ, RZ, R26 ;  /* 0x000000ffff0d7224 */ /* 0x000fe200078e001a */
[----:B--2---:R-:W-:Y:S04]  /*91e00*/  STL.64 [R1+0x5508], R30 ;  /* 0x0055081e01007387 */ /* 0x004fe80000100a00 */
[----:B------:R0:W-:Y:S04]  /*91e10*/  STL.64 [R1+0x5500], R28 ;  /* 0x0055001c01007387 */ /* 0x0001e80000100a00 */
[----:B------:R-:W2:Y:S04]  /*91e20*/  LDL.LU R3, [R1+0x5638] ;  /* 0x0056380001037983 */ /* 0x000ea80000300800 */
[----:B------:R-:W2:Y:S04]  /*91e30*/  LDL.LU R61, [R1+0x5634] ;  /* 0x00563400013d7983 */ /* 0x000ea80000300800 */
[----:B------:R1:W-:Y:S04]  /*91e40*/  STL.64 [R1+0x5510], R8 ;  /* 0x0055100801007387 */ /* 0x0003e80000100a00 */
[----:B------:R-:W1:Y:S04]  /*91e50*/  LDL.LU R27, [R1+0x5630] ;  /* 0x00563000011b7983 */ /* 0x000e680000300800 */
[----:B------:R-:W2:Y:S04]  /*91e60*/  LDL.LU R26, [R1+0x562c] ;  /* 0x00562c00011a7983 */ /* 0x000ea80000300800 */
[----:B------:R-:W-:Y:S04]  /*91e70*/  STL.64 [R1+0x5518], R12 ;  /* 0x0055180c01007387 */ /* 0x000fe80000100a00 */
[----:B------:R-:W2:Y:S04]  /*91e80*/  LDL.LU R32, [R1+0x220] ;  /* 0x0002200001207983 */ /* 0x000ea80000300800 */
[----:B------:R-:W2:Y:S04]  /*91e90*/  LDL.LU R33, [R1+0x224] ;  /* 0x0002240001217983 */ /* 0x000ea80000300800 */
[----:B------:R-:W2:Y:S04]  /*91ea0*/  LDL.LU R34, [R1+0x228] ;  /* 0x0002280001227983 */ /* 0x000ea80000300800 */
[----:B------:R-:W2:Y:S01]  /*91eb0*/  LDL.LU R35, [R1+0x22c] ;  /* 0x00022c0001237983 */ /* 0x000ea20000300800 */
[----:B---3--:R-:W-:-:S02]  /*91ec0*/  IMAD.MOV.U32 R48, RZ, RZ, R0 ;  /* 0x000000ffff307224 */ /* 0x008fc400078e0000 */
[----:B------:R-:W-:Y:S01]  /*91ed0*/  IMAD.MOV.U32 R49, RZ, RZ, R60 ;  /* 0x000000ffff317224 */ /* 0x000fe200078e003c */
[----:B--2---:R-:W-:Y:S04]  /*91ee0*/  STL.64 [R1+0x5528], R34 ;  /* 0x0055282201007387 */ /* 0x004fe80000100a00 */
[----:B------:R2:W-:Y:S04]  /*91ef0*/  STL.64 [R1+0x5520], R32 ;  /* 0x0055202001007387 */ /* 0x0005e80000100a00 */
[----:B------:R-:W2:Y:S04]  /*91f00*/  LDL.LU R0, [R1+0x5628] ;  /* 0x0056280001007983 */ /* 0x000ea80000300800 */
[----:B------:R-:W3:Y:S04]  /*91f10*/  LDL.LU R60, [R1+0x5624] ;  /* 0x00562400013c7983 */ /* 0x000ee80000300800 */
[----:B------:R0:W-:Y:S04]  /*91f20*/  STL.64 [R1+0x5530], R48 ;  /* 0x0055303001007387 */ /* 0x0001e80000100a00 */
[----:B------:R-:W2:Y:S04]  /*91f30*/  LDL.LU R52, [R1+0x230] ;  /* 0x0002300001347983 */ /* 0x000ea80000300800 */
[----:B------:R-:W2:Y:S04]  /*91f40*/  LDL.LU R53, [R1+0x234] ;  /* 0x0002340001357983 */ /* 0x000ea80000300800 */
[----:B------:R-:W2:Y:S04]  /*91f50*/  LDL.LU R54, [R1+0x238] ;  /* 0x0002380001367983 */ /* 0x000ea80000300800 */
[----:B------:R-:W2:Y:S01]  /*91f60*/  LDL.LU R55, [R1+0x23c] ;  /* 0x00023c0001377983 */ /* 0x000ea20000300800 */
[----:B------:R-:W-:-:S02]  /*91f70*/  IMAD.MOV.U32 R56, RZ, RZ, R3 ;  /* 0x000000ffff387224 */ /* 0x000fc400078e0003 */
[----:B----4-:R-:W-:Y:S01]  /*91f80*/  IMAD.MOV.U32 R57, RZ, RZ, R2 ;  /* 0x000000ffff397224 */ /* 0x010fe200078e0002 */
[----:B--2---:R-:W-:Y:S04]  /*91f90*/  STL.64 [R1+0x5540], R54 ;  /* 0x0055403601007387 */ /* 0x004fe80000100a00 */
[----:B------:R2:W-:Y:S04]  /*91fa0*/  STL.64 [R1+0x5538], R52 ;  /* 0x0055383401007387 */ /* 0x0005e80000100a00 */
[----:B------:R-:W2:Y:S04]  /*91fb0*/  LDL.LU R3, [R1+0x5620] ;  /* 0x0056200001037983 */ /* 0x000ea80000300800 */
[----:B------:R-:W4:Y:S04]  /*91fc0*/  LDL.LU R2, [R1+0x561c] ;  /* 0x00561c0001027983 */ /* 0x000f280000300800 */
[----:B------:R-:W-:Y:S04]  /*91fd0*/  STL.64 [R1+0x5548], R56 ;  /* 0x0055483801007387 */ /* 0x000fe80000100a00 */
[----:B0-----:R-:W2:Y:S04]  /*91fe0*/  LDL.LU R28, [R1+0x240] ;  /* 0x00024000011c7983 */ /* 0x001ea80000300800 */
[----:B------:R-:W2:Y:S04]  /*91ff0*/  LDL.LU R29, [R1+0x244] ;  /* 0x00024400011d7983 */ /* 0x000ea80000300800 */
[----:B------:R-:W2:Y:S04]  /*92000*/  LDL.LU R30, [R1+0x248] ;  /* 0x00024800011e7983 */ /* 0x000ea80000300800 */
[----:B------:R-:W2:Y:S01]  /*92010*/  LDL.LU R31, [R1+0x24c] ;  /* 0x00024c00011f7983 */ /* 0x000ea20000300800 */
[----:B-1----:R-:W-:-:S02]  /*92020*/  IMAD.MOV.U32 R8, RZ, RZ, R27 ;  /* 0x000000ffff087224 */ /* 0x002fc400078e001b */
[----:B------:R-:W-:Y:S02]  /*92030*/  IMAD.MOV.U32 R9, RZ, RZ, R61 ;  /* 0x000000ffff097224 */ /* 0x000fe400078e003d */
[----:B------:R-:W-:Y:S02]  /*92040*/  IMAD.MOV.U32 R32, RZ, RZ, R0 ;  /* 0x000000ffff207224 */ /* 0x000fe400078e0000 */
        /* <DEDUP_REMOVED lines=13> */
[----:B------:R-:W-:-:S02]  /*92120*/  IMAD.MOV.U32 R52, RZ, RZ, R3 ;  /* 0x000000ffff347224 */ /* 0x000fc400078e0003 */
[----:B---3--:R-:W-:Y:S02]  /*92130*/  IMAD.MOV.U32 R53, RZ, RZ, R60 ;  /* 0x000000ffff357224 */ /* 0x008fe400078e003c */
[----:B----4-:R-:W-:Y:S02]  /*92140*/  IMAD.MOV.U32 R17, RZ, RZ, R2 ;  /* 0x000000ffff117224 */ /* 0x010fe400078e0002 */
[----:B--2---:R-:W-:Y:S01]  /*92150*/  IMAD.MOV.U32 R16, RZ, RZ, R27 ;  /* 0x000000ffff107224 */ /* 0x004fe200078e001b */
[----:B------:R-:W-:Y:S04]  /*92160*/  STL.64 [R1+0x5578], R50 ;  /* 0x0055783201007387 */ /* 0x000fe80000100a00 */
[----:B------:R2:W-:Y:S04]  /*92170*/  STL.64 [R1+0x5570], R48 ;  /* 0x0055703001007387 */ /* 0x0005e80000100a00 */
[----:B------:R-:W3:Y:S04]  /*92180*/  LDL.LU R3, [R1+0x5608] ;  /* 0x0056080001037983 */ /* 0x000ee80000300800 */
[----:B------:R-:W4:Y:S04]  /*92190*/  LDL.LU R60, [R1+0x5604] ;  /* 0x00560400013c7983 */ /* 0x000f280000300800 */
[----:B------:R0:W-:Y:S04]  /*921a0*/  STL.64 [R1+0x5580], R52 ;  /* 0x0055803401007387 */ /* 0x0001e80000100a00 */
[----:B------:R-:W4:Y:S04]  /*921b0*/  LDL.LU R27, [R1+0x5600] ;  /* 0x00560000011b7983 */ /* 0x000f280000300800 */
[----:B------:R-:W4:Y:S04]  /*921c0*/  LDL.LU R2, [R1+0x55fc] ;  /* 0x0055fc0001027983 */ /* 0x000f280000300800 */
[----:B------:R4:W-:Y:S04]  /*921d0*/  STL.64 [R1+0x5588], R16 ;  /* 0x0055881001007387 */ /* 0x0009e80000100a00 */
[----:B0-----:R-:W4:Y:S04]  /*921e0*/  LDL.LU R28, [R1+0x280] ;  /* 0x00028000011c7983 */ /* 0x001f280000300800 */
[----:B------:R-:W4:Y:S04]  /*921f0*/  LDL.LU R29, [R1+0x284] ;  /* 0x00028400011d7983 */ /* 0x000f280000300800 */
[----:B------:R-:W4:Y:S04]  /*92200*/  LDL.LU R30, [R1+0x288] ;  /* 0x00028800011e7983 */ /* 0x000f280000300800 */
[----:B------:R-:W4:Y:S01]  /*92210*/  LDL.LU R31, [R1+0x28c] ;  /* 0x00028c00011f7983 */ /* 0x000f220000300800 */
[----:B-1----:R-:W-:-:S02]  /*92220*/  IMAD.MOV.U32 R8, RZ, RZ, R0 ;  /* 0x000000ffff087224 */ /* 0x002fc400078e0000 */
[----:B------:R-:W-:Y:S02]  /*92230*/  IMAD.MOV.U32 R9, RZ, RZ, R61 ;  /* 0x000000ffff097224 */ /* 0x000fe400078e003d */
[----:B--2---:R-:W-:Y:S02]  /*92240*/  IMAD.MOV.U32 R49, RZ, RZ, R26 ;  /* 0x000000ffff317224 */ /* 0x004fe400078e001a */
[----:B---3--:R-:W-:Y:S01]  /*92250*/  IMAD.MOV.U32 R48, RZ, RZ, R3 ;  /* 0x000000ffff307224 */ /* 0x008fe200078e0003 */
[----:B----4-:R-:W-:Y:S04]  /*92260*/  STL.64 [R1+0x5598], R30 ;  /* 0x0055981e01007387 */ /* 0x010fe80000100a00 */
[----:B------:R0:W-:Y:S04]  /*92270*/  STL.64 [R1+0x5590], R28 ;  /* 0x0055901c01007387 */ /* 0x0001e80000100a00 */
[----:B------:R-:W2:Y:S04]  /*92280*/  LDL.LU R0, [R1+0x55f8] ;  /* 0x0055f80001007983 */ /* 0x000ea80000300800 */
[----:B------:R-:W3:Y:S04]  /*92290*/  LDL.LU R61, [R1+0x55f4] ;  /* 0x0055f400013d7983 */ /* 0x000ee80000300800 */
[----:B------:R-:W-:Y:S04]  /*922a0*/  STL.64 [R1+0x55a0], R8 ;  /* 0x0055a00801007387 */ /* 0x000fe80000100a00 */
[----:B------:R-:W4:Y:S04]  /*922b0*/  LDL.LU R3, [R1+0x55f0] ;  /* 0x0055f00001037983 */ /* 0x000f280000300800 */
        /* <DEDUP_REMOVED lines=8> */
[----:B--2---:R-:W-:Y:S04]  /*92340*/  STL.64 [R1+0x55b8], R54 ;  /* 0x0055b83601007387 */ /* 0x004fe80000100a00 */
[----:B------:R1:W-:Y:S04]  /*92350*/  STL.64 [R1+0x55b0], R52 ;  /* 0x0055b03401007387 */ /* 0x0003e80000100a00 */
[----:B------:R-:W2:Y:S04]  /*92360*/  LDL.LU R27, [R1+0x55e8] ;  /* 0x0055e800011b7983 */ /* 0x000ea80000300800 */
[----:B------:R-:W2:Y:S04]  /*92370*/  LDL.LU R60, [R1+0x55e4] ;  /* 0x0055e400013c7983 */ /* 0x000ea80000300800 */
[----:B------:R-:W-:Y:S04]  /*92380*/  STL.64 [R1+0x55c0], R16 ;  /* 0x0055c01001007387 */ /* 0x000fe80000100a00 */
[----:B0-----:R-:W2:Y:S04]  /*92390*/  LDL.LU R28, [R1+0x2b0] ;  /* 0x0002b000011c7983 */ /* 0x001ea80000300800 */
[----:B------:R-:W2:Y:S04]  /*923a0*/  LDL.LU R29, [R1+0x2b4] ;  /* 0x0002b400011d7983 */ /* 0x000ea80000300800 */
[----:B------:R-:W2:Y:S04]  /*923b0*/  LDL.LU R30, [R1+0x2b8] ;  /* 0x0002b800011e7983 */ /* 0x000ea80000300800 */
[----:B------:R-:W2:Y:S01]  /*923c0*/  LDL.LU R31, [R1+0x2bc] ;  /* 0x0002bc00011f7983 */ /* 0x000ea20000300800 */
[----:B------:R-:W-:-:S02]  /*923d0*/  IMAD.MOV.U32 R40, RZ, RZ, R0 ;  /* 0x000000ffff287224 */ /* 0x000fc400078e0000 */
[----:B------:R-:W-:Y:S02]  /*923e0*/  IMAD.MOV.U32 R41, RZ, RZ, R2 ;  /* 0x000000ffff297224 */ /* 0x000fe400078e0002 */
[----:B----4-:R-:W-:Y:S02]  /*923f0*/  IMAD.MOV.U32 R48, RZ, RZ, R3 ;  /* 0x000000ffff307224 */ /* 0x010fe400078e0003 */
[----:B---3--:R-:W-:Y:S02]  /*92400*/  IMAD.MOV.U32 R49, RZ, RZ, R61 ;  /* 0x000000ffff317224 */ /* 0x008fe400078e003d */
[----:B------:R-:W0:Y:S01]  /*92410*/  S2R R61, SR_TID.X ;  /* 0x00000000003d7919 */ /* 0x000e220000002100 */
[----:B--2---:R-:W-:Y:S04]  /*92420*/  STL.64 [R1+0x55d0], R30 ;  /* 0x0055d01e01007387 */ /* 0x004fe80000100a00 */
[----:B------:R2:W-:Y:S04]  /*92430*/  STL.64 [R1+0x55c8], R28 ;  /* 0x0055c81c01007387 */ /* 0x0005e80000100a00 */
[----:B------:R-:W3:Y:S04]  /*92440*/  LDL.LU R0, [R1+0x55e0] ;  /* 0x0055e00001007983 */ /* 0x000ee80000300800 */
[----:B------:R-:W4:Y:S04]  /*92450*/  LDL.LU R2, [R1+0x55dc] ;  /* 0x0055dc0001027983 */ /* 0x000f280000300800 */
[----:B------:R-:W3:Y:S04]  /*92460*/  LDL.LU R8, [R1+0x2c0] ;  /* 0x0002c00001087983 */ /* 0x000ee80000300800 */
[----:B------:R-:W3:Y:S04]  /*92470*/  LDL.LU R9, [R1+0x2c4] ;  /* 0x0002c40001097983 */ /* 0x000ee80000300800 */
[----:B------:R-:W3:Y:S04]  /*92480*/  LDL.LU R10, [R1+0x2c8] ;  /* 0x0002c800010a7983 */ /* 0x000ee80000300800 */
[----:B------:R-:W3:Y:S04]  /*92490*/  LDL.LU R11, [R1+0x2cc] ;  /* 0x0002cc00010b7983 */ /* 0x000ee80000300800 */
[----:B------:R-:W3:Y:S04]  /*924a0*/  LDL.LU R3, [R1+0x55d8] ;  /* 0x0055d80001037983 */ /* 0x000ee80000300800 */
[----:B-1----:R-:W3:Y:S04]  /*924b0*/  LDL.LU R52, [R1+0x2d0] ;  /* 0x0002d00001347983 */ /* 0x002ee80000300800 */
[----:B------:R-:W3:Y:S04]  /*924c0*/  LDL.LU R53, [R1+0x2d4] ;  /* 0x0002d40001357983 */ /* 0x000ee80000300800 */
[----:B------:R-:W3:Y:S04]  /*924d0*/  LDL.LU R54, [R1+0x2d8] ;  /* 0x0002d80001367983 */ /* 0x000ee80000300800 */
[----:B------:R-:W3:Y:S04]  /*924e0*/  LDL.LU R55, [R1+0x2dc] ;  /* 0x0002dc0001377983 */ /* 0x000ee80000300800 */
[----:B--2---:R-:W2:Y:S04]  /*924f0*/  LDL.LU R28, [R1+0x2e0] ;  /* 0x0002e000011c7983 */ /* 0x004ea80000300800 */
[----:B------:R-:W2:Y:S04]  /*92500*/  LDL.LU R29, [R1+0x2e4] ;  /* 0x0002e400011d7983 */ /* 0x000ea80000300800 */
[----:B------:R-:W2:Y:S04]  /*92510*/  LDL.LU R30, [R1+0x2e8] ;  /* 0x0002e800011e7983 */ /* 0x000ea80000300800 */
[----:B------:R-:W2:Y:S01]  /*92520*/  LDL.LU R31, [R1+0x2ec] ;  /* 0x0002ec00011f7983 */ /* 0x000ea20000300800 */
[----:B0-----:R-:W-:-:S03]  /*92530*/  LOP3.LUT R18, R61, 0x7, RZ, 0xc0, !PT ;  /* 0x000000073d127812 */ /* 0x001fc600078ec0ff */
[----:B------:R-:W3:Y:S01]  /*92540*/  LDL.LU R32, [R1+0x290] ;  /* 0x0002900001207983 */ /* 0x000ee20000300800 */
[----:B------:R-:W-:-:S03]  /*92550*/  IMAD.SHL.U32 R19, R61, 0x40, RZ ;  /* 0x000000403d137824 */ /* 0x000fc600078e00ff */
[----:B------:R-:W3:Y:S01]  /*92560*/  LDL.LU R33, [R1+0x294] ;  /* 0x0002940001217983 */ /* 0x000ee20000300800 */
[----:B------:R-:W-:Y:S02]  /*92570*/  IMAD.SHL.U32 R61, R61, 0x2, RZ ;  /* 0x000000023d3d7824 */ /* 0x000fe400078e00ff */
[----:B------:R-:W-:Y:S01]  /*92580*/  IMAD R18, R18, 0x90, RZ ;  /* 0x0000009012127824 */ /* 0x000fe200078e02ff */
[----:B------:R-:W3:Y:S04]  /*92590*/  LDL.LU R34, [R1+0x298] ;  /* 0x0002980001227983 */ /* 0x000ee80000300800 */
[----:B------:R-:W3:Y:S01]  /*925a0*/  LDL.LU R35, [R1+0x29c] ;  /* 0x00029c0001237983 */ /* 0x000ee20000300800 */
[----:B------:R-:W-:Y:S02]  /*925b0*/  IMAD.MOV.U32 R16, RZ, RZ, R27 ;  /* 0x000000ffff107224 */ /* 0x000fe400078e001b */
[----:B------:R-:W-:Y:S01]  /*925c0*/  IMAD.MOV.U32 R17, RZ, RZ, R26 ;  /* 0x000000ffff117224 */ /* 0x000fe200078e001a */
[----:B------:R-:W3:Y:S04]  /*925d0*/  LDL.LU R56, [R1+0x270] ;  /* 0x0002700001387983 */ /* 0x000ee80000300800 */
[----:B------:R-:W3:Y:S04]  /*925e0*/  LDL.LU R57, [R1+0x274] ;  /* 0x0002740001397983 */ /* 0x000ee80000300800 */
[----:B------:R-:W3:Y:S01]  /*925f0*/  LDL.LU R58, [R1+0x278] ;  /* 0x00027800013a7983 */ /* 0x000ee20000300800 */
[----:B------:R-:W-:-:S03]  /*92600*/  LOP3.LUT R61, R18, 0x10, R61, 0x78, !PT ;  /* 0x00000010123d7812 */ /* 0x000fc600078e783d */
[----:B------:R-:W3:Y:S04]  /*92610*/  LDL.LU R59, [R1+0x27c] ;  /* 0x00027c00013b7983 */ /* 0x000ee80000300800 */
[----:B------:R-:W4:Y:S04]  /*92620*/  LDL.LU R12, [R1+0x250] ;  /* 0x00025000010c7983 */ /* 0x000f280000300800 */
[----:B------:R-:W4:Y:S04]  /*92630*/  LDL.LU R13, [R1+0x254] ;  /* 0x00025400010d7983 */ /* 0x000f280000300800 */
[----:B------:R-:W4:Y:S01]  /*92640*/  LDL.LU R14, [R1+0x258] ;  /* 0x00025800010e7983 */ /* 0x000f220000300800 */
[----:B------:R-:W-:-:S03]  /*92650*/  LOP3.LUT R61, R61, 0x400, R19, 0xf8, !PT ;  /* 0x000004003d3d7812 */ /* 0x000fc600078ef813 */
        /* <DEDUP_REMOVED lines=17> */
[----:B--2---:R-:W-:Y:S03]  /*92770*/  HMMA.16816.F32 R16, R44, R16, R28 ;  /* 0x000000102c10723c */ /* 0x004fe6000000181c */
[----:B------:R-:W2:Y:S04]  /*92780*/  LDL.LU.64 R30, [R1+0x55d0] ;  /* 0x0055d000011e7983 */ /* 0x000ea80000300a00 */
[----:B------:R-:W2:-:S12]  /*92790*/  LDL.LU.64 R28, [R1+0x55c8] ;  /* 0x0055c800011c7983 */ /* 0x000e980000300a00 */
[----:B------:R0:W-:Y:S04]  /*927a0*/  STL.64 [R1+0x2e0], R16 ;  /* 0x0002e01001007387 */ /* 0x0001e80000100a00 */
[----:B------:R-:W-:Y:S04]  /*927b0*/  STL.64 [R1+0x2e8], R18 ;  /* 0x0002e81201007387 */ /* 0x000fe80000100a00 */
[----:B0-----:R-:W2:Y:S01]  /*927c0*/  LDL.LU.64 R16, [R1+0x55c0] ;  /* 0x0055c00001107983 */ /* 0x001ea20000300a00 */
[----:B---3--:R-:W-:Y:S03]  /*927d0*/  HMMA.16816.F32 R48, R44, R48, R52 ;  /* 0x000000302c30723c */ /* 0x008fe60000001834 */
[----:B------:R-:W3:Y:S04]  /*927e0*/  LDL.LU.64 R54, [R1+0x55b8] ;  /* 0x0055b80001367983 */ /* 0x000ee80000300a00 */
[----:B------:R-:W3:-:S12]  /*927f0*/  LDL.LU.64 R52, [R1+0x55b0] ;  /* 0x0055b00001347983 */ /* 0x000ed80000300a00 */
[----:B------:R0:W-:Y:S04]  /*92800*/  STL.64 [R1+0x2d0], R48 ;  /* 0x0002d03001007387 */ /* 0x0001e80000100a00 */
[----:B------:R-:W-:Y:S04]  /*92810*/  STL.64 [R1+0x2d8], R50 ;  /* 0x0002d83201007387 */ /* 0x000fe80000100a00 */
[----:B0-----:R-:W3:Y:S01]  /*92820*/  LDL.LU.64 R48, [R1+0x55a8] ;  /* 0x0055a80001307983 */ /* 0x001ee20000300a00 */
[----:B------:R-:W-:Y:S03]  /*92830*/  HMMA.16816.F32 R40, R44, R40, R8 ;  /* 0x000000282c28723c */ /* 0x000fe60000001808 */
[----:B------:R-:W4:-:S15]  /*92840*/  LDL.LU.64 R8, [R1+0x55a0] ;  /* 0x0055a00001087983 */ /* 0x000f1e0000300a00 */
[----:B------:R-:W-:Y:S01]  /*92850*/  NOP ;  /* 0x0000000000007918 */ /* 0x000fe20000000000 */
[----:B------:R-:W-:Y:S04]  /*92860*/  STL.64 [R1+0x2c0], R40 ;  /* 0x0002c02801007387 */ /* 0x000fe80000100a00 */
[----:B------:R-:W-:Y:S04]  /*92870*/  STL.64 [R1+0x2c8], R42 ;  /* 0x0002c82a01007387 */ /* 0x000fe80000100a00 */
[----:B------:R-:W-:Y:S01]  /*92880*/  LDSM.16.MT88.4 R40, [R61+UR5+0x12800] ;  /* 0x012800053d28783b */ /* 0x000fe20008004200 */
[----:B--2---:R-:W-:Y:S03]  /*92890*/  HMMA.16816.F32 R16, R44, R16, R28 ;  /* 0x000000102c10723c */ /* 0x004fe6000000181c */
[----:B------:R-:W2:Y:S04]  /*928a0*/  LDL.LU.64 R30, [R1+0x5598] ;  /* 0x00559800011e7983 */ /* 0x000ea80000300a00 */
[----:B------:R-:W2:-:S12]  /*928b0*/  LDL.LU.64 R28, [R1+0x5590] ;  /* 0x00559000011c7983 */ /* 0x000e980000300a00 */
[----:B------:R0:W-:Y:S04]  /*928c0*/  STL.64 [R1+0x2b0], R16 ;  /* 0x0002b01001007387 */ /* 0x0001e80000100a00 */
[----:B------:R-:W-:Y:S04]  /*928d0*/  STL.64 [R1+0x2b8], R18 ;  /* 0x0002b81201007387 */ /* 0x000fe80000100a00 */
[----:B0-----:R-:W2:Y:S01]  /*928e0*/  LDL.LU.64 R16, [R1+0x5588] ;  /* 0x0055880001107983 */ /* 0x001ea20000300a00 */
[C---:B---3--:R-:W-:Y:S03]  /*928f0*/  HMMA.16816.F32 R48, R44.reuse, R48, R52 ;  /* 0x000000302c30723c */ /* 0x048fe60000001834 */
[----:B------:R-:W3:Y:S05]  /*92900*/  LDL.LU.64 R52, [R1+0x5580] ;  /* 0x0055800001347983 */ /* 0x000eea0000300a00 */
[C---:B----4-:R-:W-:Y:S11]  /*92910*/  HMMA.16816.F32 R8, R44.reuse, R8, R32 ;  /* 0x000000082c08723c */ /* 0x050ff60000001820 */
[----:B------:R-:W-:Y:S04]  /*92920*/  STL.64 [R1+0x2a0], R48 ;  /* 0x0002a03001007387 */ /* 0x000fe80000100a00 */
[----:B------:R0:W-:Y:S04]  /*92930*/  STL.64 [R1+0x2a8], R50 ;  /* 0x0002a83201007387 */ /* 0x0001e80000100a00 */
[----:B0-----:R-:W4:Y:S04]  /*92940*/  LDL.LU.64 R50, [R1+0x5578] ;  /* 0x0055780001327983 */ /* 0x001f280000300a00 */
[----:B------:R-:W4:Y:S04]  /*92950*/  LDL.LU.64 R48, [R1+0x5570] ;  /* 0x0055700001307983 */ /* 0x000f280000300a00 */
[----:B------:R-:W4:Y:S04]  /*92960*/  LDL.LU.64 R32, [R1+0x5568] ;  /* 0x0055680001207983 */ /* 0x000f280000300a00 */
[----:B------:R0:W-:Y:S04]  /*92970*/  STL.64 [R1+0x290], R8 ;  /* 0x0002900801007387 */ /* 0x0001e80000100a00 */
[----:B------:R-:W-:Y:S04]  /*92980*/  STL.64 [R1+0x298], R10 ;  /* 0x0002980a01007387 */ /* 0x000fe80000100a00 */
[----:B0-----:R-:W4:Y:S01]  /*92990*/  LDL.LU.64 R8, [R1+0x5560] ;  /* 0x0055600001087983 */ /* 0x001f220000300a00 */
[C---:B--2---:R-:W-:Y:S03]  /*929a0*/  HMMA.16816.F32 R16, R44.reuse, R16, R28 ;  /* 0x000000102c10723c */ /* 0x044fe6000000181c */
[----:B------:R-:W2:Y:S04]  /*929b0*/  LDL.LU.64 R30, [R1+0x5558] ;  /* 0x00555800011e7983 */ /* 0x000ea80000300a00 */
[----:B------:R-:W2:Y:S01]  /*929c0*/  LDL.LU.64 R28, [R1+0x5550] ;  /* 0x00555000011c7983 */ /* 0x000ea20000300a00 */
[C---:B---3--:R-:W-:Y:S11]  /*929d0*/  HMMA.16816.F32 R52, R44.reuse, R52, R56 ;  /* 0x000000342c34723c */ /* 0x048ff60000001838 */
[----:B------:R0:W-:Y:S04]  /*929e0*/  STL.64 [R1+0x280], R16 ;  /* 0x0002801001007387 */ /* 0x0001e80000100a00 */
[----:B------:R1:W-:Y:S04]  /*929f0*/  STL.64 [R1+0x288], R18 ;  /* 0x0002881201007387 */ /* 0x0003e80000100a00 */
[----:B0-----:R-:W3:Y:S04]  /*92a00*/  LDL.LU R16, [R1+0x180] ;  /* 0x0001800001107983 */ /* 0x001ee80000300800 */
[----:B------:R-:W3:Y:S04]  /*92a10*/  LDL.LU R17, [R1+0x184] ;  /* 0x0001840001117983 */ /* 0x000ee80000300800 */
[----:B-1----:R-:W3:Y:S04]  /*92a20*/  LDL.LU R18, [R1+0x188] ;  /* 0x0001880001127983 */ /* 0x002ee80000300800 */
[----:B------:R-:W3:Y:S04]  /*92a30*/  LDL.LU R19, [R1+0x18c] ;  /* 0x00018c0001137983 */ /* 0x000ee80000300800 */
[----:B------:R-:W2:Y:S01]  /*92a40*/  LDL.LU.64 R56, [R1+0x5548] ;  /* 0x0055480001387983 */ /* 0x000ea20000300a00 */
[C---:B----4-:R-:W-:Y:S03]  /*92a50*/  HMMA.16816.F32 R32, R44.reuse, R32, R48 ;  /* 0x000000202c20723c */ /* 0x050fe60000001830 */
[----:B------:R-:W-:Y:S04]  /*92a60*/  STL.64 [R1+0x270], R52 ;  /* 0x0002703401007387 */ /* 0x000fe80000100a00 */
[----:B------:R0:W-:Y:S01]  /*92a70*/  STL.64 [R1+0x278], R54 ;  /* 0x0002783601007387 */ /* 0x0001e20000100a00 */
[C---:B------:R-:W-:Y:S03]  /*92a80*/  HMMA.16816.F32 R8, R44.reuse, R8, R12 ;  /* 0x000000082c08723c */ /* 0x040fe6000000180c */
[----:B0-----:R-:W4:Y:S04]  /*92a90*/  LDL.LU.64 R54, [R1+0x5540] ;  /* 0x0055400001367983 */ /* 0x001f280000300a00 */
[----:B------:R-:W4:Y:S04]  /*92aa0*/  LDL.LU.64 R52, [R1+0x5538] ;  /* 0x0055380001347983 */ /* 0x000f280000300a00 */
[----:B------:R-:W4:Y:S04]  /*92ab0*/  LDL.LU.64 R48, [R1+0x5530] ;  /* 0x0055300001307983 */ /* 0x000f280000300a00 */
[----:B------:R-:W-:Y:S04]  /*92ac0*/  STL.64 [R1+0x260], R32 ;  /* 0x0002602001007387 */ /* 0x000fe80000100a00 */
[----:B------:R0:W-:Y:S04]  /*92ad0*/  STL.64 [R1+0x268], R34 ;  /* 0x0002682201007387 */ /* 0x0001e80000100a00 */
[----:B0-----:R-:W3:Y:S04]  /*92ae0*/  LDL.LU.64 R34, [R1+0x5528] ;  /* 0x0055280001227983 */ /* 0x001ee80000300a00 */
        /* <DEDUP_REMOVED lines=11> */
[C---:B----4-:R-:W-:Y:S08]  /*92ba0*/  HMMA.16816.F32 R48, R44.reuse, R48, R52 ;  /* 0x000000302c30723c */ /* 0x050ff00000001834 */
[C---:B---3--:R-:W-:Y:S01]  /*92bb0*/  HMMA.16816.F32 R12, R44.reuse, R12, R32 ;  /* 0x0000000c2c0c723c */ /* 0x048fe20000001820 */
[----:B------:R-:W3:Y:S04]  /*92bc0*/  LDL.LU.64 R54, [R1+0x54f0] ;  /* 0x0054f00001367983 */ /* 0x000ee80000300a00 */
[----:B------:R-:W3:Y:S03]  /*92bd0*/  LDL.LU.64 R52, [R1+0x54e8] ;  /* 0x0054e80001347983 */ /* 0x000ee60000300a00 */
[C---:B------:R-:W-:Y:S03]  /*92be0*/  HMMA.16816.F32 R8, R44.reuse, R8, R4 ;  /* 0x000000082c08723c */ /* 0x040fe60000001804 */
[----:B------:R-:W-:Y:S04]  /*92bf0*/  STL.64 [R1+0x230], R48 ;  /* 0x0002303001007387 */ /* 0x000fe80000100a00 */
[----:B------:R0:W-:Y:S04]  /*92c00*/  STL.64 [R1+0x238], R50 ;  /* 0x0002383201007387 */ /* 0x0001e80000100a00 */
[----:B0-----:R-:W4:Y:S04]  /*92c10*/  LDL.LU.64 R50, [R1+0x54e0] ;  /* 0x0054e00001327983 */ /* 0x001f280000300a00 */
[----:B------:R-:W4:Y:S04]  /*92c20*/  LDL.LU.64 R48, [R1+0x54d8] ;  /* 0x0054d80001307983 */ /* 0x000f280000300a00 */
[----:B------:R-:W3:Y:S04]  /*92c30*/  LDL.LU.64 R34, [R1+0x54d0] ;  /* 0x0054d00001227983 */ /* 0x000ee80000300a00 */
[----:B------:R-:W3:Y:S04]  /*92c40*/  LDL.LU.64 R32, [R1+0x54c8] ;  /* 0x0054c80001207983 */ /* 0x000ee80000300a00 */
[----:B------:R-:W-:Y:S04]  /*92c50*/  STL.64 [R1+0x220], R12 ;  /* 0x0002200c01007387 */ /* 0x000fe80000100a00 */
[----:B------:R0:W-:Y:S04]  /*92c60*/  STL.64 [R1+0x228], R14 ;  /* 0x0002280e01007387 */ /* 0x0001e80000100a00 */
[----:B0-----:R-:W3:Y:S04]  /*92c70*/  LDL.LU.64 R14, [R1+0x54c0] ;  /* 0x0054c000010e7983 */ /* 0x001ee80000300a00 */
[----:B------:R-:W3:Y:S04]  /*92c80*/  LDL.LU.64 R12, [R1+0x54b8] ;  /* 0x0054b800010c7983 */ /* 0x000ee80000300a00 */
        /* <DEDUP_REMOVED lines=12> */
[----:B------:R-:W3:Y:S02]  /*92d50*/  LDL.LU.64 R56, [R1+0x5478] ;  /* 0x0054780001387983 */ /* 0x000ee40000300a00 */
[----:B---3--:R-:W-:-:S15]  /*92d60*/  HMMA.16816.F32 R52, R44, R56, R52 ;  /* 0x000000382c34723c */ /* 0x008fde0000001834 */
[----:B------:R-:W-:-:S04]  /*92d70*/  NOP ;  /* 0x0000000000007918 */ /* 0x000fc80000000000 */
[----:B------:R-:W-:Y:S04]  /*92d80*/  STL.64 [R1+0x1f0], R52 ;  /* 0x0001f03401007387 */ /* 0x000fe80000100a00 */
[----:B------:R0:W-:Y:S04]  /*92d90*/  STL.64 [R1+0x1f8], R54 ;  /* 0x0001f83601007387 */ /* 0x0001e80000100a00 */
[----:B0-----:R-:W3:Y:S04]  /*92da0*/  LDL.LU.64 R54, [R1+0x5470] ;  /* 0x0054700001367983 */ /* 0x001ee80000300a00 */
[----:B------:R-:W4:Y:S02]  /*92db0*/  LDL.LU.64 R52, [R1+0x5468] ;  /* 0x0054680001347983 */ /* 0x000f240000300a00 */
[----:B----4-:R-:W-:-:S15]  /*92dc0*/  HMMA.16816.F32 R48, R44, R52, R48 ;  /* 0x000000342c30723c */ /* 0x010fde0000001830 */
[----:B------:R-:W-:-:S04]  /*92dd0*/  NOP ;  /* 0x0000000000007918 */ /* 0x000fc80000000000 */
[----:B------:R-:W-:Y:S04]  /*92de0*/  STL.64 [R1+0x1e0], R48 ;  /* 0x0001e03001007387 */ /* 0x000fe80000100a00 */
[----:B------:R0:W-:Y:S04]  /*92df0*/  STL.64 [R1+0x1e8], R50 ;  /* 0x0001e83201007387 */ /* 0x0001e80000100a00 */
[----:B0-----:R-:W4:Y:S04]  /*92e00*/  LDL.LU.64 R50, [R1+0x5460] ;  /* 0x0054600001327983 */ /* 0x001f280000300a00 */
        /* <DEDUP_REMOVED lines=17> */
[----:B------:R-:W-:Y:S04]  /*92f20*/  STL.64 [R1+0x1b8], R14 ;  /* 0x0001b80e01007387 */ /* 0x000fe80000100a00 */
[----:B0-----:R-:W2:Y:S04]  /*92f30*/  LDL.LU R12, [R1+0x170] ;  /* 0x00017000010c7983 */ /* 0x001ea80000300800 */
[----:B------:R0:W-:Y:S04]  /*92f40*/  STL.64 [R1+0x1a0], R24 ;  /* 0x0001a01801007387 */ /* 0x0001e80000100a00 */
[----:B------:R1:W-:Y:S04]  /*92f50*/  STL.64 [R1+0x1a8], R26 ;  /* 0x0001a81a01007387 */ /* 0x0003e80000100a00 */
[----:B0-----:R-:W1:Y:S02]  /*92f60*/  LDL.LU.64 R24, [R1+0x5430] ;  /* 0x0054300001187983 */ /* 0x001e640000300a00 */
[----:B-1----:R-:W-:Y:S02]  /*92f70*/  HMMA.16816.F32 R24, R44, R24, R20 ;  /* 0x000000182c18723c */ /* 0x002fe40000001814 */
[----:B------:R-:W2:Y:S04]  /*92f80*/  LDL.LU.64 R22, [R1+0x5428] ;  /* 0x0054280001167983 */ /* 0x000ea80000300a00 */
[----:B------:R-:W2:Y:S01]  /*92f90*/  LDL.LU.64 R20, [R1+0x5420] ;  /* 0x0054200001147983 */ /* 0x000ea20000300a00 */
[----:B------:R-:W-:-:S02]  /*92fa0*/  IMAD.MOV.U32 R15, RZ, RZ, R0 ;  /* 0x000000ffff0f7224 */ /* 0x000fc400078e0000 */
[----:B------:R-:W-:Y:S02]  /*92fb0*/  IMAD.MOV.U32 R13, RZ, RZ, R3 ;  /* 0x000000ffff0d7224 */ /* 0x000fe400078e0003 */
[----:B------:R-:W-:-:S08]  /*92fc0*/  IMAD.MOV.U32 R14, RZ, RZ, R2 ;  /* 0x000000ffff0e7224 */ /* 0x000fd000078e0002 */
[----:B------:R-:W-:Y:S02]  /*92fd0*/  IMAD.MOV.U32 R29, RZ, RZ, R24 ;  /* 0x000000ffff1d7224 */ /* 0x000fe400078e0018 */
[----:B------:R-:W-:Y:S02]  /*92fe0*/  IMAD.MOV.U32 R0, RZ, RZ, R27 ;  /* 0x000000ffff007224 */ /* 0x000fe400078e001b */
[----:B------:R-:W-:Y:S02]  /*92ff0*/  IMAD.MOV.U32 R3, RZ, RZ, R25 ;  /* 0x000000ffff037224 */ /* 0x000fe400078e0019 */
[----:B------:R-:W-:Y:S01]  /*93000*/  IMAD.MOV.U32 R2, RZ, RZ, R26 ;  /* 0x000000ffff027224 */ /* 0x000fe200078e001a */
[----:B------:R-:W3:Y:S04]  /*93010*/  LDL.LU R24, [R1+0x160] ;  /* 0x0001600001187983 */ /* 0x000ee80000300800 */
[----:B------:R-:W3:Y:S04]  /*93020*/  LDL.LU R25, [R1+0x164] ;  /* 0x0001640001197983 */ /* 0x000ee80000300800 */
[----:B------:R-:W3:Y:S04]  /*93030*/  LDL.LU R26, [R1+0x168] ;  /* 0x00016800011a7983 */ /* 0x000ee80000300800 */
[----:B------:R-:W3:Y:S04]  /*93040*/  LDL.LU R27, [R1+0x16c] ;  /* 0x00016c00011b7983 */ /* 0x000ee80000300800 */
[----:B------:R-:W-:Y:S04]  /*93050*/  STL [R1+0x4d28], R0 ;  /* 0x004d280001007387 */ /* 0x000fe80000100800 */
[----:B------:R-:W-:Y:S04]  /*93060*/  STL [R1+0x4d14], R2 ;  /* 0x004d140201007387 */ /* 0x000fe80000100800 */
[----:B------:R-:W-:Y:S01]  /*93070*/  STL [R1+0x4d10], R3 ;  /* 0x004d100301007387 */ /* 0x000fe20000100800 */
[----:B--2---:R-:W-:-:S15]  /*93080*/  HMMA.16816.F32 R16, R44, R20, R16 ;  /* 0x000000142c10723c */ /* 0x004fde0000001810 */
[----:B------:R-:W-:-:S04]  /*93090*/  NOP ;  /* 0x0000000000007918 */ /* 0x000fc80000000000 */
[----:B------:R-:W-:Y:S02]  /*930a0*/  IMAD.MOV.U32 R33, RZ, RZ, R18 ;  /* 0x000000ffff217224 */ /* 0x000fe400078e0012 */
[----:B------:R-:W-:Y:S02]  /*930b0*/  IMAD.MOV.U32 R32, RZ, RZ, R19 ;  /* 0x000000ffff207224 */ /* 0x000fe400078e0013 */
[----:B------:R-:W-:Y:S01]  /*930c0*/  IMAD.MOV.U32 R36, RZ, RZ, R16 ;  /* 0x000000ffff247224 */ /* 0x000fe200078e0010 */
[----:B------:R-:W-:Y:S01]  /*930d0*/  MOV R37, R17 ;  /* 0x0000001100257202 */ /* 0x000fe20000000f00 */
[----:B------:R-:W2:Y:S04]  /*930e0*/  LDL.LU.64 R18, [R1+0x5418] ;  /* 0x0054180001127983 */ /* 0x000ea80000300a00 */
[----:B------:R-:W2:Y:S04]  /*930f0*/  LDL.LU.64 R16, [R1+0x5410] ;  /* 0x0054100001107983 */ /* 0x000ea80000300a00 */
[----:B------:R-:W-:Y:S04]  /*93100*/  STL.64 [R1+0x5290], R34 ;  /* 0x0052902201007387 */ /* 0x000fe80000100a00 */
[----:B------:R0:W-:Y:S04]  /*93110*/  STL.64 [R1+0x5288], R32 ;  /* 0x0052882001007387 */ /* 0x0001e80000100a00 */
[----:B0-----:R-:W3:Y:S04]  /*93120*/  LDL.LU R32, [R1+0x140] ;  /* 0x0001400001207983 */ /* 0x001ee80000300800 */
[----:B------:R-:W3:Y:S04]  /*93130*/  LDL.LU R33, [R1+0x144] ;  /* 0x0001440001217983 */ /* 0x000ee80000300800 */
[----:B------:R-:W3:Y:S04]  /*93140*/  LDL.LU R34, [R1+0x148] ;  /* 0x0001480001227983 */ /* 0x000ee80000300800 */
[----:B------:R-:W3:Y:S04]  /*93150*/  LDL.LU R35, [R1+0x14c] ;  /* 0x00014c0001237983 */ /* 0x000ee80000300800 */
[----:B------:R0:W-:Y:S04]  /*93160*/  STL.64 [R1+0x5270], R38 ;  /* 0x0052702601007387 */ /* 0x0001e80000100a00 */
[----:B------:R1:W-:Y:S01]  /*93170*/  STL.64 [R1+0x5268], R36 ;  /* 0x0052682401007387 */ /* 0x0003e20000100a00 */
[----:B0-----:R-:W-:-:S03]  /*93180*/  IMAD.MOV.U32 R39, RZ, RZ, R60 ;  /* 0x000000ffff277224 */ /* 0x001fc600078e003c */
[----:B-1----:R-:W4:Y:S04]  /*93190*/  LDL.LU R36, [R1+0x150] ;  /* 0x0001500001247983 */ /* 0x002f280000300800 */
[----:B------:R-:W4:Y:S04]  /*931a0*/  LDL.LU R37, [R1+0x154] ;  /* 0x0001540001257983 */ /* 0x000f280000300800 */
[----:B------:R-:W4:Y:S01]  /*931b0*/  LDL.LU R38, [R1+0x158] ;  /* 0x0001580001267983 */ /* 0x000f220000300800 */
[----:B--2---:R-:W-:-:S15]  /*931c0*/  HMMA.16816.F32 R12, R44, R16, R12 ;  /* 0x000000102c0c723c */ /* 0x004fde000000180c */
[----:B------:R-:W-:-:S04]  /*931d0*/  NOP ;  /* 0x0000000000007918 */ /* 0x000fc80000000000 */
[----:B------:R-:W-:Y:S02]  /*931e0*/  IMAD.MOV.U32 R61, RZ, RZ, R14 ;  /* 0x000000ffff3d7224 */ /* 0x000fe400078e000e */
[----:B------:R-:W-:Y:S02]  /*931f0*/  IMAD.MOV.U32 R60, RZ, RZ, R15 ;  /* 0x000000ffff3c7224 */ /* 0x000fe400078e000f */
[----:B------:R-:W-:Y:S02]  /*93200*/  IMAD.MOV.U32 R48, RZ, RZ, R12 ;  /* 0x000000ffff307224 */ /* 0x000fe400078e000c */
[----:B------:R-:W-:Y:S01]  /*93210*/  IMAD.MOV.U32 R49, RZ, RZ, R13 ;  /* 0x000000ffff317224 */ /* 0x000fe200078e000d */
[----:B------:R-:W2:Y:S04]  /*93220*/  LDL.LU.64 R14, [R1+0x5408] ;  /* 0x00540800010e7983 */ /* 0x000ea80000300a00 */
[----:B------:R-:W2:Y:S01]  /*93230*/  LDL.LU.64 R12, [R1+0x5400] ;  /* 0x00540000010c7983 */ /* 0x000ea20000300a00 */
[----:B------:R-:W0:Y:S01]  /*93240*/  S2R R28, SR_TID.X ;  /* 0x00000000001c7919 */ /* 0x000e220000002100 */
[C---:B---3--:R-:W-:Y:S08]  /*93250*/  HMMA.16816.F32 R32, R44.reuse, R4, R32 ;  /* 0x000000042c20723c */ /* 0x048ff00000001820 */
[----:B----4-:R-:W-:Y:S01]  /*93260*/  HMMA.16816.F32 R36, R44, R8, R36 ;  /* 0x000000082c24723c */ /* 0x010fe20000001824 */
[C---:B0-----:R-:W-:Y:S01]  /*93270*/  LOP3.LUT R20, R28.reuse, 0x7, RZ, 0xc0, !PT ;  /* 0x000000071c147812 */ /* 0x041fe200078ec0ff */
[----:B------:R-:W-:-:S02]  /*93280*/  IMAD.SHL.U32 R21, R28, 0x40, RZ ;  /* 0x000000401c157824 */ /* 0x000fc400078e00ff */
[----:B------:R-:W-:Y:S02]  /*93290*/  IMAD.SHL.U32 R28, R28, 0x2, RZ ;  /* 0x000000021c1c7824 */ /* 0x000fe400078e00ff */
[----:B------:R-:W-:-:S05]  /*932a0*/  IMAD R20, R20, 0x90, RZ ;  /* 0x0000009014147824 */ /* 0x000fca00078e02ff */
[----:B------:R-:W-:-:S04]  /*932b0*/  LOP3.LUT R28, R20, 0x10, R28, 0x78, !PT ;  /* 0x00000010141c7812 */ /* 0x000fc800078e781c */
[----:B------:R-:W-:-:S04]  /*932c0*/  LOP3.LUT R28, R28, 0x400, R21, 0xf8, !PT ;  /* 0x000004001c1c7812 */ /* 0x000fc800078ef815 */
[----:B------:R-:W-:Y:S01]  /*932d0*/  LOP3.LUT R28, R28, 0x20, RZ, 0x3c, !PT ;  /* 0x000000201c1c7812 */ /* 0x000fe200078e3cff */
[----:B------:R-:W-:Y:S04]  /*932e0*/  STL.64 [R1+0x52b0], R50 ;  /* 0x0052b03201007387 */ /* 0x000fe80000100a00 */
[----:B------:R-:W-:Y:S04]  /*932f0*/  STL.64 [R1+0x52a8], R48 ;  /* 0x0052a83001007387 */ /* 0x000fe80000100a00 */
[----:B------:R0:W-:Y:S04]  /*93300*/  STL [R1+0x4d84], R60 ;  /* 0x004d843c01007387 */ /* 0x0001e80000100800 */
[----:B------:R1:W-:Y:S01]  /*93310*/  STL [R1+0x4d80], R61 ;  /* 0x004d803d01007387 */ /* 0x0003e20000100800 */
[----:B------:R-:W-:-:S02]  /*93320*/  IMAD.MOV.U32 R52, RZ, RZ, R36 ;  /* 0x000000ffff347224 */ /* 0x000fc400078e0024 */
[----:B------:R-:W-:Y:S02]  /*93330*/  IMAD.MOV.U32 R53, RZ, RZ, R37 ;  /* 0x000000ffff357224 */ /* 0x000fe400078e0025 */
[----:B------:R-:W-:Y:S02]  /*93340*/  IMAD.MOV.U32 R3, RZ, RZ, R39 ;  /* 0x000000ffff037224 */ /* 0x000fe400078e0027 */
[----:B------:R-:W-:Y:S02]  /*93350*/  IMAD.MOV.U32 R2, RZ, RZ, R38 ;  /* 0x000000ffff027224 */ /* 0x000fe400078e0026 */
[----:B------:R-:W-:Y:S02]  /*93360*/  IMAD.MOV.U32 R36, RZ, RZ, R10 ;  /* 0x000000ffff247224 */ /* 0x000fe400078e000a */
[----:B------:R-:W-:Y:S02]  /*93370*/  IMAD.MOV.U32 R5, RZ, RZ, R35 ;  /* 0x000000ffff057224 */ /* 0x000fe400078e0023 */
[----:B------:R-:W-:Y:S01]  /*93380*/  IMAD.MOV.U32 R37, RZ, RZ, R11 ;  /* 0x000000ffff257224 */ /* 0x000fe200078e000b */
[----:B0-----:R-:W-:Y:S01]  /*93390*/  MOV R60, R33 ;  /* 0x00000021003c7202 */ /* 0x001fe20000000f00 */
[----:B-1----:R-:W-:Y:S01]  /*933a0*/  IMAD.MOV.U32 R61, RZ, RZ, R34 ;  /* 0x000000ffff3d7224 */ /* 0x002fe200078e0022 */
[----:B--2---:R-:W-:Y:S01]  /*933b0*/  HMMA.16816.F32 R24, R44, R12, R24 ;  /* 0x0000000c2c18723c */ /* 0x004fe20000001818 */
[----:B------:R-:W0:-:S15]  /*933c0*/  LDSM.16.MT88.4 R44, [R28+UR5+0x12800] ;  /* 0x012800051c2c783b */ /* 0x000e1e0008004200 */
[----:B------:R-:W-:-:S03]  /*933d0*/  NOP ;  /* 0x0000000000007918 */ /* 0x000fc60000000000 */
[----:B------:R-:W-:Y:S01]  /*933e0*/  IMAD.MOV.U32 R56, RZ, RZ, R24 ;  /* 0x000000ffff387224 */ /* 0x000fe200078e0018 */
[----:B------:R1:W-:Y:S01]  /*933f0*/  STL [R1+0x168], R26 ;  /* 0x0001681a01007387 */ /* 0x0003e20000100800 */
[----:B------:R-:W-:-:S03]  /*93400*/  IMAD.MOV.U32 R57, RZ, RZ, R25 ;  /* 0x000000ffff397224 */ /* 0x000fc600078e0019 */
[----:B------:R-:W2:Y:S01]  /*93410*/  LDL.LU R24, [R1+0x930] ;  /* 0x0009300001187983 */ /* 0x000ea20000300800 */
[----:B------:R-:W-:-:S03]  /*93420*/  IMAD.MOV.U32 R0, RZ, RZ, R27 ;  /* 0x000000ffff007224 */ /* 0x000fc600078e001b */
[----:B------:R-:W2:Y:S04]  /*93430*/  LDL.LU R25, [R1+0x934] ;  /* 0x0009340001197983 */ /* 0x000ea80000300800 */
[----:B-1----:R-:W2:Y:S04]  /*93440*/  LDL.LU R26, [R1+0x938] ;  /* 0x00093800011a7983 */ /* 0x002ea80000300800 */
[----:B------:R-:W2:Y:S04]  /*93450*/  LDL.LU R27, [R1+0x93c] ;  /* 0x00093c00011b7983 */ /* 0x000ea80000300800 */
[----:B------:R1:W-:Y:S04]  /*93460*/  STL.64 [R1+0x52c0], R58 ;  /* 0x0052c03a01007387 */ /* 0x0003e80000100a00 */
[----:B------:R3:W-:Y:S04]  /*93470*/  STL.64 [R1+0x52b8], R56 ;  /* 0x0052b83801007387 */ /* 0x0007e80000100a00 */
[----:B------:R4:W-:Y:S01]  /*93480*/  STL [R1+0x4d88], R0 ;  /* 0x004d880001007387 */ /* 0x0009e20000100800 */
[----:B------:R-:W-:-:S02]  /*93490*/  IMAD.MOV.U32 R38, RZ, RZ, R14 ;  /* 0x000000ffff267224 */ /* 0x000fc400078e000e */
[----:B-1----:R-:W-:Y:S01]  /*934a0*/  IMAD.MOV.U32 R58, RZ, RZ, R6 ;  /* 0x000000ffff3a7224 */ /* 0x002fe200078e0006 */
[----:B---3--:R-:W3:Y:S04]  /*934b0*/  LDL.LU R56, [R1+0x920] ;  /* 0x0009200001387983 */ /* 0x008ee80000300800 */
[----:B------:R-:W3:Y:S04]  /*934c0*/  LDL.LU R57, [R1+0x924] ;  /* 0x0009240001397983 */ /* 0x000ee80000300800 */
[----:B------:R-:W2:Y:S01]  /*934d0*/  LDL.LU R6, [R1+0x53fc] ;  /* 0x0053fc0001067983 */ /* 0x000ea20000300800 */
[----:B------:R-:W-:-:S03]  /*934e0*/  IMAD.MOV.U32 R59, RZ, RZ, R7 ;  /* 0x000000ffff3b7224 */ /* 0x000fc600078e0007 */
[----:B------:R-:W2:Y:S04]  /*934f0*/  LDL.LU R7, [R1+0x53f8] ;  /* 0x0053f80001077983 */ /* 0x000ea80000300800 */
[----:B------:R-:W3:Y:S04]  /*93500*/  LDL.64 R50, [R1+0x128] ;  /* 0x0001280001327983 */ /* 0x000ee80000100a00 */
[----:B------:R-:W-:Y:S04]  /*93510*/  STL.64 [R1+0x52d0], R54 ;  /* 0x0052d03601007387 */ /* 0x000fe80000100a00 */
[----:B------:R-:W-:Y:S04]  /*93520*/  STL.64 [R1+0x52c8], R52 ;  /* 0x0052c83401007387 */ /* 0x000fe80000100a00 */
[----:B------:R-:W-:Y:S04]  /*93530*/  STL [R1+0x4db4], R3 ;  /* 0x004db40301007387 */ /* 0x000fe80000100800 */
[----:B------:R-:W-:Y:S04]  /*93540*/  STL [R1+0x4db0], R2 ;  /* 0x004db00201007387 */ /* 0x000fe80000100800 */
[----:B------:R-:W2:Y:S04]  /*93550*/  LDL.LU R10, [R1+0x53f4] ;  /* 0x0053f400010a7983 */ /* 0x000ea80000300800 */
[----:B------:R-:W2:Y:S04]  /*93560*/  LDL.LU R11, [R1+0x53f0] ;  /* 0x0053f000010b7983 */ /* 0x000ea80000300800 */
[----:B------:R-:W2:Y:S01]  /*93570*/  LDL.LU R14, [R1+0x53ec] ;  /* 0x0053ec00010e7983 */ /* 0x000ea20000300800 */
[----:B------:R-:W-:-:S02]  /*93580*/  IMAD.MOV.U32 R39, RZ, RZ, R15 ;  /* 0x000000ffff277224 */ /* 0x000fc400078e000f */
[----:B----4-:R-:W-:Y:S01]  /*93590*/  IMAD.MOV.U32 R0, RZ, RZ, R32 ;  /* 0x000000ffff007224 */ /* 0x010fe200078e0020 */
[----:B------:R-:W4:Y:S04]  /*935a0*/  LDL.LU R15, [R1+0x53e8] ;  /* 0x0053e800010f7983 */ /* 0x000f280000300800 */
[----:B------:R-:W2:Y:S04]  /*935b0*/  LDL.64 R34, [R1+0x118] ;  /* 0x0001180001227983 */ /* 0x000ea80000100a00 */
[----:B------:R-:W-:Y:S04]  /*935c0*/  STL [R1+0x4e88], R5 ;  /* 0x004e880501007387 */ /* 0x000fe80000100800 */
[----:B------:R-:W-:Y:S04]  /*935d0*/  STL [R1+0x4dc0], R61 ;  /* 0x004dc03d01007387 */ /* 0x000fe80000100800 */
[----:B------:R-:W-:Y:S04]  /*935e0*/  STL [R1+0x4dbc], R60 ;  /* 0x004dbc3c01007387 */ /* 0x000fe80000100800 */
[----:B------:R-:W-:Y:S04]  /*935f0*/  STL [R1+0x4db8], R0 ;  /* 0x004db80001007387 */ /* 0x000fe80000100800 */
[----:B0-----:R0:W-:Y:S04]  /*93600*/  STL.64 [R1+0x5200], R46 ;  /* 0x0052002e01007387 */ /* 0x0011e80000100a00 */
[----:B------:R3:W-:Y:S04]  /*93610*/  STL.64 [R1+0x51f8], R44 ;  /* 0x0051f82c01007387 */ /* 0x0007e80000100a00 */
[----:B0-----:R-:W2:Y:S02]  /*93620*/  LDL.64 R46, [R1+0x138] ;  /* 0x00013800012e7983 */ /* 0x001ea40000100a00 */
[----:B--2---:R-:W-:Y:S01]  /*93630*/  HMMA.16816.F32 R52, R40, R46, R24 ;  /* 0x0000002e2834723c */ /* 0x004fe20000001818 */
[----:B------:R-:W-:-:S02]  /*93640*/  IMAD.MOV.U32 R27, RZ, RZ, R46 ;  /* 0x000000ffff1b7224 */ /* 0x000fc400078e002e */
[----:B------:R-:W-:-:S05]  /*93650*/  IMAD.MOV.U32 R26, RZ, RZ, R47 ;  /* 0x000000ffff1a7224 */ /* 0x000fca00078e002f */
[----:B---3--:R-:W-:Y:S01]  /*93660*/  HMMA.16816.F32 R44, R40, R50, R56 ;  /* 0x00000032282c723c */ /* 0x008fe20000001838 */
[----:B------:R-:W-:Y:S10]  /*93670*/  STL.64 [R1+0x5220], R10 ;  /* 0x0052200a01007387 */ /* 0x000ff40000100a00 */
[----:B------:R-:W-:-:S02]  /*93680*/  IMAD.MOV.U32 R9, RZ, RZ, R53 ;  /* 0x000000ffff097224 */ /* 0x000fc400078e0035 */
[----:B------:R-:W-:Y:S02]  /*93690*/  IMAD.MOV.U32 R8, RZ, RZ, R54 ;  /* 0x000000ffff087224 */ /* 0x000fe400078e0036 */
[----:B------:R-:W-:Y:S02]  /*936a0*/  IMAD.MOV.U32 R12, RZ, RZ, R52 ;  /* 0x000000ffff0c7224 */ /* 0x000fe400078e0034 */
[----:B------:R-:W-:Y:S01]  /*936b0*/  IMAD.MOV.U32 R4, RZ, RZ, R55 ;  /* 0x000000ffff047224 */ /* 0x000fe200078e0037 */
[----:B------:R-:W-:Y:S04]  /*936c0*/  STL.64 [R1+0x5218], R8 ;  /* 0x0052180801007387 */ /* 0x000fe80000100a00 */
[----:B------:R-:W-:Y:S04]  /*936d0*/  STL [R1+0x4eb0], R12 ;  /* 0x004eb00c01007387 */ /* 0x000fe80000100800 */
[----:B------:R-:W-:Y:S04]  /*936e0*/  STL [R1+0x4e8c], R4 ;  /* 0x004e8c0401007387 */ /* 0x000fe80000100800 */
[----:B------:R0:W-:Y:S02]  /*936f0*/  STL.64 [R1+0x53b8], R6 ;  /* 0x0053b80601007387 */ /* 0x0001e40000100a00 */
[----:B0-----:R-:W-:Y:S01]  /*93700*/  HMMA.16816.F32 R4, R40, R34, R36 ;  /* 0x000000222804723c */ /* 0x001fe20000001824 */
[----:B------:R-:W-:-:S02]  /*93710*/  IMAD.MOV.U32 R20, RZ, RZ, R44 ;  /* 0x000000ffff147224 */ /* 0x000fc400078e002c */
[----:B------:R-:W-:Y:S02]  /*93720*/  IMAD.MOV.U32 R13, RZ, RZ, R47 ;  /* 0x000000ffff0d7224 */ /* 0x000fe400078e002f */
[----:B------:R-:W-:Y:S01]  /*93730*/  IMAD.MOV.U32 R16, RZ, RZ, R46 ;  /* 0x000000ffff107224 */ /* 0x000fe200078e002e */
[----:B------:R-:W-:Y:S01]  /*93740*/  MOV R17, R45 ;  /* 0x0000002d00117202 */ /* 0x000fe20000000f00 */
[----:B------:R-:W-:Y:S04]  /*93750*/  STL [R1+0x4ed0], R20 ;  /* 0x004ed01401007387 */ /* 0x000fe80000100800 */
[----:B------:R0:W-:Y:S04]  /*93760*/  STL [R1+0x4ebc], R13 ;  /* 0x004ebc0d01007387 */ /* 0x0001e80000100800 */
[----:B----4-:R1:W-:Y:S04]  /*93770*/  STL.64 [R1+0x5378], R14 ;  /* 0x0053780e01007387 */ /* 0x0103e80000100a00 */
[----:B------:R-:W-:Y:S04]  /*93780*/  STL [R1+0x4eb8], R16 ;  /* 0x004eb81001007387 */ /* 0x000fe80000100800 */
[----:B------:R-:W-:Y:S04]  /*93790*/  STL [R1+0x4eb4], R17 ;  /* 0x004eb41101007387 */ /* 0x000fe80000100800 */
[----:B------:R2:W-:Y:S04]  /*937a0*/  STL.64 [R1+0x5380], R18 ;  /* 0x0053801201007387 */ /* 0x0005e80000100a00 */
[----:B------:R-:W-:Y:S01]  /*937b0*/  STL.64 [R1+0x5390], R22 ;  /* 0x0053901601007387 */ /* 0x000fe20000100a00 */
[----:B------:R-:W-:-:S05]  /*937c0*/  IMAD.MOV.U32 R21, RZ, RZ, R7 ;  /* 0x000000ffff157224 */ /* 0x000fca00078e0007 */
[----:B------:R-:W-:Y:S04]  /*937d0*/  STL [R1+0x5388], R21 ;  /* 0x0053881501007387 */ /* 0x000fe80000100800 */
[----:B------:R-:W3:Y:S04]  /*937e0*/  LDL.LU R36, [R1+0x870] ;  /* 0x0008700001247983 */ /* 0x000ee80000300800 */
[----:B------:R-:W3:Y:S04]  /*937f0*/  LDL.LU R37, [R1+0x874] ;  /* 0x0008740001257983 */ /* 0x000ee80000300800 */
[----:B------:R-:W4:Y:S04]  /*93800*/  LDL.LU R38, [R1+0x878] ;  /* 0x0008780001267983 */ /* 0x000f280000300800 */
[----:B------:R-:W4:Y:S04]  /*93810*/  LDL.LU R39, [R1+0x87c] ;  /* 0x00087c0001277983 */ /* 0x000f280000300800 */
[----:B----4-:R-:W-:Y:S04]  /*93820*/  STL.64 [R1+0x53a0], R38 ;  /* 0x0053a02601007387 */ /* 0x010fe80000100a00 */
[----:B---3--:R-:W-:Y:S04]  /*93830*/  STL.64 [R1+0x5398], R36 ;  /* 0x0053982401007387 */ /* 0x008fe80000100a00 */
[----:B------:R-:W3:Y:S04]  /*93840*/  LDL.LU R56, [R1+0x880] ;  /* 0x0008800001387983 */ /* 0x000ee80000300800 */
[----:B------:R-:W3:Y:S04]  /*93850*/  LDL.LU R57, [R1+0x884] ;  /* 0x0008840001397983 */ /* 0x000ee80000300800 */
[----:B------:R-:W4:Y:S04]  /*93860*/  LDL.LU R58, [R1+0x888] ;  /* 0x00088800013a7983 */ /* 0x000f280000300800 */
[----:B------:R-:W4:Y:S04]  /*93870*/  LDL.LU R59, [R1+0x88c] ;  /* 0x00088c00013b7983 */ /* 0x000f280000300800 */
[----:B----4-:R-:W-:Y:S04]  /*93880*/  STL.64 [R1+0x53b0], R58 ;  /* 0x0053b03a01007387 */ /* 0x010fe80000100a00 */
[----:B---3--:R-:W-:Y:S04]  /*93890*/  STL.64 [R1+0x53a8], R56 ;  /* 0x0053a83801007387 */ /* 0x008fe80000100a00 */
[----:B------:R-:W3:Y:S04]  /*938a0*/  LDL.LU R12, [R1+0x8b0] ;  /* 0x0008b000010c7983 */ /* 0x000ee80000300800 */
[----:B0-----:R-:W3:Y:S04]  /*938b0*/  LDL.LU R13, [R1+0x8b4] ;  /* 0x0008b400010d7983 */ /* 0x001ee80000300800 */
[----:B-1----:R-:W4:Y:S04]  /*938c0*/  LDL.LU R14, [R1+0x8b8] ;  /* 0x0008b800010e7983 */ /* 0x002f280000300800 */
[----:B------:R-:W4:Y:S04]  /*938d0*/  LDL.LU R15, [R1+0x8bc] ;  /* 0x0008bc00010f7983 */ /* 0x000f280000300800 */
[----:B----4-:R-:W-:Y:S04]  /*938e0*/  STL.64 [R1+0x53c8], R14 ;  /* 0x0053c80e01007387 */ /* 0x010fe80000100a00 */
[----:B---3--:R-:W-:Y:S04]  /*938f0*/  STL.64 [R1+0x53c0], R12 ;  /* 0x0053c00c01007387 */ /* 0x008fe80000100a00 */
[----:B--2---:R-:W2:Y:S04]  /*93900*/  LDL R18, [R1+0xc8] ;  /* 0x0000c80001127983 */ /* 0x004ea80000100800 */
[----:B------:R-:W2:Y:S04]  /*93910*/  LDL R19, [R1+0xcc] ;  /* 0x0000cc0001137983 */ /* 0x000ea80000100800 */
[----:B--2---:R0:W-:Y:S04]  /*93920*/  STL.64 [R1+0x53d0], R18 ;  /* 0x0053d01201007387 */ /* 0x0041e80000100a00 */
[----:B------:R-:W2:Y:S04]  /*93930*/  LDL.LU R16, [R1+0x8f0] ;  /* 0x0008f00001107983 */ /* 0x000ea80000300800 */
[----:B------:R-:W2:Y:S04]  /*93940*/  LDL.LU R17, [R1+0x8f4] ;  /* 0x0008f40001117983 */ /* 0x000ea80000300800 */
[----:B0-----:R-:W3:Y:S04]  /*93950*/  LDL.LU R18, [R1+0x8f8] ;  /* 0x0008f80001127983 */ /* 0x001ee80000300800 */
        /* <DEDUP_REMOVED lines=11> */
[----:B------:R-:W3:Y:S01]  /*93a10*/  LDL.LU R22, [R1+0x8c8] ;  /* 0x0008c80001167983 */ /* 0x000ee20000300800 */
[----:B------:R-:W-:-:S03]  /*93a20*/  IMAD.MOV.U32 R28, RZ, RZ, R4 ;  /* 0x000000ffff1c7224 */ /* 0x000fc600078e0004 */
[----:B------:R-:W3:Y:S01]  /*93a30*/  LDL.LU R23, [R1+0x8cc] ;  /* 0x0008cc0001177983 */ /* 0x000ee20000300800 */
[----:B------:R-:W-:-:S03]  /*93a40*/  IMAD.MOV.U32 R25, RZ, RZ, R5 ;  /* 0x000000ffff197224 */ /* 0x000fc600078e0005 */
[----:B------:R-:W2:Y:S01]  /*93a50*/  LDL.LU R4, [R1+0x8e0] ;  /* 0x0008e00001047983 */ /* 0x000ea20000300800 */
[----:B------:R-:W-:-:S03]  /*93a60*/  IMAD.MOV.U32 R24, RZ, RZ, R6 ;  /* 0x000000ffff187224 */ /* 0x000fc600078e0006 */
[----:B------:R-:W2:Y:S04]  /*93a70*/  LDL.LU R5, [R1+0x8e4] ;  /* 0x0008e40001057983 */ /* 0x000ea80000300800 */
[----:B------:R-:W2:Y:S01]  /*93a80*/  LDL.LU R6, [R1+0x8e8] ;  /* 0x0008e80001067983 */ /* 0x000ea20000300800 */
[----:B------:R-:W-:Y:S02]  /*93a90*/  IMAD.MOV.U32 R9, RZ, RZ, R50 ;  /* 0x000000ffff097224 */ /* 0x000fe400078e0032 */
[----:B------:R-:W-:Y:S02]  /*93aa0*/  IMAD.MOV.U32 R8, RZ, RZ, R51 ;  /* 0x000000ffff087224 */ /* 0x000fe400078e0033 */
[----:B------:R-:W-:Y:S02]  /*93ab0*/  IMAD.MOV.U32 R11, RZ, RZ, R34 ;  /* 0x000000ffff0b7224 */ /* 0x000fe400078e0022 */
[----:B------:R-:W-:Y:S01]  /*93ac0*/  IMAD.MOV.U32 R10, RZ, RZ, R35 ;  /* 0x000000ffff0a7224 */ /* 0x000fe200078e0023 */
[----:B------:R-:W2:Y:S04]  /*93ad0*/  LDL.LU R7, [R1+0x8ec] ;  /* 0x0008ec0001077983 */ /* 0x000ea80000300800 */
[----:B------:R-:W2:Y:S04]  /*93ae0*/  LDL.64 R58, [R1+0xe8] ;  /* 0x0000e800013a7983 */ /* 0x000ea80000100a00 */
[----:B------:R-:W3:Y:S04]  /*93af0*/  LDL.64 R38, [R1+0xd8] ;  /* 0x0000d80001267983 */ /* 0x000ee80000100a00 */
[----:B------:R-:W3:Y:S04]  /*93b00*/  LDL.64 R54, [R1+0x98] ;  /* 0x0000980001367983 */ /* 0x000ee80000100a00 */
[----:B------:R-:W3:Y:S04]  /*93b10*/  LDL.64 R50, [R1+0x88] ;  /* 0x0000880001327983 */ /* 0x000ee80000100a00 */
[----:B------:R-:W3:Y:S04]  /*93b20*/  LDL.64 R34, [R1+0x78] ;  /* 0x0000780001227983 */ /* 0x000ee80000100a00 */
[----:B------:R-:W-:Y:S04]  /*93b30*/  STL.64 [R1+0x52f0], R30 ;  /* 0x0052f01e01007387 */ /* 0x000fe80000100a00 */
[----:B------:R0:W-:Y:S04]  /*93b40*/  STL.64 [R1+0x52e8], R28 ;  /* 0x0052e81c01007387 */ /* 0x0001e80000100a00 */
[----:B0-----:R-:W3:Y:S04]  /*93b50*/  LDL.LU R28, [R1+0x890] ;  /* 0x00089000011c7983 */ /* 0x001ee80000300800 */
[----:B------:R-:W3:Y:S04]  /*93b60*/  LDL.LU R29, [R1+0x894] ;  /* 0x00089400011d7983 */ /* 0x000ee80000300800 */
[----:B------:R-:W3:Y:S04]  /*93b70*/  LDL.LU R30, [R1+0x898] ;  /* 0x00089800011e7983 */ /* 0x000ee80000300800 */
[----:B------:R-:W3:Y:S04]  /*93b80*/  LDL.LU R31, [R1+0x89c] ;  /* 0x00089c00011f7983 */ /* 0x000ee80000300800 */
[----:B------:R0:W-:Y:S04]  /*93b90*/  STL.64 [R1+0x52e0], R10 ;  /* 0x0052e00a01007387 */ /* 0x0001e80000100a00 */
[----:B------:R-:W-:Y:S04]  /*93ba0*/  STL.64 [R1+0x52d8], R8 ;  /* 0x0052d80801007387 */ /* 0x000fe80000100a00 */
[----:B0-----:R-:W3:Y:S04]  /*93bb0*/  LDL R10, [R1+0xa8] ;  /* 0x0000a800010a7983 */ /* 0x001ee80000100800 */
[----:B------:R-:W3:Y:S04]  /*93bc0*/  LDL R11, [R1+0xac] ;  /* 0x0000ac00010b7983 */ /* 0x000ee80000100800 */
[----:B------:R-:W-:Y:S04]  /*93bd0*/  STL [R1+0x4ed4], R25 ;  /* 0x004ed41901007387 */ /* 0x000fe80000100800 */
[----:B------:R-:W-:Y:S04]  /*93be0*/  STL.64 [R1+0x5300], R26 ;  /* 0x0053001a01007387 */ /* 0x000fe80000100a00 */
[----:B------:R0:W-:Y:S04]  /*93bf0*/  STL [R1+0x52f8], R24 ;  /* 0x0052f81801007387 */ /* 0x0001e80000100800 */
[----:B0-----:R-:W3:Y:S04]  /*93c00*/  LDL.LU R24, [R1+0x8a0] ;  /* 0x0008a00001187983 */ /* 0x001ee80000300800 */
[----:B------:R-:W3:Y:S04]  /*93c10*/  LDL.LU R25, [R1+0x8a4] ;  /* 0x0008a40001197983 */ /* 0x000ee80000300800 */
[----:B------:R-:W3:Y:S04]  /*93c20*/  LDL.LU R26, [R1+0x8a8] ;  /* 0x0008a800011a7983 */ /* 0x000ee80000300800 */
[----:B------:R-:W3:Y:S01]  /*93c30*/  LDL.LU R27, [R1+0x8ac] ;  /* 0x0008ac00011b7983 */ /* 0x000ee20000300800 */
        /* <DEDUP_REMOVED lines=8> */
[----:B--2---:R-:W-:Y:S01]  /*93cc0*/  HMMA.16816.F32 R4, R40, R58, R4 ;  /* 0x0000003a2804723c */ /* 0x004fe20000001804 */
[----:B-1----:R-:W-:-:S02]  /*93cd0*/  IMAD.MOV.U32 R47, RZ, RZ, R14 ;  /* 0x000000ffff2f7224 */ /* 0x002fc400078e000e */
[----:B------:R-:W-:-:S05]  /*93ce0*/  IMAD.MOV.U32 R46, RZ, RZ, R15 ;  /* 0x000000ffff2e7224 */ /* 0x000fca00078e000f */
[----:B----4-:R-:W-:-:S15]  /*93cf0*/  HMMA.16816.F32 R16, R40, R14, R16 ;  /* 0x0000000e2810723c */ /* 0x010fde0000001810 */
[----:B------:R-:W-:-:S04]  /*93d00*/  NOP ;  /* 0x0000000000007918 */ /* 0x000fc80000000000 */
[----:B------:R-:W-:Y:S04]  /*93d10*/  STL.64 [R1+0x8f0], R16 ;  /* 0x0008f01001007387 */ /* 0x000fe80000100a00 */
[----:B------:R0:W-:Y:S04]  /*93d20*/  STL.64 [R1+0x8f8], R18 ;  /* 0x0008f81201007387 */ /* 0x0001e80000100a00 */
[----:B0-----:R-:W3:Y:S04]  /*93d30*/  LDL.LU.64 R18, [R1+0x53d0] ;  /* 0x0053d00001127983 */ /* 0x001ee80000300a00 */
[----:B------:R-:W2:Y:S04]  /*93d40*/  LDL.LU.64 R14, [R1+0x53c8] ;  /* 0x0053c800010e7983 */ /* 0x000ea80000300a00 */
[----:B------:R-:W2:Y:S04]  /*93d50*/  LDL.LU.64 R12, [R1+0x53c0] ;  /* 0x0053c000010c7983 */ /* 0x000ea80000300a00 */
[----:B------:R0:W-:Y:S04]  /*93d60*/  STL.64 [R1+0x5310], R46 ;  /* 0x0053102e01007387 */ /* 0x0001e80000100a00 */
[----:B------:R-:W-:Y:S04]  /*93d70*/  STL.64 [R1+0x5308], R44 ;  /* 0x0053082c01007387 */ /* 0x000fe80000100a00 */
[----:B0-----:R-:W2:Y:S04]  /*93d80*/  LDL.64 R46, [R1+0xb8] ;  /* 0x0000b800012e7983 */ /* 0x001ea80000100a00 */
[----:B------:R-:W-:Y:S04]  /*93d90*/  STL.64 [R1+0x8e0], R4 ;  /* 0x0008e00401007387 */ /* 0x000fe80000100a00 */
[----:B------:R0:W-:Y:S04]  /*93da0*/  STL.64 [R1+0x8e8], R6 ;  /* 0x0008e80601007387 */ /* 0x0001e80000100a00 */
[----:B0-----:R-:W4:Y:S01]  /*93db0*/  LDL.LU.64 R6, [R1+0x53b8] ;  /* 0x0053b80001067983 */ /* 0x001f220000300a00 */
[----:B------:R-:W-:-:S02]  /*93dc0*/  IMAD.MOV.U32 R5, RZ, RZ, R58 ;  /* 0x000000ffff057224 */ /* 0x000fc400078e003a */
[----:B------:R-:W-:Y:S02]  /*93dd0*/  IMAD.MOV.U32 R4, RZ, RZ, R59 ;  /* 0x000000ffff047224 */ /* 0x000fe400078e003b */
[----:B------:R-:W2:Y:S04]  /*93de0*/  LDL.LU.64 R58, [R1+0x53b0] ;  /* 0x0053b000013a7983 */ /* 0x000ea80000300a00 */
[----:B------:R-:W2:Y:S04]  /*93df0*/  LDL.LU.64 R56, [R1+0x53a8] ;  /* 0x0053a80001387983 */ /* 0x000ea80000300a00 */
[----:B----4-:R-:W-:Y:S04]  /*93e00*/  STL.64 [R1+0x5210], R6 ;  /* 0x0052100601007387 */ /* 0x010fe80000100a00 */
[----:B------:R0:W-:Y:S04]  /*93e10*/  STL.64 [R1+0x5208], R4 ;  /* 0x0052080401007387 */ /* 0x0001e80000100a00 */
[----:B0-----:R-:W4:Y:S04]  /*93e20*/  LDL.LU R4, [R1+0x8d0] ;  /* 0x0008d00001047983 */ /* 0x001f280000300800 */
[----:B------:R-:W4:Y:S04]  /*93e30*/  LDL.LU R5, [R1+0x8d4] ;  /* 0x0008d40001057983 */ /* 0x000f280000300800 */
[----:B------:R-:W4:Y:S04]  /*93e40*/  LDL.LU R6, [R1+0x8d8] ;  /* 0x0008d80001067983 */ /* 0x000f280000300800 */
[----:B------:R-:W4:Y:S01]  /*93e50*/  LDL.LU R7, [R1+0x8dc] ;  /* 0x0008dc0001077983 */ /* 0x000f220000300800 */
[C---:B---3--:R-:W-:Y:S08]  /*93e60*/  HMMA.16816.F32 R16, R40.reuse, R18, R20 ;  /* 0x000000122810723c */ /* 0x048ff00000001814 */
[C---:B--2---:R-:W-:Y:S08]  /*93e70*/  HMMA.16816.F32 R12, R40.reuse, R46, R12 ;  /* 0x0000002e280c723c */ /* 0x044ff0000000180c */
[C---:B------:R-:W-:Y:S08]  /*93e80*/  HMMA.16816.F32 R8, R40.reuse, R10, R24 ;  /* 0x0000000a2808723c */ /* 0x040ff00000001818 */
[----:B----4-:R-:W-:-:S15]  /*93e90*/  HMMA.16816.F32 R4, R40, R38, R4 ;  /* 0x000000262804723c */ /* 0x010fde0000001804 */
[----:B------:R-:W-:-:S04]  /*93ea0*/  NOP ;  /* 0x0000000000007918 */ /* 0x000fc80000000000 */
[----:B------:R0:W-:Y:S04]  /*93eb0*/  STL.64 [R1+0x8d0], R4 ;  /* 0x0008d00401007387 */ /* 0x0001e80000100a00 */
[----:B------:R-:W-:Y:S01]  /*93ec0*/  STL.64 [R1+0x8d8], R6 ;  /* 0x0008d80601007387 */ /* 0x000fe20000100a00 */
[----:B0-----:R-:W-:Y:S02]  /*93ed0*/  IMAD.MOV.U32 R5, RZ, RZ, R38 ;  /* 0x000000ffff057224 */ /* 0x001fe400078e0026 */
[----:B------:R-:W-:Y:S02]  /*93ee0*/  IMAD.MOV.U32 R4, RZ, RZ, R39 ;  /* 0x000000ffff047224 */ /* 0x000fe400078e0027 */
[----:B------:R-:W2:Y:S04]  /*93ef0*/  LDL.LU.64 R38, [R1+0x53a0] ;  /* 0x0053a00001267983 */ /* 0x000ea80000300a00 */
[----:B------:R-:W2:Y:S04]  /*93f00*/  LDL.LU.64 R36, [R1+0x5398] ;  /* 0x0053980001247983 */ /* 0x000ea80000300a00 */
[----:B------:R-:W3:Y:S04]  /*93f10*/  LDL.LU.64 R22, [R1+0x5390] ;  /* 0x0053900001167983 */ /* 0x000ee80000300a00 */
[----:B------:R-:W4:Y:S04]  /*93f20*/  LDL.LU R21, [R1+0x5388] ;  /* 0x0053880001157983 */ /* 0x000f280000300800 */
[----:B------:R-:W-:Y:S04]  /*93f30*/  STL.64 [R1+0x8c0], R16 ;  /* 0x0008c01001007387 */ /* 0x000fe80000100a00 */
[----:B------:R0:W-:Y:S04]  /*93f40*/  STL.64 [R1+0x8c8], R18 ;  /* 0x0008c81201007387 */ /* 0x0001e80000100a00 */
[----:B0-----:R-:W3:Y:S04]  /*93f50*/  LDL.LU.64 R18, [R1+0x5380] ;  /* 0x0053800001127983 */ /* 0x001ee80000300a00 */
[----:B------:R-:W-:Y:S04]  /*93f60*/  STL.64 [R1+0x8b0], R12 ;  /* 0x0008b00c01007387 */ /* 0x000fe80000100a00 */
[----:B------:R0:W-:Y:S04]  /*93f70*/  STL.64 [R1+0x8b8], R14 ;  /* 0x0008b80e01007387 */ /* 0x0001e80000100a00 */
[----:B0-----:R-:W3:Y:S01]  /*93f80*/  LDL.LU.64 R14, [R1+0x5378] ;  /* 0x00537800010e7983 */ /* 0x001ee20000300a00 */
[----:B------:R-:W-:Y:S01]  /*93f90*/  IMAD.MOV.U32 R7, RZ, RZ, R46 ;  /* 0x000000ffff077224 */ /* 0x000fe200078e002e */
[----:B------:R-:W-:-:S05]  /*93fa0*/  MOV R6, R47 ;  /* 0x0000002f00067202 */ /* 0x000fca0000000f00 */
[----:B------:R-:W-:Y:S04]  /*93fb0*/  STL.64 [R1+0x5320], R6 ;  /* 0x0053200601007387 */ /* 0x000fe80000100a00 */
[----:B------:R0:W-:Y:S02]  /*93fc0*/  STL.64 [R1+0x5318], R4 ;  /* 0x0053180401007387 */ /* 0x0001e40000100a00 */
[----:B0-----:R-:W-:Y:S02]  /*93fd0*/  HMMA.16816.F32 R4, R40, R54, R28 ;  /* 0x000000362804723c */ /* 0x001fe4000000181c */
[----:B------:R-:W-:Y:S04]  /*93fe0*/  STL.64 [R1+0x8a0], R8 ;  /* 0x0008a00801007387 */ /* 0x000fe80000100a00 */
[----:B------:R-:W-:Y:S01]  /*93ff0*/  STL.64 [R1+0x8a8], R10 ;  /* 0x0008a80a01007387 */ /* 0x000fe20000100a00 */
[----:B------:R-:W-:-:S02]  /*94000*/  IMAD.MOV.U32 R0, RZ, RZ, R55 ;  /* 0x000000ffff007224 */ /* 0x000fc400078e0037 */
[----:B------:R-:W-:-:S10]  /*94010*/  IMAD.MOV.U32 R2, RZ, RZ, R54 ;  /* 0x000000ffff027224 */ /* 0x000fd400078e0036 */
        /* <DEDUP_REMOVED lines=8> */
[----:B------:R-:W-:-:S03]  /*940a0*/  IMAD.MOV.U32 R13, RZ, RZ, R35 ;  /* 0x000000ffff0d7224 */ /* 0x000fc600078e0023 */
[----:B------:R-:W-:Y:S01]  /*940b0*/  STL [R1+0x5180], R12 ;  /* 0x0051800c01007387 */ /* 0x000fe20000100800 */
[----:B--2---:R-:W-:-:S15]  /*940c0*/  HMMA.16816.F32 R4, R40, R34, R36 ;  /* 0x000000222804723c */ /* 0x004fde0000001824 */
[----:B------:R-:W-:-:S04]  /*940d0*/  NOP ;  /* 0x0000000000007918 */ /* 0x000fc80000000000 */
[----:B------:R0:W-:Y:S04]  /*940e0*/  STL.64 [R1+0x870], R4 ;  /* 0x0008700401007387 */ /* 0x0001e80000100a00 */
[----:B------:R1:W-:Y:S04]  /*940f0*/  STL.64 [R1+0x878], R6 ;  /* 0x0008780601007387 */ /* 0x0003e80000100a00 */
[----:B---3--:R2:W-:Y:S04]  /*94100*/  STL.64 [R1+0x5330], R14 ;  /* 0x0053300e01007387 */ /* 0x0085e80000100a00 */
[----:B------:R-:W-:Y:S04]  /*94110*/  STL [R1+0x5328], R13 ;  /* 0x0053280d01007387 */ /* 0x000fe80000100800 */
[----:B------:R-:W3:Y:S04]  /*94120*/  LDL.LU R56, [R1+0x800] ;  /* 0x0008000001387983 */ /* 0x000ee80000300800 */
[----:B------:R-:W3:Y:S01]  /*94130*/  LDL.LU R57, [R1+0x804] ;  /* 0x0008040001397983 */ /* 0x000ee20000300800 */
[----:B------:R-:W-:-:S02]  /*94140*/  IMAD.MOV.U32 R58, RZ, RZ, R23 ;  /* 0x000000ffff3a7224 */ /* 0x000fc400078e0017 */
[----:B------:R-:W-:Y:S01]  /*94150*/  IMAD.MOV.U32 R59, RZ, RZ, R22 ;  /* 0x000000ffff3b7224 */ /* 0x000fe200078e0016 */
[----:B------:R-:W2:Y:S04]  /*94160*/  LDL.LU R23, [R1+0x5374] ;  /* 0x0053740001177983 */ /* 0x000ea80000300800 */
[----:B------:R-:W2:Y:S04]  /*94170*/  LDL.LU R22, [R1+0x5370] ;  /* 0x0053700001167983 */ /* 0x000ea80000300800 */
[----:B------:R-:W2:Y:S04]  /*94180*/  LDL.LU R36, [R1+0x860] ;  /* 0x0008600001247983 */ /* 0x000ea80000300800 */
[----:B------:R-:W2:Y:S04]  /*94190*/  LDL.LU R37, [R1+0x864] ;  /* 0x0008640001257983 */ /* 0x000ea80000300800 */
[----:B------:R-:W2:Y:S01]  /*941a0*/  LDL.LU R38, [R1+0x868] ;  /* 0x0008680001267983 */ /* 0x000ea20000300800 */
[----:B------:R-:W-:-:S03]  /*941b0*/  IMAD.MOV.U32 R16, RZ, RZ, R34 ;  /* 0x000000ffff107224 */ /* 0x000fc600078e0022 */
[----:B------:R-:W2:Y:S04]  /*941c0*/  LDL.LU R39, [R1+0x86c] ;  /* 0x00086c0001277983 */ /* 0x000ea80000300800 */
[----:B------:R-:W2:Y:S04]  /*941d0*/  LDL.64 R34, [R1+0x68] ;  /* 0x0000680001227983 */ /* 0x000ea80000100a00 */
[----:B------:R-:W-:Y:S04]  /*941e0*/  STL.64 [R1+0x5340], R58 ;  /* 0x0053403a01007387 */ /* 0x000fe80000100a00 */
[----:B---3--:R3:W-:Y:S04]  /*941f0*/  STL.64 [R1+0x5338], R56 ;  /* 0x0053383801007387 */ /* 0x0087e80000100a00 */
[----:B------:R-:W2:Y:S04]  /*94200*/  LDL.LU R8, [R1+0x810] ;  /* 0x0008100001087983 */ /* 0x000ea80000300800 */
[----:B------:R-:W2:Y:S04]  /*94210*/  LDL.LU R9, [R1+0x814] ;  /* 0x0008140001097983 */ /* 0x000ea80000300800 */
[----:B------:R-:W2:Y:S04]  /*94220*/  LDL.LU R10, [R1+0x818] ;  /* 0x00081800010a7983 */ /* 0x000ea80000300800 */
[----:B------:R-:W2:Y:S04]  /*94230*/  LDL.LU R11, [R1+0x81c] ;  /* 0x00081c00010b7983 */ /* 0x000ea80000300800 */
[----:B--2---:R2:W-:Y:S04]  /*94240*/  STL.64 [R1+0x5350], R10 ;  /* 0x0053500a01007387 */ /* 0x0045e80000100a00 */
[----:B------:R-:W-:Y:S04]  /*94250*/  STL.64 [R1+0x5348], R8 ;  /* 0x0053480801007387 */ /* 0x000fe80000100a00 */
[----:B------:R-:W2:Y:S04]  /*94260*/  LDL R30, [R1+0x28] ;  /* 0x00002800011e7983 */ /* 0x000ea80000100800 */
[----:B------:R-:W2:Y:S01]  /*94270*/  LDL R31, [R1+0x2c] ;  /* 0x00002c00011f7983 */ /* 0x000ea20000100800 */
[----:B------:R-:W-:-:S02]  /*94280*/  IMAD.MOV.U32 R26, RZ, RZ, R22 ;  /* 0x000000ffff1a7224 */ /* 0x000fc400078e0016 */
[----:B------:R-:W-:Y:S01]  /*94290*/  IMAD.MOV.U32 R27, RZ, RZ, R23 ;  /* 0x000000ffff1b7224 */ /* 0x000fe200078e0017 */
[----:B------:R-:W-:Y:S01]  /*942a0*/  HMMA.16816.F32 R36, R40, R34, R36 ;  /* 0x000000222824723c */ /* 0x000fe20000001824 */
[----:B--2---:R2:W-:Y:S04]  /*942b0*/  STL.64 [R1+0x5358], R30 ;  /* 0x0053581e01007387 */ /* 0x0045e80000100a00 */
[----:B0-----:R-:W4:Y:S04]  /*942c0*/  LDL.LU R4, [R1+0x830] ;  /* 0x0008300001047983 */ /* 0x001f280000300800 */
[----:B------:R-:W4:Y:S04]  /*942d0*/  LDL.LU R5, [R1+0x834] ;  /* 0x0008340001057983 */ /* 0x000f280000300800 */
[----:B-1----:R-:W4:Y:S04]  /*942e0*/  LDL.LU R6, [R1+0x838] ;  /* 0x0008380001067983 */ /* 0x002f280000300800 */
[----:B------:R-:W4:Y:S04]  /*942f0*/  LDL.LU R7, [R1+0x83c] ;  /* 0x00083c0001077983 */ /* 0x000f280000300800 */
[----:B------:R-:W4:Y:S04]  /*94300*/  LDL R14, [R1+0x48] ;  /* 0x00004800010e7983 */ /* 0x000f280000100800 */
[----:B------:R-:W4:Y:S04]  /*94310*/  LDL R15, [R1+0x4c] ;  /* 0x00004c00010f7983 */ /* 0x000f280000100800 */
[----:B---3--:R-:W3:Y:S04]  /*94320*/  LDL.LU R56, [R1+0x840] ;  /* 0x0008400001387983 */ /* 0x008ee80000300800 */
[----:B------:R-:W3:Y:S04]  /*94330*/  LDL.LU R57, [R1+0x844] ;  /* 0x0008440001397983 */ /* 0x000ee80000300800 */
[----:B------:R-:W3:Y:S04]  /*94340*/  LDL.LU R58, [R1+0x848] ;  /* 0x00084800013a7983 */ /* 0x000ee80000300800 */
[----:B------:R-:W3:Y:S04]  /*94350*/  LDL.LU R59, [R1+0x84c] ;  /* 0x00084c00013b7983 */ /* 0x000ee80000300800 */
[----:B------:R-:W3:Y:S04]  /*94360*/  LDL R10, [R1+0x58] ;  /* 0x00005800010a7983 */ /* 0x000ee80000100800 */
[----:B------:R-:W3:Y:S04]  /*94370*/  LDL R11, [R1+0x5c] ;  /* 0x00005c00010b7983 */ /* 0x000ee80000100800 */
[----:B------:R-:W3:Y:S04]  /*94380*/  LDL.LU R28, [R1+0x850] ;  /* 0x00085000011c7983 */ /* 0x000ee80000300800 */
[----:B------:R-:W3:Y:S04]  /*94390*/  LDL.LU R29, [R1+0x854] ;  /* 0x00085400011d7983 */ /* 0x000ee80000300800 */
[----:B--2---:R-:W3:Y:S04]  /*943a0*/  LDL.LU R30, [R1+0x858] ;  /* 0x00085800011e7983 */ /* 0x004ee80000300800 */
[----:B------:R-:W3:Y:S04]  /*943b0*/  LDL.LU R31, [R1+0x85c] ;  /* 0x00085c00011f7983 */ /* 0x000ee80000300800 */
[----:B------:R-:W2:Y:S04]  /*943c0*/  LDL.64 R46, [R1+0x38] ;  /* 0x00003800012e7983 */ /* 0x000ea80000100a00 */
[----:B------:R-:W2:Y:S04]  /*943d0*/  LDL.LU R24, [R1+0x820] ;  /* 0x0008200001187983 */ /* 0x000ea80000300800 */
[----:B------:R-:W2:Y:S04]  /*943e0*/  LDL.LU R25, [R1+0x824] ;  /* 0x0008240001197983 */ /* 0x000ea80000300800 */
[----:B------:R-:W2:Y:S04]  /*943f0*/  LDL.LU R22, [R1+0x536c] ;  /* 0x00536c0001167983 */ /* 0x000ea80000300800 */
[----:B------:R-:W2:Y:S01]  /*94400*/  LDL.LU R23, [R1+0x5368] ;  /* 0x0053680001177983 */ /* 0x000ea20000300800 */
[----:B------:R-:W-:-:S03]  /*94410*/  IMAD.MOV.U32 R3, RZ, RZ, R51 ;  /* 0x000000ffff037224 */ /* 0x000fc600078e0033 */
[----:B------:R-:W3:Y:S04]  /*94420*/  LDL.64 R54, [R1+0x18] ;  /* 0x0000180001367983 */ /* 0x000ee80000100a00 */
[----:B------:R-:W3:Y:S04]  /*94430*/  LDL.64 R50, [R1+0x8] ;  /* 0x0000080001327983 */ /* 0x000ee80000100a00 */
[----:B------:R-:W-:Y:S04]  /*94440*/  STL.64 [R1+0x860], R36 ;  /* 0x0008602401007387 */ /* 0x000fe80000100a00 */
[----:B------:R-:W-:Y:S01]  /*94450*/  STL.64 [R1+0x868], R38 ;  /* 0x0008682601007387 */ /* 0x000fe20000100a00 */
[----:B------:R-:W-:-:S03]  /*94460*/  IMAD.MOV.U32 R20, RZ, RZ, R34 ;  /* 0x000000ffff147224 */ /* 0x000fc600078e0022 */
[----:B------:R-:W3:Y:S04]  /*94470*/  LDL.LU R32, [R1+0x7f0] ;  /* 0x0007f00001207983 */ /* 0x000ee80000300800 */
[----:B------:R-:W3:Y:S01]  /*94480*/  LDL.LU R33, [R1+0x7f4] ;  /* 0x0007f40001217983 */ /* 0x000ee20000300800 */
[----:B------:R-:W-:-:S03]  /*94490*/  IMAD.MOV.U32 R17, RZ, RZ, R35 ;  /* 0x000000ffff117224 */ /* 0x000fc600078e0023 */
[----:B------:R-:W3:Y:S04]  /*944a0*/  LDL.LU R34, [R1+0x7f8] ;  /* 0x0007f80001227983 */ /* 0x000ee80000300800 */
[----:B------:R-:W3:Y:S04]  /*944b0*/  LDL.LU R35, [R1+0x7fc] ;  /* 0x0007fc0001237983 */ /* 0x000ee80000300800 */
[----:B--2---:R0:W-:Y:S04]  /*944c0*/  STL.64 [R1+0x5250], R22 ;  /* 0x0052501601007387 */ /* 0x0041e80000100a00 */
[----:B----4-:R1:W-:Y:S01]  /*944d0*/  STL.64 [R1+0x5248], R20 ;  /* 0x0052481401007387 */ /* 0x0103e20000100a00 */
[----:B0-----:R-:W-:-:S03]  /*944e0*/  IMAD.MOV.U32 R22, RZ, RZ, R19 ;  /* 0x000000ffff167224 */ /* 0x001fc600078e0013 */
[----:B-1----:R-:W2:Y:S01]  /*944f0*/  LDL.LU R20, [R1+0x7a0] ;  /* 0x0007a00001147983 */ /* 0x002ea20000300800 */
[----:B------:R-:W-:-:S03]  /*94500*/  IMAD.MOV.U32 R21, RZ, RZ, R18 ;  /* 0x000000ffff157224 */ /* 0x000fc600078e0012 */
[----:B------:R-:W4:Y:S04]  /*94510*/  LDL.LU R18, [R1+0x5364] ;  /* 0x0053640001127983 */ /* 0x000f280000300800 */
[----:B------:R-:W4:Y:S01]  /*94520*/  LDL.LU R19, [R1+0x5360] ;  /* 0x0053600001137983 */ /* 0x000f220000300800 */
[C---:B---3--:R-:W-:Y:S03]  /*94530*/  HMMA.16816.F32 R8, R40.reuse, R10, R28 ;  /* 0x0000000a2808723c */ /* 0x048fe6000000181c */
[----:B------:R-:W2:Y:S04]  /*94540*/  LDL.LU R23, [R1+0x7ac] ;  /* 0x0007ac0001177983 */ /* 0x000ea80000300800 */
[----:B------:R-:W3:Y:S04]  /*94550*/  LDL.LU R36, [R1+0x7e0] ;  /* 0x0007e00001247983 */ /* 0x000ee80000300800 */
[----:B------:R-:W3:Y:S04]  /*94560*/  LDL.LU R37, [R1+0x7e4] ;  /* 0x0007e40001257983 */ /* 0x000ee80000300800 */
[----:B------:R-:W3:Y:S04]  /*94570*/  LDL.LU R38, [R1+0x7e8] ;  /* 0x0007e80001267983 */ /* 0x000ee80000300800 */
[----:B------:R-:W3:Y:S01]  /*94580*/  LDL.LU R39, [R1+0x7ec] ;  /* 0x0007ec0001277983 */ /* 0x000ee20000300800 */
[C---:B------:R-:W-:Y:S03]  /*94590*/  HMMA.16816.F32 R12, R40.reuse, R14, R56 ;  /* 0x0000000e280c723c */ /* 0x040fe60000001838 */
[----:B----4-:R-:W-:Y:S04]  /*945a0*/  STL.64 [R1+0x5240], R18 ;  /* 0x0052401201007387 */ /* 0x010fe80000100a00 */
[----:B------:R0:W-:Y:S04]  /*945b0*/  STL.64 [R1+0x5238], R16 ;  /* 0x0052381001007387 */ /* 0x0001e80000100a00 */
[----:B0-----:R-:W4:Y:S04]  /*945c0*/  LDL.LU R16, [R1+0x7b0] ;  /* 0x0007b00001107983 */ /* 0x001f280000300800 */
[----:B------:R-:W4:Y:S04]  /*945d0*/  LDL.LU R17, [R1+0x7b4] ;  /* 0x0007b40001117983 */ /* 0x000f280000300800 */
[----:B------:R-:W4:Y:S04]  /*945e0*/  LDL.LU R18, [R1+0x7b8] ;  /* 0x0007b80001127983 */ /* 0x000f280000300800 */
[----:B------:R-:W4:Y:S04]  /*945f0*/  LDL.LU R19, [R1+0x7bc] ;  /* 0x0007bc0001137983 */ /* 0x000f280000300800 */
[----:B------:R-:W2:Y:S04]  /*94600*/  LDL.LU.64 R30, [R1+0x5358] ;  /* 0x00535800011e7983 */ /* 0x000ea80000300a00 */
[----:B------:R-:W-:Y:S04]  /*94610*/  STL.64 [R1+0x850], R8 ;  /* 0x0008500801007387 */ /* 0x000fe80000100a00 */
[----:B------:R0:W-:Y:S04]  /*94620*/  STL.64 [R1+0x858], R10 ;  /* 0x0008580a01007387 */ /* 0x0001e80000100a00 */
[----:B0-----:R-:W3:Y:S04]  /*94630*/  LDL.LU.64 R10, [R1+0x5350] ;  /* 0x00535000010a7983 */ /* 0x001ee80000300a00 */
[----:B------:R-:W3:Y:S04]  /*94640*/  LDL.LU.64 R8, [R1+0x5348] ;  /* 0x0053480001087983 */ /* 0x000ee80000300a00 */
[----:B------:R-:W4:Y:S04]  /*94650*/  LDL.LU.64 R58, [R1+0x5340] ;  /* 0x00534000013a7983 */ /* 0x000f280000300a00 */
[----:B------:R-:W4:Y:S01]  /*94660*/  LDL.LU.64 R56, [R1+0x5338] ;  /* 0x0053380001387983 */ /* 0x000f220000300a00 */
[----:B------:R-:W-:Y:S03]  /*94670*/  HMMA.16816.F32 R4, R40, R46, R4 ;  /* 0x0000002e2804723c */ /* 0x000fe60000001804 */
[----:B------:R-:W-:Y:S04]  /*94680*/  STL.64 [R1+0x840], R12 ;  /* 0x0008400c01007387 */ /* 0x000fe80000100a00 */
[----:B------:R0:W-:Y:S01]  /*94690*/  STL.64 [R1+0x848], R14 ;  /* 0x0008480e01007387 */ /* 0x0001e20000100a00 */
[----:B------:R-:W-:-:S02]  /*946a0*/  IMAD.MOV.U32 R61, RZ, RZ, R46 ;  /* 0x000000ffff3d7224 */ /* 0x000fc400078e002e */
[----:B------:R-:W-:Y:S01]  /*946b0*/  IMAD.MOV.U32 R60, RZ, RZ, R47 ;  /* 0x000000ffff3c7224 */ /* 0x000fe200078e002f */
[----:B0-----:R-:W4:Y:S04]  /*946c0*/  LDL.LU.64 R14, [R1+0x5330] ;  /* 0x00533000010e7983 */ /* 0x001f280000300a00 */
[----:B------:R-:W4:Y:S04]  /*946d0*/  LDL.LU R13, [R1+0x5328] ;  /* 0x00532800010d7983 */ /* 0x000f280000300800 */
[----:B------:R-:W-:Y:S04]  /*946e0*/  STL.64 [R1+0x830], R4 ;  /* 0x0008300401007387 */ /* 0x000fe80000100a00 */
[----:B------:R0:W-:Y:S04]  /*946f0*/  STL.64 [R1+0x838], R6 ;  /* 0x0008380601007387 */ /* 0x0001e80000100a00 */
[----:B0-----:R-:W4:Y:S04]  /*94700*/  LDL.LU.64 R6, [R1+0x5320] ;  /* 0x0053200001067983 */ /* 0x001f280000300a00 */
[----:B------:R-:W4:Y:S04]  /*94710*/  LDL.LU.64 R4, [R1+0x5318] ;  /* 0x0053180001047983 */ /* 0x000f280000300a00 */
[----:B------:R-:W4:Y:S04]  /*94720*/  LDL.LU.64 R46, [R1+0x5310] ;  /* 0x00531000012e7983 */ /* 0x000f280000300a00 */
[----:B------:R-:W4:Y:S01]  /*94730*/  LDL.LU.64 R44, [R1+0x5308] ;  /* 0x00530800012c7983 */ /* 0x000f220000300a00 */
[----:B------:R-:W-:Y:S01]  /*94740*/  IMAD.MOV.U32 R2, RZ, RZ, R54 ;  /* 0x000000ffff027224 */ /* 0x000fe200078e0036 */
[C---:B--2---:R-:W-:Y:S02]  /*94750*/  HMMA.16816.F32 R28, R40.reuse, R30, R24 ;  /* 0x0000001e281c723c */ /* 0x044fe40000001818 */
[----:B------:R-:W2:Y:S04]  /*94760*/  LDL.LU.64 R26, [R1+0x5300] ;  /* 0x00530000011a7983 */ /* 0x000ea80000300a00 */
[----:B------:R-:W2:Y:S02]  /*94770*/  LDL.LU R24, [R1+0x52f8] ;  /* 0x0052f80001187983 */ /* 0x000ea40000300800 */
[C---:B---3--:R-:W-:Y:S08]  /*94780*/  HMMA.16816.F32 R8, R40.reuse, R54, R8 ;  /* 0x000000362808723c */ /* 0x048ff00000001808 */
[----:B----4-:R-:W-:Y:S03]  /*94790*/  HMMA.16816.F32 R56, R40, R50, R56 ;  /* 0x000000322838723c */ /* 0x010fe60000001838 */
[----:B------:R-:W-:Y:S04]  /*947a0*/  STL.64 [R1+0x820], R28 ;  /* 0x0008201c01007387 */ /* 0x000fe80000100a00 */
[----:B------:R0:W-:Y:S01]  /*947b0*/  STL.64 [R1+0x828], R30 ;  /* 0x0008281e01007387 */ /* 0x0001e20000100a00 */
[----:B------:R-:W-:-:S03]  /*947c0*/  MOV R25, R55 ;  /* 0x0000003700197202 */ /* 0x000fc60000000f00 */
[----:B0-----:R-:W3:Y:S04]  /*947d0*/  LDL.LU.64 R30, [R1+0x52f0] ;  /* 0x0052f000011e7983 */ /* 0x001ee80000300a00 */
[----:B------:R-:W4:Y:S04]  /*947e0*/  LDL.LU.64 R28, [R1+0x52e8] ;  /* 0x0052e800011c7983 */ /* 0x000f280000300a00 */
[----:B------:R-:W-:Y:S04]  /*947f0*/  STL.64 [R1+0x810], R8 ;  /* 0x0008100801007387 */ /* 0x000fe80000100a00 */
[----:B------:R0:W-:Y:S04]  /*94800*/  STL.64 [R1+0x818], R10 ;  /* 0x0008180a01007387 */ /* 0x0001e80000100a00 */
[----:B0-----:R-:W2:Y:S04]  /*94810*/  LDL.LU.64 R10, [R1+0x52e0] ;  /* 0x0052e000010a7983 */ /* 0x001ea80000300a00 */
[----:B------:R-:W2:Y:S04]  /*94820*/  LDL.LU.64 R8, [R1+0x52d8] ;  /* 0x0052d80001087983 */ /* 0x000ea80000300a00 */
[----:B------:R-:W2:Y:S04]  /*94830*/  LDL.LU.64 R54, [R1+0x52d0] ;  /* 0x0052d00001367983 */ /* 0x000ea80000300a00 */
[----:B------:R-:W4:Y:S04]  /*94840*/  LDL.LU.64 R52, [R1+0x52c8] ;  /* 0x0052c80001347983 */ /* 0x000f280000300a00 */
[----:B------:R-:W-:Y:S04]  /*94850*/  STL.64 [R1+0x800], R56 ;  /* 0x0008003801007387 */ /* 0x000fe80000100a00 */
[----:B------:R0:W-:Y:S04]  /*94860*/  STL.64 [R1+0x808], R58 ;  /* 0x0008083a01007387 */ /* 0x0001e80000100a00 */
[----:B0-----:R-:W4:Y:S01]  /*94870*/  LDL.LU.64 R58, [R1+0x52c0] ;  /* 0x0052c000013a7983 */ /* 0x001f220000300a00 */
[----:B------:R-:W-:-:S03]  /*94880*/  IMAD.MOV.U32 R12, RZ, RZ, R50 ;  /* 0x000000ffff0c7224 */ /* 0x000fc600078e0032 */
[----:B------:R-:W4:Y:S01]  /*94890*/  LDL.LU.64 R56, [R1+0x52b8] ;  /* 0x0052b80001387983 */ /* 0x000f220000300a00 */
[----:B------:R-:W-:-:S03]  /*948a0*/  IMAD.MOV.U32 R0, RZ, RZ, R51 ;  /* 0x000000ffff007224 */ /* 0x000fc600078e0033 */
[----:B------:R-:W4:Y:S04]  /*948b0*/  LDL.LU.64 R50, [R1+0x52b0] ;  /* 0x0052b00001327983 */ /* 0x000f280000300a00 */
[----:B------:R-:W4:Y:S04]  /*948c0*/  LDL.LU.64 R48, [R1+0x52a8] ;  /* 0x0052a80001307983 */ /* 0x000f280000300a00 */
[----:B------:R-:W-:Y:S04]  /*948d0*/  STL.64 [R1+0x5230], R14 ;  /* 0x0052300e01007387 */ /* 0x000fe80000100a00 */
[----:B------:R3:W-:Y:S02]  /*948e0*/  STL.64 [R1+0x5228], R12 ;  /* 0x0052280c01007387 */ /* 0x0007e40000100a00 */
[----:B---3--:R-:W-:-:S02]  /*948f0*/  IMAD.MOV.U32 R12, RZ, RZ, R30 ;  /* 0x000000ffff0c7224 */ /* 0x008fc400078e001e */
[----:B------:R-:W-:Y:S01]  /*94900*/  IMAD.MOV.U32 R13, RZ, RZ, R31 ;  /* 0x000000ffff0d7224 */ /* 0x000fe200078e001f */
[----:B------:R-:W3:Y:S04]  /*94910*/  LDL.LU R30, [R1+0x52a4] ;  /* 0x0052a400011e7983 */ /* 0x000ee80000300800 */
[----:B------:R-:W3:Y:S01]  /*94920*/  LDL.LU R31, [R1+0x52a0] ;  /* 0x0052a000011f7983 */ /* 0x000ee20000300800 */
[----:B--2---:R-:W-:Y:S02]  /*94930*/  IMAD.MOV.U32 R14, RZ, RZ, R54 ;  /* 0x000000ffff0e7224 */ /* 0x004fe400078e0036 */
[----:B------:R-:W-:Y:S01]  /*94940*/  IMAD.MOV.U32 R15, RZ, RZ, R55 ;  /* 0x000000ffff0f7224 */ /* 0x000fe200078e0037 */
        /* <DEDUP_REMOVED lines=8> */
[----:B------:R-:W-:Y:S04]  /*949d0*/  STL.64 [R1+0x5090], R58 ;  /* 0x0050903a01007387 */ /* 0x000fe80000100a00 */
[----:B------:R0:W-:Y:S02]  /*949e0*/  STL.64 [R1+0x5088], R56 ;  /* 0x0050883801007387 */ /* 0x0001e40000100a00 */
[----:B0-----:R-:W-:-:S02]  /*949f0*/  IMAD.MOV.U32 R56, RZ, RZ, R50 ;  /* 0x000000ffff387224 */ /* 0x001fc400078e0032 */
[----:B------:R-:W-:Y:S01]  /*94a00*/  IMAD.MOV.U32 R57, RZ, RZ, R51 ;  /* 0x000000ffff397224 */ /* 0x000fe200078e0033 */
[----:B------:R-:W3:Y:S04]  /*94a10*/  LDL.LU R50, [R1+0x5284] ;  /* 0x0052840001327983 */ /* 0x000ee80000300800 */
[----:B------:R-:W3:Y:S01]  /*94a20*/  LDL.LU R51, [R1+0x5280] ;  /* 0x0052800001337983 */ /* 0x000ee20000300800 */
[C---:B--2---:R-:W-:Y:S01]  /*94a30*/  HMMA.16816.F32 R36, R40.reuse, R54, R36 ;  /* 0x000000362824723c */ /* 0x044fe20000001824 */
[----:B----4-:R-:W-:Y:S02]  /*94a40*/  IMAD.MOV.U32 R58, RZ, RZ, R34 ;  /* 0x000000ffff3a7224 */ /* 0x010fe400078e0022 */
[----:B------:R-:W-:Y:S01]  /*94a50*/  IMAD.MOV.U32 R59, RZ, RZ, R35 ;  /* 0x000000ffff3b7224 */ /* 0x000fe200078e0023 */
[----:B------:R-:W2:Y:S04]  /*94a60*/  LDL.LU R34, [R1+0x527c] ;  /* 0x00527c0001227983 */ /* 0x000ea80000300800 */
[----:B------:R-:W2:Y:S11]  /*94a70*/  LDL.LU R35, [R1+0x5278] ;  /* 0x0052780001237983 */ /* 0x000eb60000300800 */
[----:B------:R-:W-:Y:S04]  /*94a80*/  STL.64 [R1+0x7e0], R36 ;  /* 0x0007e02401007387 */ /* 0x000fe80000100a00 */
[----:B------:R0:W-:Y:S04]  /*94a90*/  STL.64 [R1+0x7e8], R38 ;  /* 0x0007e82601007387 */ /* 0x0001e80000100a00 */
[----:B0-----:R-:W4:Y:S04]  /*94aa0*/  LDL.LU.64 R38, [R1+0x5270] ;  /* 0x0052700001267983 */ /* 0x001f280000300a00 */
[----:B------:R-:W2:Y:S04]  /*94ab0*/  LDL.LU.64 R36, [R1+0x5268] ;  /* 0x0052680001247983 */ /* 0x000ea80000300a00 */
[----:B------:R-:W-:Y:S04]  /*94ac0*/  STL.64 [R1+0x50a0], R54 ;  /* 0x0050a03601007387 */ /* 0x000fe80000100a00 */
[----:B------:R3:W-:Y:S02]  /*94ad0*/  STL.64 [R1+0x5098], R52 ;  /* 0x0050983401007387 */ /* 0x0007e40000100a00 */
[----:B---3--:R-:W-:Y:S02]  /*94ae0*/  HMMA.16816.F32 R52, R40, R50, R56 ;  /* 0x000000322834723c */ /* 0x008fe40000001838 */
[----:B------:R-:W-:Y:S04]  /*94af0*/  STL.64 [R1+0x50b0], R50 ;  /* 0x0050b03201007387 */ /* 0x000fe80000100a00 */
[----:B------:R-:W-:-:S13]  /*94b00*/  STL.64 [R1+0x50a8], R48 ;  /* 0x0050a83001007387 */ /* 0x000fda0000100a00 */
[----:B------:R-:W-:Y:S04]  /*94b10*/  STL.64 [R1+0x7d0], R52 ;  /* 0x0007d03401007387 */ /* 0x000fe80000100a00 */
[----:B------:R-:W-:Y:S01]  /*94b20*/  STL.64 [R1+0x7d8], R54 ;  /* 0x0007d83601007387 */ /* 0x000fe20000100a00 */
[----:B------:R-:W-:Y:S02]  /*94b30*/  IMAD.MOV.U32 R58, RZ, RZ, R7 ;  /* 0x000000ffff3a7224 */ /* 0x000fe400078e0007 */
[----:B------:R-:W-:Y:S01]  /*94b40*/  IMAD.MOV.U32 R59, RZ, RZ, R6 ;  /* 0x000000ffff3b7224 */ /* 0x000fe200078e0006 */
[----:B----4-:R-:W-:Y:S01]  /*94b50*/  HMMA.16816.F32 R12, R40, R38, R12 ;  /* 0x00000026280c723c */ /* 0x010fe2000000180c */
[----:B------:R-:W-:Y:S04]  /*94b60*/  STL.64 [R1+0x50c0], R38 ;  /* 0x0050c02601007387 */ /* 0x000fe80000100a00 */
[----:B--2---:R-:W-:-:S14]  /*94b70*/  STL.64 [R1+0x50b8], R36 ;  /* 0x0050b82401007387 */ /* 0x004fdc0000100a00 */
        /* <DEDUP_REMOVED lines=10> */
[----:B------:R-:W-:Y:S04]  /*94c20*/  STL.64 [R1+0x7a8], R14 ;  /* 0x0007a80e01007387 */ /* 0x000fe80000100a00 */
[----:B------:R0:W-:Y:S04]  /*94c30*/  STL.64 [R1+0x5188], R58 ;  /* 0x0051883a01007387 */ /* 0x0001e80000100a00 */
        /* <DEDUP_REMOVED lines=8> */
[----:B------:R2:W-:Y:S04]  /*94cc0*/  STL.64 [R1+0x51a0], R34 ;  /* 0x0051a02201007387 */ /* 0x0005e80000100a00 */
[----:B------:R-:W3:Y:S04]  /*94cd0*/  LDL.64 R50, [R1+0xc8] ;  /* 0x0000c80001327983 */ /* 0x000ee80000100a00 */
[----:B---3--:R-:W-:Y:S04]  /*94ce0*/  STL.64 [R1+0x51a8], R50 ;  /* 0x0051a83201007387 */ /* 0x008fe80000100a00 */
[----:B------:R-:W3:Y:S04]  /*94cf0*/  LDL.LU R52, [R1+0x730] ;  /* 0x0007300001347983 */ /* 0x000ee80000300800 */
[----:B------:R-:W3:Y:S04]  /*94d00*/  LDL.LU R53, [R1+0x734] ;  /* 0x0007340001357983 */ /* 0x000ee80000300800 */
[----:B------:R-:W4:Y:S04]  /*94d10*/  LDL.LU R54, [R1+0x738] ;  /* 0x0007380001367983 */ /* 0x000f280000300800 */
[----:B------:R-:W4:Y:S01]  /*94d20*/  LDL.LU R55, [R1+0x73c] ;  /* 0x00073c0001377983 */ /* 0x000f220000300800 */
[----:B0-----:R-:W-:-:S02]  /*94d30*/  IMAD.MOV.U32 R58, RZ, RZ, R47 ;  /* 0x000000ffff3a7224 */ /* 0x001fc400078e002f */
[----:B------:R-:W-:Y:S01]  /*94d40*/  IMAD.MOV.U32 R59, RZ, RZ, R46 ;  /* 0x000000ffff3b7224 */ /* 0x000fe200078e002e */
[----:B----4-:R0:W-:Y:S04]  /*94d50*/  STL.64 [R1+0x51b8], R54 ;  /* 0x0051b83601007387 */ /* 0x0101e80000100a00 */
[----:B---3--:R-:W-:Y:S04]  /*94d60*/  STL.64 [R1+0x51b0], R52 ;  /* 0x0051b03401007387 */ /* 0x008fe80000100a00 */
[----:B------:R3:W-:Y:S04]  /*94d70*/  STL.64 [R1+0x51c0], R58 ;  /* 0x0051c03a01007387 */ /* 0x0007e80000100a00 */
[----:B-1----:R-:W4:Y:S04]  /*94d80*/  LDL.LU R36, [R1+0x380] ;  /* 0x0003800001247983 */ /* 0x002f280000300800 */
[----:B------:R-:W4:Y:S04]  /*94d90*/  LDL.LU R37, [R1+0x384] ;  /* 0x0003840001257983 */ /* 0x000f280000300800 */
[----:B------:R-:W3:Y:S04]  /*94da0*/  LDL.LU R38, [R1+0x388] ;  /* 0x0003880001267983 */ /* 0x000ee80000300800 */
[----:B------:R-:W3:Y:S01]  /*94db0*/  LDL.LU R39, [R1+0x38c] ;  /* 0x00038c0001277983 */ /* 0x000ee20000300800 */
[----:B--2---:R-:W-:Y:S01]  /*94dc0*/  IMAD.MOV.U32 R34, RZ, RZ, R45 ;  /* 0x000000ffff227224 */ /* 0x004fe200078e002d */
[----:B------:R-:W-:Y:S01]  /*94dd0*/  MOV R35, R44 ;  /* 0x0000002c00237202 */ /* 0x000fe20000000f00 */
[----:B0-----:R-:W-:-:S02]  /*94de0*/  IMAD.MOV.U32 R54, RZ, RZ, R11 ;  /* 0x000000ffff367224 */ /* 0x001fc400078e000b */
[----:B------:R-:W-:Y:S01]  /*94df0*/  IMAD.MOV.U32 R55, RZ, RZ, R10 ;  /* 0x000000ffff377224 */ /* 0x000fe200078e000a */
[----:B---3--:R0:W-:Y:S04]  /*94e00*/  STL.64 [R1+0x51d0], R38 ;  /* 0x0051d02601007387 */ /* 0x0081e80000100a00 */
[----:B----4-:R-:W-:Y:S04]  /*94e10*/  STL.64 [R1+0x51c8], R36 ;  /* 0x0051c82401007387 */ /* 0x010fe80000100a00 */
[----:B------:R-:W-:Y:S04]  /*94e20*/  STL.64 [R1+0x51d8], R34 ;  /* 0x0051d82201007387 */ /* 0x000fe80000100a00 */
[----:B------:R1:W-:Y:S04]  /*94e30*/  STL.64 [R1+0x51e0], R54 ;  /* 0x0051e03601007387 */ /* 0x0003e80000100a00 */
[----:B------:R-:W2:Y:S04]  /*94e40*/  LDL.LU R56, [R1+0x3a0] ;  /* 0x0003a00001387983 */ /* 0x000ea80000300800 */
[----:B------:R-:W2:Y:S04]  /*94e50*/  LDL.LU R57, [R1+0x3a4] ;  /* 0x0003a40001397983 */ /* 0x000ea80000300800 */
[----:B------:R-:W3:Y:S04]  /*94e60*/  LDL.LU R58, [R1+0x3a8] ;  /* 0x0003a800013a7983 */ /* 0x000ee80000300800 */
[----:B------:R-:W3:Y:S01]  /*94e70*/  LDL.LU R59, [R1+0x3ac] ;  /* 0x0003ac00013b7983 */ /* 0x000ee20000300800 */
[----:B0-----:R-:W-:-:S02]  /*94e80*/  IMAD.MOV.U32 R39, RZ, RZ, R8 ;  /* 0x000000ffff277224 */ /* 0x001fc400078e0008 */
[----:B------:R-:W-:Y:S02]  /*94e90*/  IMAD.MOV.U32 R38, RZ, RZ, R9 ;  /* 0x000000ffff267224 */ /* 0x000fe400078e0009 */
[----:B-1----:R-:W-:Y:S02]  /*94ea0*/  IMAD.MOV.U32 R54, RZ, RZ, R27 ;  /* 0x000000ffff367224 */ /* 0x002fe400078e001b */
[----:B------:R-:W-:Y:S01]  /*94eb0*/  IMAD.MOV.U32 R55, RZ, RZ, R26 ;  /* 0x000000ffff377224 */ /* 0x000fe200078e001a */
[----:B---3--:R-:W-:Y:S04]  /*94ec0*/  STL.64 [R1+0x51f0], R58 ;  /* 0x0051f03a01007387 */ /* 0x008fe80000100a00 */
[----:B--2---:R0:W-:Y:S04]  /*94ed0*/  STL.64 [R1+0x51e8], R56 ;  /* 0x0051e83801007387 */ /* 0x0041e80000100a00 */
        /* <DEDUP_REMOVED lines=30> */
[----:B0-----:R-:W4:Y:S04]  /*950c0*/  LDL.LU R56, [R1+0x3c0] ;  /* 0x0003c00001387983 */ /* 0x001f280000300800 */
[----:B------:R-:W4:Y:S04]  /*950d0*/  LDL.LU R57, [R1+0x3c4] ;  /* 0x0003c40001397983 */ /* 0x000f280000300800 */
[----:B------:R-:W4:Y:S04]  /*950e0*/  LDL.LU R58, [R1+0x3c8] ;  /* 0x0003c800013a7983 */ /* 0x000f280000300800 */
[----:B------:R-:W4:Y:S04]  /*950f0*/  LDL.LU R59, [R1+0x3cc] ;  /* 0x0003cc00013b7983 */ /* 0x000f280000300800 */
[----:B------:R-:W4:Y:S04]  /*95100*/  LDL.LU R48, [R1+0x390] ;  /* 0x0003900001307983 */ /* 0x000f280000300800 */
[----:B------:R-:W4:Y:S01]  /*95110*/  LDL.LU R49, [R1+0x394] ;  /* 0x0003940001317983 */ /* 0x000f220000300800 */
[----:B--2---:R-:W-:-:S02]  /*95120*/  IMAD.MOV.U32 R51, RZ, RZ, R27 ;  /* 0x000000ffff337224 */ /* 0x004fc400078e001b */
[----:B---3--:R-:W-:Y:S02]  /*95130*/  IMAD.MOV.U32 R50, RZ, RZ, R26 ;  /* 0x000000ffff327224 */ /* 0x008fe400078e001a */
[----:B------:R-:W4:Y:S04]  /*95140*/  LDL.LU R26, [R1+0x525c] ;  /* 0x00525c00011a7983 */ /* 0x000f280000300800 */
[----:B------:R-:W4:Y:S04]  /*95150*/  LDL.LU R27, [R1+0x5258] ;  /* 0x00525800011b7983 */ /* 0x000f280000300800 */
        /* <DEDUP_REMOVED lines=10> */
[----:B0-----:R-:W3:Y:S04]  /*95200*/  LDL.LU.64 R22, [R1+0x5250] ;  /* 0x0052500001167983 */ /* 0x001ee80000300a00 */
[----:B------:R-:W4:Y:S04]  /*95210*/  LDL.LU.64 R20, [R1+0x5248] ;  /* 0x0052480001147983 */ /* 0x000f280000300a00 */
[----:B------:R-:W-:Y:S04]  /*95220*/  STL.64 [R1+0x50d0], R26 ;  /* 0x0050d01a01007387 */ /* 0x000fe80000100a00 */
[----:B------:R-:W-:Y:S01]  /*95230*/  STL [R1+0x50c8], R24 ;  /* 0x0050c81801007387 */ /* 0x000fe20000100800 */
[----:B---3--:R-:W-:-:S15]  /*95240*/  HMMA.16816.F32 R16, R40, R22, R16 ;  /* 0x000000162810723c */ /* 0x008fde0000001810 */
[----:B------:R-:W-:-:S04]  /*95250*/  NOP ;  /* 0x0000000000007918 */ /* 0x000fc80000000000 */
[----:B------:R-:W-:Y:S04]  /*95260*/  STL.64 [R1+0x780], R16 ;  /* 0x0007801001007387 */ /* 0x000fe80000100a00 */
[----:B------:R0:W-:Y:S04]  /*95270*/  STL.64 [R1+0x788], R18 ;  /* 0x0007881201007387 */ /* 0x0001e80000100a00 */
[----:B0-----:R-:W3:Y:S04]  /*95280*/  LDL.LU.64 R18, [R1+0x5240] ;  /* 0x0052400001127983 */ /* 0x001ee80000300a00 */
[----:B------:R-:W2:Y:S04]  /*95290*/  LDL.LU.64 R16, [R1+0x5238] ;  /* 0x0052380001107983 */ /* 0x000ea80000300a00 */
[----:B------:R-:W-:Y:S04]  /*952a0*/  STL.64 [R1+0x5100], R22 ;  /* 0x0051001601007387 */ /* 0x000fe80000100a00 */
[----:B----4-:R-:W-:Y:S01]  /*952b0*/  STL [R1+0x50f8], R21 ;  /* 0x0050f81501007387 */ /* 0x010fe20000100800 */
[----:B---3--:R-:W-:-:S15]  /*952c0*/  HMMA.16816.F32 R12, R40, R18, R12 ;  /* 0x00000012280c723c */ /* 0x008fde000000180c */
[----:B------:R-:W-:-:S04]  /*952d0*/  NOP ;  /* 0x0000000000007918 */ /* 0x000fc80000000000 */
[----:B------:R-:W-:Y:S04]  /*952e0*/  STL.64 [R1+0x770], R12 ;  /* 0x0007700c01007387 */ /* 0x000fe80000100a00 */
[----:B------:R0:W-:Y:S04]  /*952f0*/  STL.64 [R1+0x778], R14 ;  /* 0x0007780e01007387 */ /* 0x0001e80000100a00 */
[----:B0-----:R-:W3:Y:S04]  /*95300*/  LDL.LU.64 R14, [R1+0x5230] ;  /* 0x00523000010e7983 */ /* 0x001ee80000300a00 */
[----:B------:R-:W4:Y:S04]  /*95310*/  LDL.LU.64 R12, [R1+0x5228] ;  /* 0x00522800010c7983 */ /* 0x000f280000300a00 */
[----:B------:R-:W-:Y:S01]  /*95320*/  STL.64 [R1+0x5170], R18 ;  /* 0x0051701201007387 */ /* 0x000fe20000100a00 */
        /* <DEDUP_REMOVED lines=12> */
[----:B------:R-:W4:Y:S04]  /*953f0*/  LDL.LU.64 R4, [R1+0x5208] ;  /* 0x0052080001047983 */ /* 0x000f280000300a00 */
[----:B------:R-:W-:Y:S04]  /*95400*/  STL.64 [R1+0x5050], R10 ;  /* 0x0050500a01007387 */ /* 0x000fe80000100a00 */
[----:B--2---:R-:W-:Y:S01]  /*95410*/  STL.64 [R1+0x5048], R8 ;  /* 0x0050480801007387 */ /* 0x004fe20000100a00 */
[----:B---3--:R-:W-:Y:S03]  /*95420*/  HMMA.16816.F32 R40, R40, R6, R44 ;  /* 0x000000062828723c */ /* 0x008fe6000000182c */
[----:B------:R-:W2:Y:S04]  /*95430*/  LDL.LU.64 R46, [R1+0x5200] ;  /* 0x00520000012e7983 */ /* 0x000ea80000300a00 */
[----:B------:R-:W2:-:S12]  /*95440*/  LDL.LU.64 R44, [R1+0x51f8] ;  /* 0x0051f800012c7983 */ /* 0x000e980000300a00 */
        /* <DEDUP_REMOVED lines=9> */
[----:B------:R-:W-:Y:S04]  /*954e0*/  STL.64 [R1+0x3c0], R52 ;  /* 0x0003c03401007387 */ /* 0x000fe80000100a00 */
[----:B------:R0:W-:Y:S04]  /*954f0*/  STL.64 [R1+0x3c8], R54 ;  /* 0x0003c83601007387 */ /* 0x0001e80000100a00 */
[----:B0-----:R-:W2:Y:S01]  /*95500*/  LDL.LU.64 R54, [R1+0x51e0] ;  /* 0x0051e00001367983 */ /* 0x001ea20000300a00 */
[----:B------:R-:W-:Y:S03]  /*95510*/  HMMA.16816.F32 R36, R44, R38, R32 ;  /* 0x000000262c24723c */ /* 0x000fe60000001820 */
[----:B------:R-:W3:-:S15]  /*95520*/  LDL.LU.64 R34, [R1+0x51d8] ;  /* 0x0051d80001227983 */ /* 0x000ede0000300a00 */
[----:B------:R-:W-:Y:S01]  /*95530*/  NOP ;  /* 0x0000000000007918 */ /* 0x000fe20000000000 */
[----:B------:R-:W-:Y:S04]  /*95540*/  STL.64 [R1+0x3b0], R36 ;  /* 0x0003b02401007387 */ /* 0x000fe80000100a00 */
[----:B------:R0:W-:Y:S04]  /*95550*/  STL.64 [R1+0x3b8], R38 ;  /* 0x0003b82601007387 */ /* 0x0001e80000100a00 */
[----:B0-----:R-:W3:Y:S04]  /*95560*/  LDL.LU.64 R38, [R1+0x51d0] ;  /* 0x0051d00001267983 */ /* 0x001ee80000300a00 */
[----:B------:R-:W3:Y:S01]  /*95570*/  LDL.LU.64 R36, [R1+0x51c8] ;  /* 0x0051c80001247983 */ /* 0x000ee20000300a00 */
[----:B----4-:R-:W-:-:S02]  /*95580*/  IMAD.MOV.U32 R10, RZ, RZ, R5 ;  /* 0x000000ffff0a7224 */ /* 0x010fc400078e0005 */
[----:B------:R-:W0:Y:S01]  /*95590*/  S2R R5, SR_TID.X ;  /* 0x0000000000057919 */ /* 0x000e220000002100 */
[C---:B--2---:R-:W-:Y:S01]  /*955a0*/  HMMA.16816.F32 R52, R44.reuse, R54, R56 ;  /* 0x000000362c34723c */ /* 0x044fe20000001838 */
[----:B------:R-:W2:Y:S07]  /*955b0*/  LDL.LU.64 R58, [R1+0x51c0] ;  /* 0x0051c000013a7983 */ /* 0x000eae0000300a00 */
[----:B---3--:R-:W-:Y:S01]  /*955c0*/  HMMA.16816.F32 R32, R44, R34, R48 ;  /* 0x000000222c20723c */ /* 0x008fe20000001830 */
[----:B0-----:R-:W-:-:S10]  /*955d0*/  LOP3.LUT R57, R5, 0x7, RZ, 0xc0, !PT ;  /* 0x0000000705397812 */ /* 0x001fd400078ec0ff */
[----:B------:R-:W-:Y:S04]  /*955e0*/  STL.64 [R1+0x3a0], R52 ;  /* 0x0003a03401007387 */ /* 0x000fe80000100a00 */
[----:B------:R0:W-:Y:S04]  /*955f0*/  STL.64 [R1+0x3a8], R54 ;  /* 0x0003a83601007387 */ /* 0x0001e80000100a00 */
[----:B0-----:R-:W3:Y:S04]  /*95600*/  LDL.LU.64 R54, [R1+0x51b8] ;  /* 0x0051b80001367983 */ /* 0x001ee80000300a00 */
[----:B------:R-:W3:Y:S04]  /*95610*/  LDL.LU.64 R52, [R1+0x51b0] ;  /* 0x0051b00001347983 */ /* 0x000ee80000300a00 */
[----:B------:R-:W4:Y:S04]  /*95620*/  LDL.LU.64 R50, [R1+0x51a8] ;  /* 0x0051a80001327983 */ /* 0x000f280000300a00 */
[----:B------:R-:W-:Y:S04]  /*95630*/  STL.64 [R1+0x390], R32 ;  /* 0x0003902001007387 */ /* 0x000fe80000100a00 */
[----:B------:R0:W-:Y:S01]  /*95640*/  STL.64 [R1+0x398], R34 ;  /* 0x0003982201007387 */ /* 0x0001e20000100a00 */
[----:B------:R-:W-:-:S03]  /*95650*/  IMAD.MOV.U32 R11, RZ, RZ, R4 ;  /* 0x000000ffff0b7224 */ /* 0x000fc600078e0004 */
[----:B0-----:R-:W3:Y:S01]  /*95660*/  LDL.LU.64 R34, [R1+0x51a0] ;  /* 0x0051a00001227983 */ /* 0x001ee20000300a00 */
[----:B------:R-:W-:Y:S02]  /*95670*/  IMAD.SHL.U32 R4, R5, 0x40, RZ ;  /* 0x0000004005047824 */ /* 0x000fe400078e00ff */
[----:B------:R-:W-:Y:S02]  /*95680*/  IMAD R57, R57, 0x90, RZ ;  /* 0x0000009039397824 */ /* 0x000fe400078e02ff */
[----:B------:R-:W-:-:S05]  /*95690*/  IMAD.SHL.U32 R5, R5, 0x2, RZ ;  /* 0x0000000205057824 */ /* 0x000fca00078e00ff */
[----:B------:R-:W-:Y:S01]  /*956a0*/  LOP3.LUT R5, R57, 0x10, R5, 0x78, !PT ;  /* 0x0000001039057812 */ /* 0x000fe200078e7805 */
[C---:B------:R-:W-:Y:S08]  /*956b0*/  HMMA.16816.F32 R40, R44.reuse, R10, R40 ;  /* 0x0000000a2c28723c */ /* 0x040ff00000001828 */
[----:B--2---:R-:W-:Y:S01]  /*956c0*/  HMMA.16816.F32 R56, R44, R58, R36 ;  /* 0x0000003a2c38723c */ /* 0x004fe20000001824 */
[----:B------:R-:W2:Y:S04]  /*956d0*/  LDL.LU.64 R38, [R1+0x5198] ;  /* 0x0051980001267983 */ /* 0x000ea80000300a00 */
[----:B------:R-:W2:-:S14]  /*956e0*/  LDL.LU.64 R36, [R1+0x5190] ;  /* 0x0051900001247983 */ /* 0x000e9c0000300a00 */
[----:B------:R-:W-:Y:S04]  /*956f0*/  STL.64 [R1+0x380], R56 ;  /* 0x0003803801007387 */ /* 0x000fe80000100a00 */
[----:B------:R0:W-:Y:S04]  /*95700*/  STL.64 [R1+0x388], R58 ;  /* 0x0003883a01007387 */ /* 0x0001e80000100a00 */
[----:B0-----:R-:W2:Y:S01]  /*95710*/  LDL.LU.64 R58, [R1+0x5188] ;  /* 0x00518800013a7983 */ /* 0x001ea20000300a00 */
[----:B------:R-:W-:-:S03]  /*95720*/  LOP3.LUT R5, R5, 0x400, R4, 0xf8, !PT ;  /* 0x0000040005057812 */ /* 0x000fc600078ef804 */
[----:B------:R-:W-:Y:S01]  /*95730*/  STL.64 [R1+0x370], R40 ;  /* 0x0003702801007387 */ /* 0x000fe20000100a00 */
[----:B------:R-:W-:-:S03]  /*95740*/  LOP3.LUT R5, R5, 0x40, RZ, 0x3c, !PT ;  /* 0x0000004005057812 */ /* 0x000fc600078e3cff */
[----:B------:R-:W-:Y:S04]  /*95750*/  STL.64 [R1+0x378], R42 ;  /* 0x0003782a01007387 */ /* 0x000fe80000100a00 */
[----:B------:R0:W1:Y:S01]  /*95760*/  LDSM.16.MT88.4 R40, [R5+UR5+0x12800] ;  /* 0x012800050528783b */ /* 0x0000620008004200 */
[----:B---3--:R-:W-:Y:S01]  /*95770*/  HMMA.16816.F32 R8, R44, R34, R28 ;  /* 0x000000222c08723c */ /* 0x008fe2000000181c */
[----:B----4-:R-:W-:Y:S02]  /*95780*/  IMAD.MOV.U32 R4, RZ, RZ, R51 ;  /* 0x000000ffff047224 */ /* 0x010fe400078e0033 */
[----:B0-----:R-:W-:Y:S01]  /*95790*/  IMAD.MOV.U32 R5, RZ, RZ, R50 ;  /* 0x000000ffff057224 */ /* 0x001fe200078e0032 */
[----:B-1----:R-:W-:-:S15]  /*957a0*/  STL.64 [R1+0x5060], R42 ;  /* 0x0050602a01007387 */ /* 0x002fde0000100a00 */
[----:B------:R-:W-:Y:S04]  /*957b0*/  STL.64 [R1+0x360], R8 ;  /* 0x0003600801007387 */ /* 0x000fe80000100a00 */
[----:B------:R2:W-:Y:S04]  /*957c0*/  STL.64 [R1+0x368], R10 ;  /* 0x0003680a01007387 */ /* 0x0005e80000100a00 */
[----:B------:R-:W-:Y:S01]  /*957d0*/  STL.64 [R1+0x5058], R40 ;  /* 0x0050582801007387 */ /* 0x000fe20000100a00 */
[----:B------:R-:W-:Y:S02]  /*957e0*/  IMAD.MOV.U32 R34, RZ, RZ, R12 ;  /* 0x000000ffff227224 */ /* 0x000fe400078e000c */
[----:B------:R-:W-:Y:S01]  /*957f0*/  IMAD.MOV.U32 R35, RZ, RZ, R0 ;  /* 0x000000ffff237224 */ /* 0x000fe200078e0000 */
[----:B--2---:R-:W-:-:S15]  /*95800*/  HMMA.16816.F32 R8, R44, R50, R36 ;  /* 0x000000322c08723c */ /* 0x004fde0000001824 */
[----:B------:R-:W-:-:S04]  /*95810*/  NOP ;  /* 0x0000000000007918 */ /* 0x000fc80000000000 */
[----:B------:R-:W-:Y:S04]  /*95820*/  STL.64 [R1+0x740], R8 ;  /* 0x0007400801007387 */ /* 0x000fe80000100a00 */
[----:B------:R-:W-:Y:S04]  /*95830*/  STL.64 [R1+0x748], R10 ;  /* 0x0007480a01007387 */ /* 0x000fe80000100a00 */
[----:B------:R-:W-:Y:S04]  /*95840*/  STL.64 [R1+0x50e0], R6 ;  /* 0x0050e00601007387 */ /* 0x000fe80000100a00 */
[----:B------:R0:W-:Y:S04]  /*95850*/  STL.64 [R1+0x50d8], R4 ;  /* 0x0050d80401007387 */ /* 0x0001e80000100a00 */
[----:B------:R-:W2:Y:S01]  /*95860*/  LDL.LU R12, [R1+0x5180] ;  /* 0x00518000010c7983 */ /* 0x000ea20000300800 */
[----:B0-----:R-:W-:Y:S01]  /*95870*/  HMMA.16816.F32 R4, R44, R58, R52 ;  /* 0x0000003a2c04723c */ /* 0x001fe20000001834 */
[----:B------:R-:W-:Y:S01]  /*95880*/  IMAD.MOV.U32 R54, RZ, RZ, R2 ;  /* 0x000000ffff367224 */ /* 0x000fe200078e0002 */
[----:B------:R-:W-:-:S15]  /*95890*/  MOV R55, R25 ;  /* 0x0000001900377202 */ /* 0x000fde0000000f00 */
[----:B------:R-:W-:Y:S02]  /*958a0*/  NOP ;  /* 0x0000000000007918 */ /* 0x000fe40000000000 */
[----:B------:R-:W-:Y:S04]  /*958b0*/  STL.64 [R1+0x730], R4 ;  /* 0x0007300401007387 */ /* 0x000fe80000100a00 */
[----:B------:R0:W-:Y:S04]  /*958c0*/  STL.64 [R1+0x738], R6 ;  /* 0x0007380601007387 */ /* 0x0001e80000100a00 */
[----:B------:R-:W3:Y:S04]  /*958d0*/  LDL.LU R0, [R1+0x517c] ;  /* 0x00517c0001007983 */ /* 0x000ee80000300800 */
[----:B------:R-:W-:Y:S04]  /*958e0*/  STL.64 [R1+0x50e8], R34 ;  /* 0x0050e82201007387 */ /* 0x000fe80000100a00 */
        /* <DEDUP_REMOVED lines=8> */
[----:B------:R-:W2:Y:S04]  /*95970*/  LDL.LU R24, [R1+0x6a0] ;  /* 0x0006a00001187983 */ /* 0x000ea80000300800 */
[----:B------:R-:W2:Y:S04]  /*95980*/  LDL.LU R25, [R1+0x6a4] ;  /* 0x0006a40001197983 */ /* 0x000ea80000300800 */
[----:B------:R-:W2:Y:S04]  /*95990*/  LDL.LU R26, [R1+0x6a8] ;  /* 0x0006a800011a7983 */ /* 0x000ea80000300800 */
[----:B------:R-:W2:Y:S01]  /*959a0*/  LDL.LU R27, [R1+0x6ac] ;  /* 0x0006ac00011b7983 */ /* 0x000ea20000300800 */
[----:B0-----:R-:W-:-:S02]  /*959b0*/  IMAD.MOV.U32 R6, RZ, RZ, R61 ;  /* 0x000000ffff067224 */ /* 0x001fc400078e003d */
[----:B------:R-:W-:Y:S02]  /*959c0*/  IMAD.MOV.U32 R7, RZ, RZ, R60 ;  /* 0x000000ffff077224 */ /* 0x000fe400078e003c */
[----:B------:R-:W-:Y:S02]  /*959d0*/  IMAD.MOV.U32 R10, RZ, RZ, R20 ;  /* 0x000000ffff0a7224 */ /* 0x000fe400078e0014 */
[----:B------:R-:W-:Y:S01]  /*959e0*/  IMAD.MOV.U32 R11, RZ, RZ, R17 ;  /* 0x000000ffff0b7224 */ /* 0x000fe200078e0011 */
[----:B--2---:R-:W-:Y:S04]  /*959f0*/  STL.64 [R1+0x5120], R26 ;  /* 0x0051201a01007387 */ /* 0x004fe80000100a00 */
[----:B------:R-:W-:Y:S04]  /*95a00*/  STL.64 [R1+0x5118], R24 ;  /* 0x0051181801007387 */ /* 0x000fe80000100a00 */
[----:B------:R0:W-:Y:S04]  /*95a10*/  STL.64 [R1+0x5128], R6 ;  /* 0x0051280601007387 */ /* 0x0001e80000100a00 */
[----:B------:R1:W-:Y:S04]  /*95a20*/  STL.64 [R1+0x5130], R10 ;  /* 0x0051300a01007387 */ /* 0x0003e80000100a00 */
[----:B------:R-:W2:Y:S04]  /*95a30*/  LDL.LU R4, [R1+0x6e0] ;  /* 0x0006e00001047983 */ /* 0x000ea80000300800 */
[----:B------:R-:W2:Y:S04]  /*95a40*/  LDL.LU R5, [R1+0x6e4] ;  /* 0x0006e40001057983 */ /* 0x000ea80000300800 */
[----:B0-----:R-:W2:Y:S04]  /*95a50*/  LDL.LU R6, [R1+0x6e8] ;  /* 0x0006e80001067983 */ /* 0x001ea80000300800 */
[----:B------:R-:W2:Y:S01]  /*95a60*/  LDL.LU R7, [R1+0x6ec] ;  /* 0x0006ec0001077983 */ /* 0x000ea20000300800 */
[----:B-1----:R-:W-:-:S02]  /*95a70*/  IMAD.MOV.U32 R10, RZ, RZ, R16 ;  /* 0x000000ffff0a7224 */ /* 0x002fc400078e0010 */
[----:B------:R-:W-:Y:S01]  /*95a80*/  IMAD.MOV.U32 R11, RZ, RZ, R13 ;  /* 0x000000ffff0b7224 */ /* 0x000fe200078e000d */
[----:B--2---:R-:W-:Y:S04]  /*95a90*/  STL.64 [R1+0x5140], R6 ;  /* 0x0051400601007387 */ /* 0x004fe80000100a00 */
[----:B------:R0:W-:Y:S04]  /*95aa0*/  STL.64 [R1+0x5138], R4 ;  /* 0x0051380401007387 */ /* 0x0001e80000100a00 */
        /* <DEDUP_REMOVED lines=9> */
[----:B------:R0:W-:Y:S04]  /*95b40*/  STL.64 [R1+0x5160], R10 ;  /* 0x0051600a01007387 */ /* 0x0001e80000100a00 */
[----:B------:R-:W2:Y:S04]  /*95b50*/  LDL.LU R16, [R1+0x720] ;  /* 0x0007200001107983 */ /* 0x000ea80000300800 */
[----:B------:R-:W2:Y:S04]  /*95b60*/  LDL.LU R17, [R1+0x724] ;  /* 0x0007240001117983 */ /* 0x000ea80000300800 */
[----:B------:R-:W2:Y:S04]  /*95b70*/  LDL.LU R18, [R1+0x728] ;  /* 0x0007280001127983 */ /* 0x000ea80000300800 */
[----:B------:R-:W2:Y:S04]  /*95b80*/  LDL.LU R19, [R1+0x72c] ;  /* 0x00072c0001137983 */ /* 0x000ea80000300800 */
[----:B------:R-:W2:Y:S04]  /*95b90*/  LDL.64 R14, [R1+0xa8] ;  /* 0x0000a800010e7983 */ /* 0x000ea80000100a00 */
        /* <DEDUP_REMOVED lines=26> */
[----:B------:R-:W2:Y:S01]  /*95d40*/  LDL.LU R59, [R1+0x68c] ;  /* 0x00068c00013b7983 */ /* 0x000ea20000300800 */
[----:B----4-:R-:W-:-:S02]  /*95d50*/  IMAD.MOV.U32 R42, RZ, RZ, R2 ;  /* 0x000000ffff2a7224 */ /* 0x010fc400078e0002 */
[----:B---3--:R-:W-:Y:S01]  /*95d60*/  IMAD.MOV.U32 R43, RZ, RZ, R0 ;  /* 0x000000ffff2b7224 */ /* 0x008fe200078e0000 */
[----:B------:R-:W3:Y:S04]  /*95d70*/  LDL.LU R28, [R1+0x670] ;  /* 0x00067000011c7983 */ /* 0x000ee80000300800 */
[----:B------:R-:W3:Y:S04]  /*95d80*/  LDL.LU R29, [R1+0x674] ;  /* 0x00067400011d7983 */ /* 0x000ee80000300800 */
[----:B------:R-:W3:Y:S04]  /*95d90*/  LDL.LU R30, [R1+0x678] ;  /* 0x00067800011e7983 */ /* 0x000ee80000300800 */
[----:B------:R-:W3:Y:S01]  /*95da0*/  LDL.LU R31, [R1+0x67c] ;  /* 0x00067c00011f7983 */ /* 0x000ee20000300800 */
[----:B--2---:R-:W-:Y:S01]  /*95db0*/  HMMA.16816.F32 R16, R44, R14, R16 ;  /* 0x0000000e2c10723c */ /* 0x004fe20000001810 */
[----:B------:R-:W-:-:S07]  /*95dc0*/  IMAD.MOV.U32 R13, RZ, RZ, R15 ;  /* 0x000000ffff0d7224 */ /* 0x000fce00078e000f */
[----:B------:R-:W-:Y:S11]  /*95dd0*/  HMMA.16816.F32 R40, R44, R42, R8 ;  /* 0x0000002a2c28723c */ /* 0x000ff60000001808 */
[----:B------:R0:W-:Y:S04]  /*95de0*/  STL.64 [R1+0x720], R16 ;  /* 0x0007201001007387 */ /* 0x0001e80000100a00 */
[----:B------:R1:W-:Y:S01]  /*95df0*/  STL.64 [R1+0x728], R18 ;  /* 0x0007281201007387 */ /* 0x0003e20000100a00 */
[----:B0-----:R-:W-:-:S03]  /*95e00*/  IMAD.MOV.U32 R16, RZ, RZ, R14 ;  /* 0x000000ffff107224 */ /* 0x001fc600078e000e */
[----:B-1----:R-:W2:Y:S04]  /*95e10*/  LDL.LU.64 R18, [R1+0x5170] ;  /* 0x0051700001127983 */ /* 0x002ea80000300a00 */
[----:B------:R-:W4:Y:S04]  /*95e20*/  LDL.LU.64 R14, [R1+0x5168] ;  /* 0x00516800010e7983 */ /* 0x000f280000300a00 */
[----:B------:R-:W2:Y:S04]  /*95e30*/  LDL.LU.64 R10, [R1+0x5160] ;  /* 0x00516000010a7983 */ /* 0x000ea80000300a00 */
        /* <DEDUP_REMOVED lines=11> */
[----:B0-----:R-:W2:Y:S02]  /*95ef0*/  LDL.LU.64 R10, [R1+0x5148] ;  /* 0x00514800010a7983 */ /* 0x001ea40000300a00 */
[----:B--2---:R-:W-:Y:S02]  /*95f00*/  HMMA.16816.F32 R8, R44, R10, R4 ;  /* 0x0000000a2c08723c */ /* 0x004fe40000001804 */
[----:B------:R-:W2:Y:S04]  /*95f10*/  LDL.LU.64 R6, [R1+0x5140] ;  /* 0x0051400001067983 */ /* 0x000ea80000300a00 */
[----:B------:R-:W2:-:S13]  /*95f20*/  LDL.LU.64 R4, [R1+0x5138] ;  /* 0x0051380001047983 */ /* 0x000e9a0000300a00 */
[----:B------:R-:W-:Y:S04]  /*95f30*/  STL.64 [R1+0x6f0], R8 ;  /* 0x0006f00801007387 */ /* 0x000fe80000100a00 */
[----:B------:R0:W-:Y:S04]  /*95f40*/  STL.64 [R1+0x6f8], R10 ;  /* 0x0006f80a01007387 */ /* 0x0001e80000100a00 */
[----:B0-----:R-:W2:Y:S01]  /*95f50*/  LDL.LU.64 R10, [R1+0x5130] ;  /* 0x00513000010a7983 */ /* 0x001ea20000300a00 */
[C---:B------:R-:W-:Y:S08]  /*95f60*/  HMMA.16816.F32 R24, R44.reuse, R50, R24 ;  /* 0x000000322c18723c */ /* 0x040ff00000001818 */
[----:B------:R-:W-:Y:S01]  /*95f70*/  HMMA.16816.F32 R20, R44, R54, R20 ;  /* 0x000000362c14723c */ /* 0x000fe20000001814 */
[----:B------:R-:W-:-:S02]  /*95f80*/  IMAD.MOV.U32 R2, RZ, RZ, R50 ;  /* 0x000000ffff027224 */ /* 0x000fc400078e0032 */
[----:B------:R-:W-:Y:S02]  /*95f90*/  IMAD.MOV.U32 R0, RZ, RZ, R51 ;  /* 0x000000ffff007224 */ /* 0x000fe400078e0033 */
[----:B------:R-:W-:-:S03]  /*95fa0*/  IMAD.MOV.U32 R3, RZ, RZ, R55 ;  /* 0x000000ffff037224 */ /* 0x000fc600078e0037 */
[----:B--2---:R-:W-:Y:S01]  /*95fb0*/  HMMA.16816.F32 R8, R44, R10, R4 ;  /* 0x0000000a2c08723c */ /* 0x004fe20000001804 */
[----:B------:R-:W2:-:S15]  /*95fc0*/  LDL.LU.64 R6, [R1+0x5128] ;  /* 0x0051280001067983 */ /* 0x000e9e0000300a00 */
[----:B------:R-:W-:-:S03]  /*95fd0*/  NOP ;  /* 0x0000000000007918 */ /* 0x000fc60000000000 */
        /* <DEDUP_REMOVED lines=8> */
[----:B0-----:R-:W3:Y:S04]  /*96060*/  LDL.LU.64 R26, [R1+0x5120] ;  /* 0x00512000011a7983 */ /* 0x001ee80000300a00 */
[----:B------:R-:W3:Y:S04]  /*96070*/  LDL.LU.64 R24, [R1+0x5118] ;  /* 0x0051180001187983 */ /* 0x000ee80000300a00 */
[----:B------:R-:W4:Y:S04]  /*96080*/  LDL.LU.64 R50, [R1+0x5110] ;  /* 0x0051100001327983 */ /* 0x000f280000300a00 */
[----:B------:R-:W4:Y:S04]  /*96090*/  LDL.LU.64 R48, [R1+0x5108] ;  /* 0x0051080001307983 */ /* 0x000f280000300a00 */
[----:B------:R0:W-:Y:S04]  /*960a0*/  STL.64 [R1+0x6c0], R20 ;  /* 0x0006c01401007387 */ /* 0x0001e80000100a00 */
[----:B------:R1:W-:Y:S01]  /*960b0*/  STL.64 [R1+0x6c8], R22 ;  /* 0x0006c81601007387 */ /* 0x0003e20000100a00 */
[----:B0-----:R-:W-:-:S03]  /*960c0*/  IMAD.MOV.U32 R20, RZ, RZ, R54 ;  /* 0x000000ffff147224 */ /* 0x001fc600078e0036 */
[----:B-1----:R-:W4:Y:S04]  /*960d0*/  LDL.LU.64 R22, [R1+0x5100] ;  /* 0x0051000001167983 */ /* 0x002f280000300a00 */
[----:B------:R-:W4:Y:S04]  /*960e0*/  LDL.LU R21, [R1+0x50f8] ;  /* 0x0050f80001157983 */ /* 0x000f280000300800 */
[----:B------:R-:W4:Y:S01]  /*960f0*/  LDL.LU.64 R54, [R1+0x50f0] ;  /* 0x0050f00001367983 */ /* 0x000f220000300a00 */
[----:B--2---:R-:W-:Y:S03]  /*96100*/  HMMA.16816.F32 R4, R44, R6, R32 ;  /* 0x000000062c04723c */ /* 0x004fe60000001820 */
[----:B------:R-:W2:Y:S01]  /*96110*/  LDL.LU.64 R34, [R1+0x50e8] ;  /* 0x0050e80001227983 */ /* 0x000ea20000300a00 */
[----:B------:R-:W-:-:S15]  /*96120*/  IMAD.MOV.U32 R60, RZ, RZ, R38 ;  /* 0x000000ffff3c7224 */ /* 0x000fde00078e0026 */
[----:B------:R-:W-:Y:S04]  /*96130*/  STL.64 [R1+0x6b0], R4 ;  /* 0x0006b00401007387 */ /* 0x000fe80000100a00 */
[----:B------:R0:W-:Y:S04]  /*96140*/  STL.64 [R1+0x6b8], R6 ;  /* 0x0006b80601007387 */ /* 0x0001e80000100a00 */
[----:B0-----:R-:W2:Y:S04]  /*96150*/  LDL.LU.64 R6, [R1+0x50e0] ;  /* 0x0050e00001067983 */ /* 0x001ea80000300a00 */
[----:B------:R-:W2:Y:S01]  /*96160*/  LDL.LU.64 R4, [R1+0x50d8] ;  /* 0x0050d80001047983 */ /* 0x000ea20000300a00 */
[C---:B---3--:R-:W-:Y:S08]  /*96170*/  HMMA.16816.F32 R24, R44.reuse, R38, R24 ;  /* 0x000000262c18723c */ /* 0x048ff00000001818 */
[----:B----4-:R-:W-:Y:S11]  /*96180*/  HMMA.16816.F32 R52, R44, R54, R48 ;  /* 0x000000362c34723c */ /* 0x010ff60000001830 */
[----:B------:R0:W-:Y:S04]  /*96190*/  STL.64 [R1+0x6a0], R24 ;  /* 0x0006a01801007387 */ /* 0x0001e80000100a00 */
[----:B------:R1:W-:Y:S01]  /*961a0*/  STL.64 [R1+0x6a8], R26 ;  /* 0x0006a81a01007387 */ /* 0x0003e20000100a00 */
[----:B0-----:R-:W-:-:S03]  /*961b0*/  MOV R25, R39 ;  /* 0x0000002700197202 */ /* 0x001fc60000000f00 */
[----:B-1----:R-:W3:Y:S04]  /*961c0*/  LDL.LU.64 R26, [R1+0x50d0] ;  /* 0x0050d000011a7983 */ /* 0x002ee80000300a00 */
[----:B------:R-:W4:Y:S04]  /*961d0*/  LDL.LU R24, [R1+0x50c8] ;  /* 0x0050c80001187983 */ /* 0x000f280000300800 */
[----:B------:R-:W3:Y:S04]  /*961e0*/  LDL.LU.64 R38, [R1+0x50c0] ;  /* 0x0050c00001267983 */ /* 0x000ee80000300a00 */
        /* <DEDUP_REMOVED lines=9> */
[----:B------:R-:W3:-:S12]  /*96280*/  LDL.LU.64 R56, [R1+0x5088] ;  /* 0x0050880001387983 */ /* 0x000ed80000300a00 */
[----:B------:R0:W-:Y:S04]  /*96290*/  STL.64 [R1+0x680], R32 ;  /* 0x0006802001007387 */ /* 0x0001e80000100a00 */
[----:B------:R1:W-:Y:S04]  /*962a0*/  STL.64 [R1+0x688], R34 ;  /* 0x0006882201007387 */ /* 0x0003e80000100a00 */
[----:B0-----:R-:W3:Y:S04]  /*962b0*/  LDL.LU R32, [R1+0x640] ;  /* 0x0006400001207983 */ /* 0x001ee80000300800 */
[----:B------:R-:W3:Y:S04]  /*962c0*/  LDL.LU R33, [R1+0x644] ;  /* 0x0006440001217983 */ /* 0x000ee80000300800 */
[----:B-1----:R-:W3:Y:S04]  /*962d0*/  LDL.LU R34, [R1+0x648] ;  /* 0x0006480001227983 */ /* 0x002ee80000300800 */
[----:B------:R-:W3:Y:S01]  /*962e0*/  LDL.LU R35, [R1+0x64c] ;  /* 0x00064c0001237983 */ /* 0x000ee20000300800 */
        /* <DEDUP_REMOVED lines=9> */
[----:B---3--:R0:W-:Y:S02]  /*96380*/  STL.64 [R1+0x4f18], R56 ;  /* 0x004f183801007387 */ /* 0x0081e40000100a00 */
[----:B0-----:R-:W-:Y:S02]  /*96390*/  HMMA.16816.F32 R56, R44, R54, R40 ;  /* 0x000000362c38723c */ /* 0x001fe40000001828 */
[----:B------:R-:W3:-:S15]  /*963a0*/  LDL.LU R40, [R1+0x620] ;  /* 0x0006200001287983 */ /* 0x000ede0000300800 */
[----:B------:R-:W-:Y:S02]  /*963b0*/  NOP ;  /* 0x0000000000007918 */ /* 0x000fe40000000000 */
[----:B------:R-:W-:Y:S04]  /*963c0*/  STL.64 [R1+0x660], R56 ;  /* 0x0006603801007387 */ /* 0x000fe80000100a00 */
[----:B------:R-:W-:Y:S04]  /*963d0*/  STL.64 [R1+0x668], R58 ;  /* 0x0006683a01007387 */ /* 0x000fe80000100a00 */
[----:B------:R-:W3:Y:S04]  /*963e0*/  LDL.LU R41, [R1+0x624] ;  /* 0x0006240001297983 */ /* 0x000ee80000300800 */
[----:B------:R-:W3:Y:S04]  /*963f0*/  LDL.LU R42, [R1+0x628] ;  /* 0x00062800012a7983 */ /* 0x000ee80000300800 */
[----:B------:R-:W3:Y:S04]  /*96400*/  LDL.LU R43, [R1+0x62c] ;  /* 0x00062c00012b7983 */ /* 0x000ee80000300800 */
[----:B------:R-:W-:Y:S04]  /*96410*/  STL.64 [R1+0x4f10], R54 ;  /* 0x004f103601007387 */ /* 0x000fe80000100a00 */
[----:B------:R0:W-:Y:S02]  /*96420*/  STL.64 [R1+0x4f08], R52 ;  /* 0x004f083401007387 */ /* 0x0001e40000100a00 */
[C---:B0-----:R-:W-:Y:S08]  /*96430*/  HMMA.16816.F32 R52, R44.reuse, R50, R8 ;  /* 0x000000322c34723c */ /* 0x041ff00000001808 */
[C---:B------:R-:W-:Y:S01]  /*96440*/  HMMA.16816.F32 R32, R44.reuse, R38, R32 ;  /* 0x000000262c20723c */ /* 0x040fe20000001820 */
[----:B------:R-:W2:Y:S10]  /*96450*/  LDL.LU R8, [R1+0x610] ;  /* 0x0006100001087983 */ /* 0x000eb40000300800 */
[----:B------:R0:W-:Y:S04]  /*96460*/  STL.64 [R1+0x650], R52 ;  /* 0x0006503401007387 */ /* 0x0001e80000100a00 */
[----:B------:R1:W-:Y:S04]  /*96470*/  STL.64 [R1+0x658], R54 ;  /* 0x0006583601007387 */ /* 0x0003e80000100a00 */
[----:B------:R-:W2:Y:S04]  /*96480*/  LDL.LU R9, [R1+0x614] ;  /* 0x0006140001097983 */ /* 0x000ea80000300800 */
[----:B------:R-:W2:Y:S04]  /*96490*/  LDL.LU R10, [R1+0x618] ;  /* 0x00061800010a7983 */ /* 0x000ea80000300800 */
[----:B------:R-:W2:Y:S04]  /*964a0*/  LDL.LU R11, [R1+0x61c] ;  /* 0x00061c00010b7983 */ /* 0x000ea80000300800 */
[----:B0-----:R-:W2:Y:S04]  /*964b0*/  LDL.LU R52, [R1+0x5c0] ;  /* 0x0005c00001347983 */ /* 0x001ea80000300800 */
[----:B------:R-:W2:Y:S04]  /*964c0*/  LDL.LU R53, [R1+0x5c4] ;  /* 0x0005c40001357983 */ /* 0x000ea80000300800 */
[----:B-1----:R-:W2:Y:S04]  /*964d0*/  LDL.LU R54, [R1+0x5c8] ;  /* 0x0005c80001367983 */ /* 0x002ea80000300800 */
[----:B------:R-:W2:Y:S04]  /*964e0*/  LDL.LU R55, [R1+0x5cc] ;  /* 0x0005cc0001377983 */ /* 0x000ea80000300800 */
[----:B------:R-:W2:Y:S04]  /*964f0*/  LDL.LU.64 R58, [R1+0x138] ;  /* 0x00013800013a7983 */ /* 0x000ea80000300a00 */
        /* <DEDUP_REMOVED lines=9> */
[----:B------:R-:W3:Y:S04]  /*96590*/  LDL.LU.64 R32, [R1+0x5078] ;  /* 0x0050780001207983 */ /* 0x000ee80000300a00 */
        /* <DEDUP_REMOVED lines=11> */
[----:B------:R-:W4:Y:S01]  /*96650*/  LDL.LU.64 R28, [R1+0x5068] ;  /* 0x00506800011c7983 */ /* 0x000f220000300a00 */
[C---:B------:R-:W-:Y:S03]  /*96660*/  HMMA.16816.F32 R8, R44.reuse, R26, R8 ;  /* 0x0000001a2c08723c */ /* 0x040fe60000001808 */
        /* <DEDUP_REMOVED lines=13> */
[----:B----4-:R0:W-:Y:S04]  /*96740*/  STL.64 [R1+0x4f28], R28 ;  /* 0x004f281c01007387 */ /* 0x0101e80000100a00 */
[----:B0-----:R-:W4:Y:S04]  /*96750*/  LDL.LU R28, [R1+0x5f0] ;  /* 0x0005f000011c7983 */ /* 0x001f280000300800 */
[----:B------:R-:W4:Y:S04]  /*96760*/  LDL.LU R29, [R1+0x5f4] ;  /* 0x0005f400011d7983 */ /* 0x000f280000300800 */
[----:B------:R-:W4:Y:S04]  /*96770*/  LDL.LU R30, [R1+0x5f8] ;  /* 0x0005f800011e7983 */ /* 0x000f280000300800 */
[----:B------:R-:W4:Y:S04]  /*96780*/  LDL.LU R31, [R1+0x5fc] ;  /* 0x0005fc00011f7983 */ /* 0x000f280000300800 */
[----:B------:R-:W-:Y:S04]  /*96790*/  STL.64 [R1+0x610], R8 ;  /* 0x0006100801007387 */ /* 0x000fe80000100a00 */
[----:B------:R0:W-:Y:S04]  /*967a0*/  STL.64 [R1+0x618], R10 ;  /* 0x0006180a01007387 */ /* 0x0001e80000100a00 */
[----:B0-----:R-:W2:Y:S04]  /*967b0*/  LDL.LU.64 R10, [R1+0x5050] ;  /* 0x00505000010a7983 */ /* 0x001ea80000300a00 */
[----:B------:R-:W2:Y:S04]  /*967c0*/  LDL.LU.64 R8, [R1+0x5048] ;  /* 0x0050480001087983 */ /* 0x000ea80000300a00 */
[----:B------:R-:W-:Y:S04]  /*967d0*/  STL.64 [R1+0x4fd8], R26 ;  /* 0x004fd81a01007387 */ /* 0x000fe80000100a00 */
[----:B------:R0:W-:Y:S04]  /*967e0*/  STL [R1+0x4fd0], R24 ;  /* 0x004fd01801007387 */ /* 0x0001e80000100800 */
[----:B------:R1:W-:Y:S04]  /*967f0*/  STL [R1+0x4fe0], R25 ;  /* 0x004fe01901007387 */ /* 0x0003e80000100800 */
[----:B0-----:R-:W2:Y:S04]  /*96800*/  LDL.LU R24, [R1+0x600] ;  /* 0x0006000001187983 */ /* 0x001ea80000300800 */
[----:B-1----:R-:W2:Y:S04]  /*96810*/  LDL.LU R25, [R1+0x604] ;  /* 0x0006040001197983 */ /* 0x002ea80000300800 */
[----:B------:R-:W2:Y:S04]  /*96820*/  LDL.LU R26, [R1+0x608] ;  /* 0x00060800011a7983 */ /* 0x000ea80000300800 */
[----:B------:R-:W2:Y:S04]  /*96830*/  LDL.LU R27, [R1+0x60c] ;  /* 0x00060c00011b7983 */ /* 0x000ea80000300800 */
[----:B------:R-:W-:Y:S04]  /*96840*/  STL.64 [R1+0x4ff0], R22 ;  /* 0x004ff01601007387 */ /* 0x000fe80000100a00 */
[----:B------:R4:W-:Y:S01]  /*96850*/  STL.64 [R1+0x4fe8], R20 ;  /* 0x004fe81401007387 */ /* 0x0009e20000100a00 */
        /* <DEDUP_REMOVED lines=8> */
[----:B------:R-:W-:Y:S02]  /*968e0*/  IMAD.MOV.U32 R12, RZ, RZ, R59 ;  /* 0x000000ffff0c7224 */ /* 0x000fe400078e003b */
[----:B------:R-:W-:Y:S01]  /*968f0*/  IMAD.MOV.U32 R17, RZ, RZ, R58 ;  /* 0x000000ffff117224 */ /* 0x000fe200078e003a */
[C---:B--2---:R-:W-:Y:S08]  /*96900*/  HMMA.16816.F32 R24, R44.reuse, R22, R24 ;  /* 0x000000162c18723c */ /* 0x044ff00000001818 */
[C---:B----4-:R-:W-:Y:S11]  /*96910*/  HMMA.16816.F32 R20, R44.reuse, R18, R28 ;  /* 0x000000122c14723c */ /* 0x050ff6000000181c */
[----:B------:R-:W-:Y:S04]  /*96920*/  STL.64 [R1+0x600], R24 ;  /* 0x0006001801007387 */ /* 0x000fe80000100a00 */
[----:B------:R-:W-:Y:S04]  /*96930*/  STL.64 [R1+0x608], R26 ;  /* 0x0006081a01007387 */ /* 0x000fe80000100a00 */
[----:B------:R-:W-:Y:S04]  /*96940*/  STL [R1+0x4ecc], R18 ;  /* 0x004ecc1201007387 */ /* 0x000fe80000100800 */
[----:B------:R-:W-:Y:S04]  /*96950*/  STL [R1+0x4ec8], R19 ;  /* 0x004ec81301007387 */ /* 0x000fe80000100800 */
[----:B------:R-:W-:Y:S04]  /*96960*/  STL.64 [R1+0x5f0], R20 ;  /* 0x0005f01401007387 */ /* 0x000fe80000100a00 */
[----:B------:R3:W-:Y:S02]  /*96970*/  STL.64 [R1+0x5f8], R22 ;  /* 0x0005f81601007387 */ /* 0x0007e40000100a00 */
[----:B---3--:R-:W-:Y:S02]  /*96980*/  HMMA.16816.F32 R20, R44, R14, R32 ;  /* 0x0000000e2c14723c */ /* 0x008fe40000001820 */
[----:B------:R-:W-:-:S15]  /*96990*/  STL [R1+0x4ec4], R14 ;  /* 0x004ec40e01007387 */ /* 0x000fde0000100800 */
[----:B------:R-:W-:Y:S02]  /*969a0*/  NOP ;  /* 0x0000000000007918 */ /* 0x000fe40000000000 */
[----:B------:R-:W-:Y:S04]  /*969b0*/  STL.64 [R1+0x5e0], R20 ;  /* 0x0005e01401007387 */ /* 0x000fe80000100a00 */
[----:B------:R0:W-:Y:S02]  /*969c0*/  STL.64 [R1+0x5e8], R22 ;  /* 0x0005e81601007387 */ /* 0x0001e40000100a00 */
[----:B0-----:R-:W-:Y:S02]  /*969d0*/  HMMA.16816.F32 R20, R44, R10, R36 ;  /* 0x0000000a2c14723c */ /* 0x001fe40000001824 */
[----:B------:R-:W-:-:S15]  /*969e0*/  STL [R1+0x4ec0], R15 ;  /* 0x004ec00f01007387 */ /* 0x000fde0000100800 */
[----:B------:R-:W-:Y:S02]  /*969f0*/  NOP ;  /* 0x0000000000007918 */ /* 0x000fe40000000000 */
[----:B------:R-:W-:Y:S04]  /*96a00*/  STL.64 [R1+0x5d0], R20 ;  /* 0x0005d01401007387 */ /* 0x000fe80000100a00 */
[----:B------:R-:W-:Y:S04]  /*96a10*/  STL.64 [R1+0x5d8], R22 ;  /* 0x0005d81601007387 */ /* 0x000fe80000100a00 */
[----:B------:R-:W-:Y:S04]  /*96a20*/  STL.64 [R1+0x4ea8], R10 ;  /* 0x004ea80a01007387 */ /* 0x000fe80000100a00 */
[----:B------:R0:W-:Y:S02]  /*96a30*/  STL.64 [R1+0x4ea0], R8 ;  /* 0x004ea00801007387 */ /* 0x0001e40000100a00 */
[----:B0-----:R-:W-:Y:S02]  /*96a40*/  HMMA.16816.F32 R8, R44, R6, R48 ;  /* 0x000000062c08723c */ /* 0x001fe40000001830 */
[----:B------:R-:W0:Y:S04]  /*96a50*/  LDSM.16.MT88.4 R44, [R61+UR5+0x12800] ;  /* 0x012800053d2c783b */ /* 0x000e280008004200 */
[----:B------:R-:W-:-:S13]  /*96a60*/  STL.64 [R1+0x4ff8], R6 ;  /* 0x004ff80601007387 */ /* 0x000fda0000100a00 */
[----:B------:R-:W-:Y:S04]  /*96a70*/  STL.64 [R1+0x350], R8 ;  /* 0x0003500801007387 */ /* 0x000fe80000100a00 */
[----:B------:R1:W-:Y:S02]  /*96a80*/  STL.64 [R1+0x358], R10 ;  /* 0x0003580a01007387 */ /* 0x0003e40000100a00 */
[----:B-1----:R-:W-:Y:S02]  /*96a90*/  HMMA.16816.F32 R8, R40, R58, R52 ;  /* 0x0000003a2808723c */ /* 0x002fe40000001834 */
[----:B0-----:R-:W-:Y:S04]  /*96aa0*/  STL.64 [R1+0x4e80], R46 ;  /* 0x004e802e01007387 */ /* 0x001fe80000100a00 */
[----:B------:R-:W-:-:S13]  /*96ab0*/  STL.64 [R1+0x4e78], R44 ;  /* 0x004e782c01007387 */ /* 0x000fda0000100a00 */
[----:B------:R-:W-:Y:S04]  /*96ac0*/  STL.64 [R1+0x5c0], R8 ;  /* 0x0005c00801007387 */ /* 0x000fe80000100a00 */
[----:B------:R-:W-:Y:S04]  /*96ad0*/  STL.64 [R1+0x5c8], R10 ;  /* 0x0005c80a01007387 */ /* 0x000fe80000100a00 */
[----:B------:R-:W-:Y:S04]  /*96ae0*/  STL [R1+0x5004], R12 ;  /* 0x0050040c01007387 */ /* 0x000fe80000100800 */
[----:B------:R-:W-:Y:S04]  /*96af0*/  STL [R1+0x5000], R17 ;  /* 0x0050001101007387 */ /* 0x000fe80000100800 */
[----:B------:R-:W2:Y:S04]  /*96b00*/  LDL.LU R52, [R1+0x520] ;  /* 0x0005200001347983 */ /* 0x000ea80000300800 */
[----:B------:R-:W2:Y:S04]  /*96b10*/  LDL.LU R53, [R1+0x524] ;  /* 0x0005240001357983 */ /* 0x000ea80000300800 */
[----:B------:R-:W3:Y:S04]  /*96b20*/  LDL.LU R54, [R1+0x528] ;  /* 0x0005280001367983 */ /* 0x000ee80000300800 */
[----:B------:R-:W3:Y:S01]  /*96b30*/  LDL.LU R55, [R1+0x52c] ;  /* 0x00052c0001377983 */ /* 0x000ee20000300800 */
[----:B------:R-:W-:-:S02]  /*96b40*/  IMAD.MOV.U32 R50, RZ, RZ, R16 ;  /* 0x000000ffff327224 */ /* 0x000fc400078e0010 */
[----:B------:R-:W-:Y:S01]  /*96b50*/  IMAD.MOV.U32 R51, RZ, RZ, R13 ;  /* 0x000000ffff337224 */ /* 0x000fe200078e000d */
[----:B---3--:R-:W-:Y:S04]  /*96b60*/  STL.64 [R1+0x5010], R54 ;  /* 0x0050103601007387 */ /* 0x008fe80000100a00 */
[----:B--2---:R-:W-:Y:S04]  /*96b70*/  STL.64 [R1+0x5008], R52 ;  /* 0x0050083401007387 */ /* 0x004fe80000100a00 */
[----:B------:R0:W-:Y:S04]  /*96b80*/  STL.64 [R1+0x5018], R50 ;  /* 0x0050183201007387 */ /* 0x0001e80000100a00 */
[----:B0-----:R-:W2:Y:S04]  /*96b90*/  LDL.LU.64 R50, [R1+0x108] ;  /* 0x0001080001327983 */ /* 0x001ea80000300a00 */
[----:B--2---:R-:W-:Y:S04]  /*96ba0*/  STL.64 [R1+0x5030], R50 ;  /* 0x0050303201007387 */ /* 0x004fe80000100a00 */
[----:B------:R-:W2:Y:S04]  /*96bb0*/  LDL.LU R52, [R1+0x580] ;  /* 0x0005800001347983 */ /* 0x000ea80000300800 */
[----:B------:R-:W2:Y:S04]  /*96bc0*/  LDL.LU R53, [R1+0x584] ;  /* 0x0005840001357983 */ /* 0x000ea80000300800 */
[----:B------:R-:W3:Y:S04]  /*96bd0*/  LDL.LU R54, [R1+0x588] ;  /* 0x0005880001367983 */ /* 0x000ee80000300800 */
[----:B------:R-:W3:Y:S04]  /*96be0*/  LDL.LU R55, [R1+0x58c] ;  /* 0x00058c0001377983 */ /* 0x000ee80000300800 */
[----:B------:R-:W4:Y:S04]  /*96bf0*/  LDL.LU R8, [R1+0x5a0] ;  /* 0x0005a00001087983 */ /* 0x000f280000300800 */
[----:B------:R-:W4:Y:S04]  /*96c00*/  LDL.LU R9, [R1+0x5a4] ;  /* 0x0005a40001097983 */ /* 0x000f280000300800 */
[----:B------:R-:W2:Y:S04]  /*96c10*/  LDL.LU R10, [R1+0x5a8] ;  /* 0x0005a800010a7983 */ /* 0x000ea80000300800 */
[----:B------:R-:W2:Y:S04]  /*96c20*/  LDL.LU R11, [R1+0x5ac] ;  /* 0x0005ac00010b7983 */ /* 0x000ea80000300800 */
[----:B------:R-:W3:Y:S04]  /*96c30*/  LDL.LU R44, [R1+0x5b0] ;  /* 0x0005b000012c7983 */ /* 0x000ee80000300800 */
[----:B------:R-:W3:Y:S04]  /*96c40*/  LDL.LU R45, [R1+0x5b4] ;  /* 0x0005b400012d7983 */ /* 0x000ee80000300800 */
[----:B------:R-:W3:Y:S04]  /*96c50*/  LDL.LU R46, [R1+0x5b8] ;  /* 0x0005b800012e7983 */ /* 0x000ee80000300800 */
[----:B------:R-:W3:Y:S04]  /*96c60*/  LDL.LU R47, [R1+0x5bc] ;  /* 0x0005bc00012f7983 */ /* 0x000ee80000300800 */
[----:B--2---:R0:W-:Y:S04]  /*96c70*/  STL.64 [R1+0x5040], R10 ;  /* 0x0050400a01007387 */ /* 0x0041e80000100a00 */
[----:B----4-:R-:W-:Y:S04]  /*96c80*/  STL.64 [R1+0x5038], R8 ;  /* 0x0050380801007387 */ /* 0x010fe80000100a00 */
[----:B0-----:R-:W2:Y:S04]  /*96c90*/  LDL.LU.64 R10, [R1+0x128] ;  /* 0x00012800010a7983 */ /* 0x001ea80000300a00 */
[----:B------:R-:W4:Y:S04]  /*96ca0*/  LDL.LU.64 R50, [R1+0x118] ;  /* 0x0001180001327983 */ /* 0x000f280000300a00 */
[----:B---3--:R-:W-:Y:S04]  /*96cb0*/  STL.64 [R1+0x5028], R54 ;  /* 0x0050283601007387 */ /* 0x008fe80000100a00 */
[----:B------:R0:W-:Y:S04]  /*96cc0*/  STL.64 [R1+0x5020], R52 ;  /* 0x0050203401007387 */ /* 0x0001e80000100a00 */
[----:B0-----:R-:W3:Y:S04]  /*96cd0*/  LDL.LU R52, [R1+0x590] ;  /* 0x0005900001347983 */ /* 0x001ee80000300800 */
        /* <DEDUP_REMOVED lines=17> */
[----:B------:R-:W3:Y:S04]  /*96df0*/  LDL.LU.64 R26, [R1+0xd8] ;  /* 0x0000d800011a7983 */ /* 0x000ee80000300a00 */
[----:B------:R-:W3:Y:S04]  /*96e00*/  LDL.LU.64 R34, [R1+0xb8] ;  /* 0x0000b80001227983 */ /* 0x000ee80000300a00 */
[----:B------:R-:W3:Y:S04]  /*96e10*/  LDL.LU R36, [R1+0x530] ;  /* 0x0005300001247983 */ /* 0x000ee80000300800 */
[----:B------:R-:W3:Y:S04]  /*96e20*/  LDL.LU R37, [R1+0x534] ;  /* 0x0005340001257983 */ /* 0x000ee80000300800 */
[----:B------:R-:W3:Y:S04]  /*96e30*/  LDL.LU R38, [R1+0x538] ;  /* 0x0005380001267983 */ /* 0x000ee80000300800 */
[----:B------:R-:W3:Y:S04]  /*96e40*/  LDL.LU R39, [R1+0x53c] ;  /* 0x00053c0001277983 */ /* 0x000ee80000300800 */
[----:B------:R-:W3:Y:S01]  /*96e50*/  LDL.LU.64 R58, [R1+0x98] ;  /* 0x00009800013a7983 */ /* 0x000ee20000300a00 */
[----:B--2---:R-:W-:-:S15]  /*96e60*/  HMMA.16816.F32 R44, R40, R10, R44 ;  /* 0x0000000a282c723c */ /* 0x004fde000000182c */
[----:B------:R-:W-:-:S04]  /*96e70*/  NOP ;  /* 0x0000000000007918 */ /* 0x000fc80000000000 */
[----:B------:R0:W-:Y:S04]  /*96e80*/  STL.64 [R1+0x5b0], R44 ;  /* 0x0005b02c01007387 */ /* 0x0001e80000100a00 */
[----:B------:R-:W-:Y:S01]  /*96e90*/  STL.64 [R1+0x5b8], R46 ;  /* 0x0005b82e01007387 */ /* 0x000fe20000100a00 */
[----:B0-----:R-:W-:Y:S02]  /*96ea0*/  IMAD.MOV.U32 R45, RZ, RZ, R10 ;  /* 0x000000ffff2d7224 */ /* 0x001fe400078e000a */
[----:B------:R-:W-:Y:S02]  /*96eb0*/  IMAD.MOV.U32 R44, RZ, RZ, R11 ;  /* 0x000000ffff2c7224 */ /* 0x000fe400078e000b */
[----:B------:R-:W4:Y:S04]  /*96ec0*/  LDL.LU.64 R10, [R1+0x5040] ;  /* 0x00504000010a7983 */ /* 0x000f280000300a00 */
[----:B------:R-:W4:Y:S02]  /*96ed0*/  LDL.LU.64 R8, [R1+0x5038] ;  /* 0x0050380001087983 */ /* 0x000f240000300a00 */
[----:B----4-:R-:W-:-:S15]  /*96ee0*/  HMMA.16816.F32 R8, R40, R50, R8 ;  /* 0x000000322808723c */ /* 0x010fde0000001808 */
[----:B------:R-:W-:-:S04]  /*96ef0*/  NOP ;  /* 0x0000000000007918 */ /* 0x000fc80000000000 */
[----:B------:R0:W-:Y:S04]  /*96f00*/  STL.64 [R1+0x5a0], R8 ;  /* 0x0005a00801007387 */ /* 0x0001e80000100a00 */
[----:B------:R-:W-:Y:S01]  /*96f10*/  STL.64 [R1+0x5a8], R10 ;  /* 0x0005a80a01007387 */ /* 0x000fe20000100a00 */
[----:B0-----:R-:W-:Y:S02]  /*96f20*/  IMAD.MOV.U32 R9, RZ, RZ, R50 ;  /* 0x000000ffff097224 */ /* 0x001fe400078e0032 */
[----:B------:R-:W-:Y:S02]  /*96f30*/  IMAD.MOV.U32 R8, RZ, RZ, R51 ;  /* 0x000000ffff087224 */ /* 0x000fe400078e0033 */
[----:B------:R-:W3:Y:S02]  /*96f40*/  LDL.LU.64 R50, [R1+0x5030] ;  /* 0x0050300001327983 */ /* 0x000ee40000300a00 */
[----:B---3--:R-:W-:-:S15]  /*96f50*/  HMMA.16816.F32 R52, R40, R50, R52 ;  /* 0x000000322834723c */ /* 0x008fde0000001834 */
[----:B------:R-:W-:-:S04]  /*96f60*/  NOP ;  /* 0x0000000000007918 */ /* 0x000fc80000000000 */
[----:B------:R-:W-:Y:S04]  /*96f70*/  STL.64 [R1+0x590], R52 ;  /* 0x0005903401007387 */ /* 0x000fe80000100a00 */
[----:B------:R0:W-:Y:S04]  /*96f80*/  STL.64 [R1+0x598], R54 ;  /* 0x0005983601007387 */ /* 0x0001e80000100a00 */
[----:B0-----:R-:W2:Y:S04]  /*96f90*/  LDL.LU.64 R54, [R1+0x5028] ;  /* 0x0050280001367983 */ /* 0x001ea80000300a00 */
[----:B------:R-:W2:Y:S01]  /*96fa0*/  LDL.LU.64 R52, [R1+0x5020] ;  /* 0x0050200001347983 */ /* 0x000ea20000300a00 */
[----:B------:R-:W-:-:S02]  /*96fb0*/  IMAD.MOV.U32 R11, RZ, RZ, R50 ;  /* 0x000000ffff0b7224 */ /* 0x000fc400078e0032 */
[----:B------:R-:W-:Y:S02]  /*96fc0*/  IMAD.MOV.U32 R10, RZ, RZ, R51 ;  /* 0x000000ffff0a7224 */ /* 0x000fe400078e0033 */
[----:B------:R-:W3:Y:S04]  /*96fd0*/  LDL.LU.64 R50, [R1+0x5018] ;  /* 0x0050180001327983 */ /* 0x000ee80000300a00 */
[----:B------:R-:W-:Y:S04]  /*96fe0*/  STL.64 [R1+0x4f40], R10 ;  /* 0x004f400a01007387 */ /* 0x000fe80000100a00 */
[----:B------:R-:W-:Y:S01]  /*96ff0*/  STL.64 [R1+0x4f38], R8 ;  /* 0x004f380801007387 */ /* 0x000fe20000100a00 */
[----:B------:R-:W-:-:S02]  /*97000*/  IMAD.MOV.U32 R47, RZ, RZ, R14 ;  /* 0x000000ffff2f7224 */ /* 0x000fc400078e000e */
[----:B------:R-:W-:Y:S01]  /*97010*/  IMAD.MOV.U32 R46, RZ, RZ, R15 ;  /* 0x000000ffff2e7224 */ /* 0x000fe200078e000f */
[----:B------:R-:W-:Y:S01]  /*97020*/  HMMA.16816.F32 R16, R40, R6, R16 ;  /* 0x000000062810723c */ /* 0x000fe20000001810 */
[----:B------:R-:W-:-:S07]  /*97030*/  IMAD.MOV.U32 R13, RZ, RZ, R6 ;  /* 0x000000ffff0d7224 */ /* 0x000fce00078e0006 */
[----:B--2---:R-:W-:-:S15]  /*97040*/  HMMA.16816.F32 R52, R40, R14, R52 ;  /* 0x0000000e2834723c */ /* 0x004fde0000001834 */
[----:B------:R-:W-:-:S04]  /*97050*/  NOP ;  /* 0x0000000000007918 */ /* 0x000fc80000000000 */
[----:B------:R-:W-:Y:S04]  /*97060*/  STL.64 [R1+0x580], R52 ;  /* 0x0005803401007387 */ /* 0x000fe80000100a00 */
[----:B------:R0:W-:Y:S04]  /*97070*/  STL.64 [R1+0x588], R54 ;  /* 0x0005883601007387 */ /* 0x0001e80000100a00 */
[----:B0-----:R-:W2:Y:S04]  /*97080*/  LDL.LU.64 R54, [R1+0x5010] ;  /* 0x0050100001367983 */ /* 0x001ea80000300a00 */
[----:B------:R-:W2:Y:S04]  /*97090*/  LDL.LU.64 R52, [R1+0x5008] ;  /* 0x0050080001347983 */ /* 0x000ea80000300a00 */
[----:B------:R-:W4:Y:S04]  /*970a0*/  LDL.LU R12, [R1+0x5004] ;  /* 0x00500400010c7983 */ /* 0x000f280000300800 */
[----:B------:R-:W-:Y:S04]  /*970b0*/  STL.64 [R1+0x4f50], R46 ;  /* 0x004f502e01007387 */ /* 0x000fe80000100a00 */
[----:B------:R0:W-:Y:S04]  /*970c0*/  STL.64 [R1+0x4f48], R44 ;  /* 0x004f482c01007387 */ /* 0x0001e80000100a00 */
[----:B0-----:R-:W2:Y:S04]  /*970d0*/  LDL.LU R44, [R1+0x550] ;  /* 0x00055000012c7983 */ /* 0x001ea80000300800 */
[----:B------:R-:W2:Y:S04]  /*970e0*/  LDL.LU R45, [R1+0x554] ;  /* 0x00055400012d7983 */ /* 0x000ea80000300800 */
[----:B------:R-:W2:Y:S04]  /*970f0*/  LDL.LU R46, [R1+0x558] ;  /* 0x00055800012e7983 */ /* 0x000ea80000300800 */
[----:B------:R-:W2:Y:S04]  /*97100*/  LDL.LU R47, [R1+0x55c] ;  /* 0x00055c00012f7983 */ /* 0x000ea80000300800 */
[----:B------:R0:W-:Y:S04]  /*97110*/  STL.64 [R1+0x570], R16 ;  /* 0x0005701001007387 */ /* 0x0001e80000100a00 */
[----:B------:R-:W-:Y:S04]  /*97120*/  STL.64 [R1+0x578], R18 ;  /* 0x0005781201007387 */ /* 0x000fe80000100a00 */
[----:B0-----:R-:W3:Y:S01]  /*97130*/  LDL.LU R17, [R1+0x5000] ;  /* 0x0050000001117983 */ /* 0x001ee20000300800 */
[----:B------:R-:W-:-:S03]  /*97140*/  MOV R16, R7 ;  /* 0x0000000700107202 */ /* 0x000fc60000000f00 */
[----:B------:R-:W3:Y:S01]  /*97150*/  LDL.LU.64 R6, [R1+0x4ff8] ;  /* 0x004ff80001067983 */ /* 0x000ee20000300a00 */
[----:B------:R-:W-:Y:S01]  /*97160*/  HMMA.16816.F32 R20, R40, R26, R20 ;  /* 0x0000001a2814723c */ /* 0x000fe20000001814 */
[----:B------:R-:W-:Y:S02]  /*97170*/  IMAD.MOV.U32 R10, RZ, RZ, R5 ;  /* 0x000000ffff0a7224 */ /* 0x000fe400078e0005 */
[----:B------:R-:W-:Y:S02]  /*97180*/  IMAD.MOV.U32 R11, RZ, RZ, R4 ;  /* 0x000000ffff0b7224 */ /* 0x000fe400078e0004 */
[----:B------:R-:W-:Y:S02]  /*97190*/  IMAD.MOV.U32 R14, RZ, RZ, R26 ;  /* 0x000000ffff0e7224 */ /* 0x000fe400078e001a */
[----:B------:R-:W-:-:S12]  /*971a0*/  IMAD.MOV.U32 R15, RZ, RZ, R27 ;  /* 0x000000ffff0f7224 */ /* 0x000fd800078e001b */
[----:B------:R-:W-:Y:S04]  /*971b0*/  STL.64 [R1+0x560], R20 ;  /* 0x0005601401007387 */ /* 0x000fe80000100a00 */
[----:B------:R0:W-:Y:S04]  /*971c0*/  STL.64 [R1+0x568], R22 ;  /* 0x0005681601007387 */ /* 0x0001e80000100a00 */
[----:B0-----:R-:W3:Y:S04]  /*971d0*/  LDL.LU.64 R22, [R1+0x4ff0] ;  /* 0x004ff00001167983 */ /* 0x001ee80000300a00 */
[----:B------:R-:W3:Y:S04]  /*971e0*/  LDL.LU.64 R20, [R1+0x4fe8] ;  /* 0x004fe80001147983 */ /* 0x000ee80000300a00 */
[----:B------:R-:W3:Y:S04]  /*971f0*/  LDL.LU R25, [R1+0x4fe0] ;  /* 0x004fe00001197983 */ /* 0x000ee80000300800 */
[----:B------:R-:W-:Y:S01]  /*97200*/  STL.64 [R1+0x4f60], R14 ;  /* 0x004f600e01007387 */ /* 0x000fe20000100a00 */
[----:B------:R-:W-:-:S02]  /*97210*/  IMAD.MOV.U32 R4, RZ, RZ, R34 ;  /* 0x000000ffff047224 */ /* 0x000fc400078e0022 */
[----:B------:R-:W-:Y:S02]  /*97220*/  IMAD.MOV.U32 R5, RZ, RZ, R35 ;  /* 0x000000ffff057224 */ /* 0x000fe400078e0023 */
[----:B------:R-:W-:Y:S02]  /*97230*/  IMAD.MOV.U32 R18, RZ, RZ, R58 ;  /* 0x000000ffff127224 */ /* 0x000fe400078e003a */
[----:B------:R-:W-:Y:S01]  /*97240*/  IMAD.MOV.U32 R19, RZ, RZ, R59 ;  /* 0x000000ffff137224 */ /* 0x000fe200078e003b */
[----:B----4-:R2:W-:Y:S02]  /*97250*/  STL.64 [R1+0x4f58], R12 ;  /* 0x004f580c01007387 */ /* 0x0105e40000100a00 */
[C---:B--2---:R-:W-:Y:S08]  /*97260*/  HMMA.16816.F32 R12, R40.reuse, R10, R44 ;  /* 0x0000000a280c723c */ /* 0x044ff0000000182c */
[C---:B------:R-:W-:Y:S11]  /*97270*/  HMMA.16816.F32 R8, R40.reuse, R34, R28 ;  /* 0x000000222808723c */ /* 0x040ff6000000181c */
[----:B------:R-:W-:Y:S04]  /*97280*/  STL.64 [R1+0x550], R12 ;  /* 0x0005500c01007387 */ /* 0x000fe80000100a00 */
[----:B------:R-:W-:Y:S04]  /*97290*/  STL.64 [R1+0x558], R14 ;  /* 0x0005580e01007387 */ /* 0x000fe80000100a00 */
[----:B------:R-:W-:Y:S04]  /*972a0*/  STL.64 [R1+0x540], R8 ;  /* 0x0005400801007387 */ /* 0x000fe80000100a00 */
[----:B------:R0:W-:Y:S04]  /*972b0*/  STL.64 [R1+0x548], R10 ;  /* 0x0005480a01007387 */ /* 0x0001e80000100a00 */
[----:B---3--:R-:W-:Y:S04]  /*972c0*/  STL.64 [R1+0x4e98], R6 ;  /* 0x004e980601007387 */ /* 0x008fe80000100a00 */
[----:B------:R1:W-:Y:S01]  /*972d0*/  STL.64 [R1+0x4e90], R4 ;  /* 0x004e900401007387 */ /* 0x0003e20000100a00 */
[C---:B0-----:R-:W-:Y:S08]  /*972e0*/  HMMA.16816.F32 R8, R40.reuse, R50, R36 ;  /* 0x000000322808723c */ /* 0x041ff00000001824 */
[----:B-1----:R-:W-:Y:S11]  /*972f0*/  HMMA.16816.F32 R4, R40, R58, R52 ;  /* 0x0000003a2804723c */ /* 0x002ff60000001834 */
[----:B------:R-:W-:Y:S04]  /*97300*/  STL.64 [R1+0x530], R8 ;  /* 0x0005300801007387 */ /* 0x000fe80000100a00 */
[----:B------:R-:W-:Y:S04]  /*97310*/  STL.64 [R1+0x538], R10 ;  /* 0x0005380a01007387 */ /* 0x000fe80000100a00 */
[----:B------:R-:W-:Y:S04]  /*97320*/  STL.64 [R1+0x520], R4 ;  /* 0x0005200401007387 */ /* 0x000fe80000100a00 */
[----:B------:R-:W-:Y:S04]  /*97330*/  STL.64 [R1+0x528], R6 ;  /* 0x0005280601007387 */ /* 0x000fe80000100a00 */
[----:B------:R-:W-:Y:S04]  /*97340*/  STL.64 [R1+0x4f70], R18 ;  /* 0x004f701201007387 */ /* 0x000fe80000100a00 */
[----:B------:R-:W-:Y:S04]  /*97350*/  STL.64 [R1+0x4f68], R16 ;  /* 0x004f681001007387 */ /* 0x000fe80000100a00 */
        /* <DEDUP_REMOVED lines=16> */
[----:B------:R0:W-:Y:S04]  /*97460*/  STL.64 [R1+0x4f98], R14 ;  /* 0x004f980e01007387 */ /* 0x0001e80000100a00 */
[----:B------:R1:W-:Y:S04]  /*97470*/  STL.64 [R1+0x4fa0], R34 ;  /* 0x004fa02201007387 */ /* 0x0003e80000100a00 */
[----:B------:R-:W2:Y:S04]  /*97480*/  LDL.LU R12, [R1+0x4d0] ;  /* 0x0004d000010c7983 */ /* 0x000ea80000300800 */
[----:B------:R-:W2:Y:S04]  /*97490*/  LDL.LU R13, [R1+0x4d4] ;  /* 0x0004d400010d7983 */ /* 0x000ea80000300800 */
[----:B0-----:R-:W3:Y:S04]  /*974a0*/  LDL.LU R14, [R1+0x4d8] ;  /* 0x0004d800010e7983 */ /* 0x001ee80000300800 */
[----:B------:R-:W3:Y:S01]  /*974b0*/  LDL.LU R15, [R1+0x4dc] ;  /* 0x0004dc00010f7983 */ /* 0x000ee20000300800 */
[----:B-1----:R-:W-:-:S02]  /*974c0*/  IMAD.MOV.U32 R34, RZ, RZ, R2 ;  /* 0x000000ffff227224 */ /* 0x002fc400078e0002 */
[----:B------:R-:W-:Y:S01]  /*974d0*/  IMAD.MOV.U32 R35, RZ, RZ, R0 ;  /* 0x000000ffff237224 */ /* 0x000fe200078e0000 */
[----:B---3--:R-:W-:Y:S04]  /*974e0*/  STL.64 [R1+0x4fb0], R14 ;  /* 0x004fb00e01007387 */ /* 0x008fe80000100a00 */
[----:B--2---:R-:W-:Y:S04]  /*974f0*/  STL.64 [R1+0x4fa8], R12 ;  /* 0x004fa80c01007387 */ /* 0x004fe80000100a00 */
[----:B------:R-:W2:Y:S04]  /*97500*/  LDL.LU R24, [R1+0x510] ;  /* 0x0005100001187983 */ /* 0x000ea80000300800 */
        /* <DEDUP_REMOVED lines=9> */
[----:B------:R0:W-:Y:S04]  /*975a0*/  STL.64 [R1+0x4fb8], R34 ;  /* 0x004fb82201007387 */ /* 0x0001e80000100a00 */
[----:B0-----:R-:W4:Y:S04]  /*975b0*/  LDL.LU.64 R34, [R1+0x68] ;  /* 0x0000680001227983 */ /* 0x001f280000300a00 */
[----:B------:R-:W2:Y:S04]  /*975c0*/  LDL.LU R12, [R1+0x4e0] ;  /* 0x0004e000010c7983 */ /* 0x000ea80000300800 */
[----:B------:R-:W2:Y:S04]  /*975d0*/  LDL.LU R13, [R1+0x4e4] ;  /* 0x0004e400010d7983 */ /* 0x000ea80000300800 */
[----:B------:R-:W2:Y:S04]  /*975e0*/  LDL.LU R14, [R1+0x4e8] ;  /* 0x0004e800010e7983 */ /* 0x000ea80000300800 */
[----:B------:R-:W2:Y:S04]  /*975f0*/  LDL.LU R15, [R1+0x4ec] ;  /* 0x0004ec00010f7983 */ /* 0x000ea80000300800 */
[----:B--2---:R-:W-:Y:S04]  /*97600*/  STL.64 [R1+0x4fc8], R14 ;  /* 0x004fc80e01007387 */ /* 0x004fe80000100a00 */
[----:B------:R0:W-:Y:S04]  /*97610*/  STL.64 [R1+0x4fc0], R12 ;  /* 0x004fc00c01007387 */ /* 0x0001e80000100a00 */
[----:B0-----:R-:W2:Y:S04]  /*97620*/  LDL.LU R12, [R1+0x4f0] ;  /* 0x0004f000010c7983 */ /* 0x001ea80000300800 */
[----:B------:R-:W2:Y:S04]  /*97630*/  LDL.LU R13, [R1+0x4f4] ;  /* 0x0004f400010d7983 */ /* 0x000ea80000300800 */
[----:B------:R-:W2:Y:S04]  /*97640*/  LDL.LU R14, [R1+0x4f8] ;  /* 0x0004f800010e7983 */ /* 0x000ea80000300800 */
[----:B------:R-:W2:Y:S01]  /*97650*/  LDL.LU R15, [R1+0x4fc] ;  /* 0x0004fc00010f7983 */ /* 0x000ea20000300800 */
[C---:B------:R-:W-:Y:S03]  /*97660*/  HMMA.16816.F32 R24, R40.reuse, R50, R24 ;  /* 0x000000322818723c */ /* 0x040fe60000001818 */
[----:B------:R-:W2:Y:S04]  /*97670*/  LDL.LU R44, [R1+0x4c0] ;  /* 0x0004c000012c7983 */ /* 0x000ea80000300800 */
[----:B------:R-:W2:Y:S04]  /*97680*/  LDL.LU R45, [R1+0x4c4] ;  /* 0x0004c400012d7983 */ /* 0x000ea80000300800 */
[----:B------:R-:W2:Y:S04]  /*97690*/  LDL.LU R46, [R1+0x4c8] ;  /* 0x0004c800012e7983 */ /* 0x000ea80000300800 */
[----:B------:R-:W2:Y:S04]  /*976a0*/  LDL.LU R47, [R1+0x4cc] ;  /* 0x0004cc00012f7983 */ /* 0x000ea80000300800 */
[----:B------:R-:W2:Y:S01]  /*976b0*/  LDL.64 R30, [R1+0x38] ;  /* 0x00003800011e7983 */ /* 0x000ea20000100a00 */
[----:B---3--:R-:W-:Y:S03]  /*976c0*/  HMMA.16816.F32 R4, R40, R38, R4 ;  /* 0x000000262804723c */ /* 0x008fe60000001804 */
        /* <DEDUP_REMOVED lines=10> */
[----:B------:R-:W-:Y:S04]  /*97770*/  STL.64 [R1+0x510], R24 ;  /* 0x0005101801007387 */ /* 0x000fe80000100a00 */
[----:B------:R0:W-:Y:S01]  /*97780*/  STL.64 [R1+0x518], R26 ;  /* 0x0005181a01007387 */ /* 0x0001e20000100a00 */
[----:B------:R-:W-:-:S03]  /*97790*/  IMAD.MOV.U32 R20, RZ, RZ, R51 ;  /* 0x000000ffff147224 */ /* 0x000fc600078e0033 */
[----:B0-----:R-:W3:Y:S04]  /*977a0*/  LDL.LU.64 R26, [R1+0x4fd8] ;  /* 0x004fd800011a7983 */ /* 0x001ee80000300a00 */
[----:B------:R-:W3:Y:S04]  /*977b0*/  LDL.LU R24, [R1+0x4fd0] ;  /* 0x004fd00001187983 */ /* 0x000ee80000300800 */
[----:B------:R-:W3:Y:S01]  /*977c0*/  LDL.LU R48, [R1+0x470] ;  /* 0x0004700001307983 */ /* 0x000ee20000300800 */
[----:B------:R-:W-:-:S03]  /*977d0*/  IMAD.MOV.U32 R25, RZ, RZ, R50 ;  /* 0x000000ffff197224 */ /* 0x000fc600078e0032 */
[----:B------:R-:W3:Y:S04]  /*977e0*/  LDL.LU R49, [R1+0x474] ;  /* 0x0004740001317983 */ /* 0x000ee80000300800 */
[----:B------:R-:W3:Y:S04]  /*977f0*/  LDL.LU R50, [R1+0x478] ;  /* 0x0004780001327983 */ /* 0x000ee80000300800 */
[----:B------:R-:W3:Y:S04]  /*97800*/  LDL.LU R51, [R1+0x47c] ;  /* 0x00047c0001337983 */ /* 0x000ee80000300800 */
[----:B------:R0:W-:Y:S04]  /*97810*/  STL.64 [R1+0x500], R4 ;  /* 0x0005000401007387 */ /* 0x0001e80000100a00 */
[----:B------:R4:W-:Y:S04]  /*97820*/  STL.64 [R1+0x508], R6 ;  /* 0x0005080601007387 */ /* 0x0009e80000100a00 */
[----:B------:R-:W3:Y:S04]  /*97830*/  LDL.LU R36, [R1+0x460] ;  /* 0x0004600001247983 */ /* 0x000ee80000300800 */
[----:B------:R-:W3:Y:S01]  /*97840*/  LDL.LU R37, [R1+0x464] ;  /* 0x0004640001257983 */ /* 0x000ee20000300800 */
[----:B0-----:R-:W-:-:S02]  /*97850*/  IMAD.MOV.U32 R5, RZ, RZ, R38 ;  /* 0x000000ffff057224 */ /* 0x001fc400078e0026 */
[----:B------:R-:W-:Y:S01]  /*97860*/  IMAD.MOV.U32 R4, RZ, RZ, R39 ;  /* 0x000000ffff047224 */ /* 0x000fe200078e0027 */
[----:B------:R-:W3:Y:S04]  /*97870*/  LDL.LU R38, [R1+0x468] ;  /* 0x0004680001267983 */ /* 0x000ee80000300800 */
[----:B------:R-:W3:Y:S01]  /*97880*/  LDL.LU R39, [R1+0x46c] ;  /* 0x00046c0001277983 */ /* 0x000ee20000300800 */
[----:B----4-:R-:W-:Y:S01]  /*97890*/  IMAD.MOV.U32 R7, RZ, RZ, R34 ;  /* 0x000000ffff077224 */ /* 0x010fe200078e0022 */
[----:B------:R-:W-:Y:S01]  /*978a0*/  MOV R6, R35 ;  /* 0x0000002300067202 */ /* 0x000fe20000000f00 */
[----:B--2---:R-:W-:-:S15]  /*978b0*/  HMMA.16816.F32 R12, R40, R34, R12 ;  /* 0x00000022280c723c */ /* 0x004fde000000180c */
[----:B------:R-:W-:-:S04]  /*978c0*/  NOP ;  /* 0x0000000000007918 */ /* 0x000fc80000000000 */
[----:B------:R-:W-:Y:S04]  /*978d0*/  STL.64 [R1+0x4f0], R12 ;  /* 0x0004f00c01007387 */ /* 0x000fe80000100a00 */
[----:B------:R0:W-:Y:S04]  /*978e0*/  STL.64 [R1+0x4f8], R14 ;  /* 0x0004f80e01007387 */ /* 0x0001e80000100a00 */
[----:B0-----:R-:W2:Y:S04]  /*978f0*/  LDL.LU.64 R14, [R1+0x4fc8] ;  /* 0x004fc800010e7983 */ /* 0x001ea80000300a00 */
[----:B------:R-:W2:Y:S04]  /*97900*/  LDL.LU.64 R12, [R1+0x4fc0] ;  /* 0x004fc000010c7983 */ /* 0x000ea80000300a00 */
[----:B------:R-:W2:Y:S02]  /*97910*/  LDL.LU.64 R34, [R1+0x4fb8] ;  /* 0x004fb80001227983 */ /* 0x000ea40000300a00 */
[----:B--2---:R-:W-:Y:S02]  /*97920*/  HMMA.16816.F32 R32, R40, R34, R12 ;  /* 0x000000222820723c */ /* 0x004fe4000000180c */
[----:B------:R-:W2:Y:S04]  /*97930*/  LDL.LU.64 R14, [R1+0x4fb0] ;  /* 0x004fb000010e7983 */ /* 0x000ea80000300a00 */
[----:B------:R-:W2:-:S13]  /*97940*/  LDL.LU.64 R12, [R1+0x4fa8] ;  /* 0x004fa800010c7983 */ /* 0x000e9a0000300a00 */
[----:B------:R-:W-:Y:S04]  /*97950*/  STL.64 [R1+0x4e0], R32 ;  /* 0x0004e02001007387 */ /* 0x000fe80000100a00 */
[----:B------:R0:W-:Y:S04]  /*97960*/  STL.64 [R1+0x4e8], R34 ;  /* 0x0004e82201007387 */ /* 0x0001e80000100a00 */
[----:B0-----:R-:W2:Y:S01]  /*97970*/  LDL.LU.64 R34, [R1+0x4fa0] ;  /* 0x004fa00001227983 */ /* 0x001ea20000300a00 */
[----:B------:R-:W-:Y:S01]  /*97980*/  HMMA.16816.F32 R44, R40, R30, R44 ;  /* 0x0000001e282c723c */ /* 0x000fe2000000182c */
[----:B------:R-:W-:-:S07]  /*97990*/  IMAD.MOV.U32 R61, RZ, RZ, R31 ;  /* 0x000000ffff3d7224 */ /* 0x000fce00078e001f */
[----:B--2---:R-:W-:Y:S01]  /*979a0*/  HMMA.16816.F32 R32, R40, R34, R12 ;  /* 0x000000222820723c */ /* 0x004fe2000000180c */
[----:B------:R-:W2:-:S15]  /*979b0*/  LDL.LU.64 R14, [R1+0x4f98] ;  /* 0x004f9800010e7983 */ /* 0x000e9e0000300a00 */
[----:B------:R-:W-:-:S03]  /*979c0*/  NOP ;  /* 0x0000000000007918 */ /* 0x000fc60000000000 */
        /* <DEDUP_REMOVED lines=8> */
[----:B0-----:R-:W4:Y:S04]  /*97a50*/  LDL.LU.64 R46, [R1+0x4f90] ;  /* 0x004f9000012e7983 */ /* 0x001f280000300a00 */
[----:B------:R-:W4:Y:S04]  /*97a60*/  LDL.LU.64 R44, [R1+0x4f88] ;  /* 0x004f8800012c7983 */ /* 0x000f280000300a00 */
[----:B------:R-:W4:Y:S04]  /*97a70*/  LDL.LU.64 R30, [R1+0x4f80] ;  /* 0x004f8000011e7983 */ /* 0x000f280000300a00 */
[----:B------:R-:W4:Y:S01]  /*97a80*/  LDL.LU.64 R28, [R1+0x4f78] ;  /* 0x004f7800011c7983 */ /* 0x000f220000300a00 */
[----:B---3--:R-:W-:-:S02]  /*97a90*/  IMAD.MOV.U32 R3, RZ, RZ, R10 ;  /* 0x000000ffff037224 */ /* 0x008fc400078e000a */
[----:B------:R-:W-:Y:S02]  /*97aa0*/  IMAD.MOV.U32 R2, RZ, RZ, R11 ;  /* 0x000000ffff027224 */ /* 0x000fe400078e000b */
[----:B------:R-:W-:Y:S02]  /*97ab0*/  IMAD.MOV.U32 R60, RZ, RZ, R58 ;  /* 0x000000ffff3c7224 */ /* 0x000fe400078e003a */
[----:B------:R-:W-:Y:S01]  /*97ac0*/  IMAD.MOV.U32 R0, RZ, RZ, R59 ;  /* 0x000000ffff007224 */ /* 0x000fe200078e003b */
[----:B--2---:R-:W-:Y:S01]  /*97ad0*/  HMMA.16816.F32 R12, R40, R14, R16 ;  /* 0x0000000e280c723c */ /* 0x004fe20000001810 */
[----:B------:R-:W2:Y:S04]  /*97ae0*/  LDL.LU.64 R18, [R1+0x4f70] ;  /* 0x004f700001127983 */ /* 0x000ea80000300a00 */
[----:B------:R-:W3:-:S14]  /*97af0*/  LDL.LU.64 R16, [R1+0x4f68] ;  /* 0x004f680001107983 */ /* 0x000edc0000300a00 */
[----:B------:R-:W-:Y:S04]  /*97b00*/  STL.64 [R1+0x4b0], R12 ;  /* 0x0004b00c01007387 */ /* 0x000fe80000100a00 */
[----:B------:R0:W-:Y:S04]  /*97b10*/  STL.64 [R1+0x4b8], R14 ;  /* 0x0004b80e01007387 */ /* 0x0001e80000100a00 */
[----:B0-----:R-:W2:Y:S04]  /*97b20*/  LDL.LU.64 R14, [R1+0x4f60] ;  /* 0x004f6000010e7983 */ /* 0x001ea80000300a00 */
[----:B------:R-:W2:Y:S01]  /*97b30*/  LDL.LU.64 R12, [R1+0x4f58] ;  /* 0x004f5800010c7983 */ /* 0x000ea20000300a00 */
[C---:B----4-:R-:W-:Y:S08]  /*97b40*/  HMMA.16816.F32 R44, R40.reuse, R10, R44 ;  /* 0x0000000a282c723c */ /* 0x050ff0000000182c */
[C---:B------:R-:W-:Y:S11]  /*97b50*/  HMMA.16816.F32 R28, R40.reuse, R58, R28 ;  /* 0x0000003a281c723c */ /* 0x040ff6000000181c */
        /* <DEDUP_REMOVED lines=55> */
[----:B----4-:R3:W-:Y:S02]  /*97ed0*/  STL.64 [R1+0x4d00], R36 ;  /* 0x004d002401007387 */ /* 0x0107e40000100a00 */
[C---:B---3--:R-:W-:Y:S02]  /*97ee0*/  HMMA.16816.F32 R36, R40.reuse, R34, R48 ;  /* 0x000000222824723c */ /* 0x048fe40000001830 */
[----:B------:R-:W-:Y:S04]  /*97ef0*/  STL.64 [R1+0x4cf8], R34 ;  /* 0x004cf82201007387 */ /* 0x000fe80000100a00 */
[----:B--2---:R0:W-:Y:S02]  /*97f00*/  STL.64 [R1+0x4cf0], R32 ;  /* 0x004cf02001007387 */ /* 0x0041e40000100a00 */
[C---:B0-----:R-:W-:Y:S11]  /*97f10*/  HMMA.16816.F32 R32, R40.reuse, R30, R52 ;  /* 0x0000001e2820723c */ /* 0x041ff60000001834 */
[----:B------:R-:W-:Y:S04]  /*97f20*/  STL.64 [R1+0x440], R36 ;  /* 0x0004402401007387 */ /* 0x000fe80000100a00 */
[----:B------:R-:W-:Y:S04]  /*97f30*/  STL.64 [R1+0x448], R38 ;  /* 0x0004482601007387 */ /* 0x000fe80000100a00 */
[----:B------:R-:W-:Y:S04]  /*97f40*/  STL.64 [R1+0x4ce8], R30 ;  /* 0x004ce81e01007387 */ /* 0x000fe80000100a00 */
[----:B------:R0:W-:Y:S02]  /*97f50*/  STL.64 [R1+0x4ce0], R28 ;  /* 0x004ce01c01007387 */ /* 0x0001e40000100a00 */
[----:B0-----:R-:W-:Y:S01]  /*97f60*/  HMMA.16816.F32 R28, R40, R26, R56 ;  /* 0x0000001a281c723c */ /* 0x001fe20000001838 */
[----:B------:R-:W-:-:S02]  /*97f70*/  IMAD.MOV.U32 R58, RZ, RZ, R7 ;  /* 0x000000ffff3a7224 */ /* 0x000fc400078e0007 */
[----:B------:R-:W-:Y:S01]  /*97f80*/  IMAD.MOV.U32 R59, RZ, RZ, R6 ;  /* 0x000000ffff3b7224 */ /* 0x000fe200078e0006 */
[----:B------:R-:W-:Y:S04]  /*97f90*/  STL.64 [R1+0x430], R32 ;  /* 0x0004302001007387 */ /* 0x000fe80000100a00 */
[----:B------:R-:W-:Y:S01]  /*97fa0*/  STL.64 [R1+0x438], R34 ;  /* 0x0004382201007387 */ /* 0x000fe20000100a00 */
[----:B------:R-:W-:Y:S02]  /*97fb0*/  IMAD.MOV.U32 R50, RZ, RZ, R5 ;  /* 0x000000ffff327224 */ /* 0x000fe400078e0005 */
[----:B------:R-:W-:-:S08]  /*97fc0*/  IMAD.MOV.U32 R51, RZ, RZ, R4 ;  /* 0x000000ffff337224 */ /* 0x000fd000078e0004 */
[----:B------:R-:W-:Y:S04]  /*97fd0*/  STL.64 [R1+0x420], R28 ;  /* 0x0004201c01007387 */ /* 0x000fe80000100a00 */
[----:B------:R-:W-:Y:S04]  /*97fe0*/  STL.64 [R1+0x428], R30 ;  /* 0x0004281e01007387 */ /* 0x000fe80000100a00 */
[----:B------:R0:W-:Y:S04]  /*97ff0*/  STL.64 [R1+0x4dc8], R58 ;  /* 0x004dc83a01007387 */ /* 0x0001e80000100a00 */
[----:B------:R-:W2:Y:S04]  /*98000*/  LDL.LU R56, [R1+0x410] ;  /* 0x0004100001387983 */ /* 0x000ea80000300800 */
[----:B------:R-:W2:Y:S04]  /*98010*/  LDL.LU R57, [R1+0x414] ;  /* 0x0004140001397983 */ /* 0x000ea80000300800 */
[----:B0-----:R-:W2:Y:S04]  /*98020*/  LDL.LU R58, [R1+0x418] ;  /* 0x00041800013a7983 */ /* 0x001ea80000300800 */
[----:B------:R-:W2:Y:S04]  /*98030*/  LDL.LU R59, [R1+0x41c] ;  /* 0x00041c00013b7983 */ /* 0x000ea80000300800 */
[----:B------:R-:W-:Y:S04]  /*98040*/  STL.64 [R1+0x4dd0], R50 ;  /* 0x004dd03201007387 */ /* 0x000fe80000100a00 */
[----:B------:R-:W3:Y:S04]  /*98050*/  LDL.LU R36, [R1+0x270] ;  /* 0x0002700001247983 */ /* 0x000ee80000300800 */
[----:B------:R-:W3:Y:S04]  /*98060*/  LDL.LU R37, [R1+0x274] ;  /* 0x0002740001257983 */ /* 0x000ee80000300800 */
[----:B------:R-:W4:Y:S04]  /*98070*/  LDL.LU R38, [R1+0x278] ;  /* 0x0002780001267983 */ /* 0x000f280000300800 */
[----:B------:R-:W4:Y:S04]  /*98080*/  LDL.LU R39, [R1+0x27c] ;  /* 0x00027c0001277983 */ /* 0x000f280000300800 */
[----:B------:R-:W2:Y:S04]  /*98090*/  LDL.LU R4, [R1+0x400] ;  /* 0x0004000001047983 */ /* 0x000ea80000300800 */
[----:B------:R-:W2:Y:S04]  /*980a0*/  LDL.LU R5, [R1+0x404] ;  /* 0x0004040001057983 */ /* 0x000ea80000300800 */
[----:B------:R-:W2:Y:S04]  /*980b0*/  LDL.LU R6, [R1+0x408] ;  /* 0x0004080001067983 */ /* 0x000ea80000300800 */
[----:B------:R-:W2:Y:S01]  /*980c0*/  LDL.LU R7, [R1+0x40c] ;  /* 0x00040c0001077983 */ /* 0x000ea20000300800 */
[----:B------:R-:W-:-:S02]  /*980d0*/  IMAD.MOV.U32 R34, RZ, RZ, R25 ;  /* 0x000000ffff227224 */ /* 0x000fc400078e0019 */
[----:B------:R-:W-:Y:S01]  /*980e0*/  IMAD.MOV.U32 R35, RZ, RZ, R20 ;  /* 0x000000ffff237224 */ /* 0x000fe200078e0014 */
[----:B----4-:R-:W-:Y:S04]  /*980f0*/  STL.64 [R1+0x4de0], R38 ;  /* 0x004de02601007387 */ /* 0x010fe80000100a00 */
[----:B---3--:R-:W-:Y:S04]  /*98100*/  STL.64 [R1+0x4dd8], R36 ;  /* 0x004dd82401007387 */ /* 0x008fe80000100a00 */
[----:B------:R-:W3:Y:S04]  /*98110*/  LDL.LU R25, [R1+0x4ed4] ;  /* 0x004ed40001197983 */ /* 0x000ee80000300800 */
        /* <DEDUP_REMOVED lines=11> */
[----:B------:R-:W2:Y:S04]  /*981d0*/  LDL.LU R55, [R1+0x26c] ;  /* 0x00026c0001377983 */ /* 0x000ea80000300800 */
[----:B--2---:R-:W-:Y:S04]  /*981e0*/  STL.64 [R1+0x4e08], R54 ;  /* 0x004e083601007387 */ /* 0x004fe80000100a00 */
[----:B------:R-:W-:Y:S04]  /*981f0*/  STL.64 [R1+0x4e00], R52 ;  /* 0x004e003401007387 */ /* 0x000fe80000100a00 */
[----:B------:R0:W-:Y:S04]  /*98200*/  STL.64 [R1+0x4cd8], R26 ;  /* 0x004cd81a01007387 */ /* 0x0001e80000100a00 */
[----:B---3--:R-:W-:Y:S01]  /*98210*/  STL.64 [R1+0x4cd0], R24 ;  /* 0x004cd01801007387 */ /* 0x008fe20000100a00 */
[----:B0-----:R-:W-:-:S02]  /*98220*/  IMAD.MOV.U32 R26, RZ, RZ, R18 ;  /* 0x000000ffff1a7224 */ /* 0x001fc400078e0012 */
[----:B------:R-:W-:Y:S01]  /*98230*/  IMAD.MOV.U32 R27, RZ, RZ, R19 ;  /* 0x000000ffff1b7224 */ /* 0x000fe200078e0013 */
[----:B------:R-:W2:Y:S04]  /*98240*/  LDL.LU R18, [R1+0x4ecc] ;  /* 0x004ecc0001127983 */ /* 0x000ea80000300800 */
[----:B------:R-:W2:Y:S04]  /*98250*/  LDL.LU R19, [R1+0x4ec8] ;  /* 0x004ec80001137983 */ /* 0x000ea80000300800 */
[----:B------:R0:W-:Y:S02]  /*98260*/  STL.64 [R1+0x4e10], R26 ;  /* 0x004e101a01007387 */ /* 0x0001e40000100a00 */
[----:B0-----:R-:W-:Y:S02]  /*98270*/  HMMA.16816.F32 R24, R40, R22, R56 ;  /* 0x000000162818723c */ /* 0x001fe40000001838 */
[----:B------:R-:W-:Y:S04]  /*98280*/  STL.64 [R1+0x4d58], R22 ;  /* 0x004d581601007387 */ /* 0x000fe80000100a00 */
[----:B----4-:R0:W-:-:S13]  /*98290*/  STL.64 [R1+0x4d50], R20 ;  /* 0x004d501401007387 */ /* 0x0101da0000100a00 */
[----:B------:R1:W-:Y:S04]  /*982a0*/  STL.64 [R1+0x410], R24 ;  /* 0x0004101801007387 */ /* 0x0003e80000100a00 */
[----:B------:R3:W-:Y:S04]  /*982b0*/  STL.64 [R1+0x418], R26 ;  /* 0x0004181a01007387 */ /* 0x0007e80000100a00 */
[----:B0-----:R-:W4:Y:S04]  /*982c0*/  LDL.LU R20, [R1+0x290] ;  /* 0x0002900001147983 */ /* 0x001f280000300800 */
[----:B------:R-:W4:Y:S04]  /*982d0*/  LDL.LU R21, [R1+0x294] ;  /* 0x0002940001157983 */ /* 0x000f280000300800 */
[----:B------:R-:W3:Y:S04]  /*982e0*/  LDL.LU R22, [R1+0x298] ;  /* 0x0002980001167983 */ /* 0x000ee80000300800 */
[----:B------:R-:W3:Y:S01]  /*982f0*/  LDL.LU R23, [R1+0x29c] ;  /* 0x00029c0001177983 */ /* 0x000ee20000300800 */
[----:B--2---:R-:W-:Y:S03]  /*98300*/  HMMA.16816.F32 R4, R40, R18, R4 ;  /* 0x000000122804723c */ /* 0x004fe60000001804 */
[----:B---3--:R0:W-:Y:S04]  /*98310*/  STL.64 [R1+0x4e20], R22 ;  /* 0x004e201601007387 */ /* 0x0081e80000100a00 */
[----:B----4-:R-:W-:Y:S04]  /*98320*/  STL.64 [R1+0x4e18], R20 ;  /* 0x004e181401007387 */ /* 0x010fe80000100a00 */
[----:B------:R-:W2:Y:S08]  /*98330*/  LDL.LU R56, [R1+0x2c0] ;  /* 0x0002c00001387983 */ /* 0x000eb00000300800 */
[----:B------:R-:W-:Y:S04]  /*98340*/  STL.64 [R1+0x400], R4 ;  /* 0x0004000401007387 */ /* 0x000fe80000100a00 */
[----:B------:R-:W-:Y:S04]  /*98350*/  STL.64 [R1+0x408], R6 ;  /* 0x0004080601007387 */ /* 0x000fe80000100a00 */
[----:B------:R-:W2:Y:S04]  /*98360*/  LDL.LU R57, [R1+0x2c4] ;  /* 0x0002c40001397983 */ /* 0x000ea80000300800 */
[----:B------:R-:W3:Y:S04]  /*98370*/  LDL.LU R58, [R1+0x2c8] ;  /* 0x0002c800013a7983 */ /* 0x000ee80000300800 */
[----:B------:R-:W3:Y:S01]  /*98380*/  LDL.LU R59, [R1+0x2cc] ;  /* 0x0002cc00013b7983 */ /* 0x000ee20000300800 */
[----:B------:R-:W-:-:S02]  /*98390*/  IMAD.MOV.U32 R50, RZ, RZ, R14 ;  /* 0x000000ffff327224 */ /* 0x000fc400078e000e */
[----:B------:R-:W-:Y:S01]  /*983a0*/  IMAD.MOV.U32 R51, RZ, RZ, R15 ;  /* 0x000000ffff337224 */ /* 0x000fe200078e000f */
[----:B---3--:R-:W-:Y:S04]  /*983b0*/  STL.64 [R1+0x4e30], R58 ;  /* 0x004e303a01007387 */ /* 0x008fe80000100a00 */
[----:B--2---:R-:W-:Y:S04]  /*983c0*/  STL.64 [R1+0x4e28], R56 ;  /* 0x004e283801007387 */ /* 0x004fe80000100a00 */
[----:B------:R-:W2:Y:S04]  /*983d0*/  LDL.LU R14, [R1+0x4ec4] ;  /* 0x004ec400010e7983 */ /* 0x000ea80000300800 */
[----:B------:R-:W2:Y:S04]  /*983e0*/  LDL.LU R15, [R1+0x4ec0] ;  /* 0x004ec000010f7983 */ /* 0x000ea80000300800 */
[----:B------:R3:W-:Y:S04]  /*983f0*/  STL.64 [R1+0x4e38], R50 ;  /* 0x004e383201007387 */ /* 0x0007e80000100a00 */
[----:B------:R-:W4:Y:S04]  /*98400*/  LDL.LU R36, [R1+0x2d0] ;  /* 0x0002d00001247983 */ /* 0x000f280000300800 */
[----:B------:R-:W4:Y:S04]  /*98410*/  LDL.LU R37, [R1+0x2d4] ;  /* 0x0002d40001257983 */ /* 0x000f280000300800 */
[----:B------:R-:W2:Y:S04]  /*98420*/  LDL.LU R38, [R1+0x2d8] ;  /* 0x0002d80001267983 */ /* 0x000ea80000300800 */
[----:B------:R-:W2:Y:S01]  /*98430*/  LDL.LU R39, [R1+0x2dc] ;  /* 0x0002dc0001277983 */ /* 0x000ea20000300800 */
[----:B------:R-:W-:-:S02]  /*98440*/  IMAD.MOV.U32 R34, RZ, RZ, R13 ;  /* 0x000000ffff227224 */ /* 0x000fc400078e000d */
[----:B------:R-:W-:Y:S01]  /*98450*/  IMAD.MOV.U32 R35, RZ, RZ, R16 ;  /* 0x000000ffff237224 */ /* 0x000fe200078e0010 */
[----:B------:R-:W-:Y:S01]  /*98460*/  MOV R54, R47 ;  /* 0x0000002f00367202 */ /* 0x000fe20000000f00 */
[----:B------:R-:W-:Y:S01]  /*98470*/  IMAD.MOV.U32 R55, RZ, RZ, R46 ;  /* 0x000000ffff377224 */ /* 0x000fe200078e002e */
[----:B--2---:R-:W-:Y:S04]  /*98480*/  STL.64 [R1+0x4e48], R38 ;  /* 0x004e482601007387 */ /* 0x004fe80000100a00 */
[----:B----4-:R-:W-:Y:S04]  /*98490*/  STL.64 [R1+0x4e40], R36 ;  /* 0x004e402401007387 */ /* 0x010fe80000100a00 */
[----:B------:R-:W2:Y:S04]  /*984a0*/  LDL.LU R13, [R1+0x4ebc] ;  /* 0x004ebc00010d7983 */ /* 0x000ea80000300800 */
[----:B------:R-:W4:Y:S04]  /*984b0*/  LDL.LU R16, [R1+0x4eb8] ;  /* 0x004eb80001107983 */ /* 0x000f280000300800 */
[----:B------:R0:W-:Y:S04]  /*984c0*/  STL.64 [R1+0x4e50], R34 ;  /* 0x004e502201007387 */ /* 0x0001e80000100a00 */
[----:B------:R-:W-:Y:S04]  /*984d0*/  STL.64 [R1+0x4e58], R54 ;  /* 0x004e583601007387 */ /* 0x000fe80000100a00 */
[----:B-1----:R-:W2:Y:S04]  /*984e0*/  LDL.LU R24, [R1+0x2f0] ;  /* 0x0002f00001187983 */ /* 0x002ea80000300800 */
[----:B------:R-:W2:Y:S04]  /*984f0*/  LDL.LU R25, [R1+0x2f4] ;  /* 0x0002f40001197983 */ /* 0x000ea80000300800 */
[----:B------:R-:W2:Y:S04]  /*98500*/  LDL.LU R26, [R1+0x2f8] ;  /* 0x0002f800011a7983 */ /* 0x000ea80000300800 */
[----:B------:R-:W2:Y:S01]  /*98510*/  LDL.LU R27, [R1+0x2fc] ;  /* 0x0002fc00011b7983 */ /* 0x000ea20000300800 */
[----:B0-----:R-:W-:-:S02]  /*98520*/  IMAD.MOV.U32 R22, RZ, RZ, R11 ;  /* 0x000000ffff167224 */ /* 0x001fc400078e000b */
[----:B------:R-:W-:Y:S02]  /*98530*/  IMAD.MOV.U32 R23, RZ, RZ, R10 ;  /* 0x000000ffff177224 */ /* 0x000fe400078e000a */
[----:B---3--:R-:W-:Y:S02]  /*98540*/  IMAD.MOV.U32 R51, RZ, RZ, R8 ;  /* 0x000000ffff337224 */ /* 0x008fe400078e0008 */
[----:B------:R-:W-:Y:S02]  /*98550*/  IMAD.MOV.U32 R50, RZ, RZ, R9 ;  /* 0x000000ffff327224 */ /* 0x000fe400078e0009 */
[----:B------:R-:W-:Y:S02]  /*98560*/  IMAD.MOV.U32 R35, RZ, RZ, R44 ;  /* 0x000000ffff237224 */ /* 0x000fe400078e002c */
[----:B------:R-:W-:Y:S01]  /*98570*/  IMAD.MOV.U32 R34, RZ, RZ, R45 ;  /* 0x000000ffff227224 */ /* 0x000fe200078e002d */
[----:B--2---:R0:W-:Y:S04]  /*98580*/  STL.64 [R1+0x4e68], R26 ;  /* 0x004e681a01007387 */ /* 0x0041e80000100a00 */
[----:B------:R-:W-:Y:S04]  /*98590*/  STL.64 [R1+0x4e60], R24 ;  /* 0x004e601801007387 */ /* 0x000fe80000100a00 */
        /* <DEDUP_REMOVED lines=21> */
[----:B0-----:R-:W-:-:S03]  /*986f0*/  IMAD.MOV.U32 R26, RZ, RZ, R17 ;  /* 0x000000ffff1a7224 */ /* 0x001fc600078e0011 */
[----:B------:R-:W4:Y:S01]  /*98700*/  LDL.LU R17, [R1+0x4eb4] ;  /* 0x004eb40001117983 */ /* 0x000f220000300800 */
        /* <DEDUP_REMOVED lines=14> */
[----:B------:R0:W-:Y:S01]  /*987f0*/  STL.64 [R1+0x4d68], R18 ;  /* 0x004d681201007387 */ /* 0x0001e20000100a00 */
[C---:B---3--:R-:W-:Y:S03]  /*98800*/  HMMA.16816.F32 R8, R40.reuse, R14, R8 ;  /* 0x0000000e2808723c */ /* 0x048fe60000001808 */
[----:B----4-:R-:W-:Y:S04]  /*98810*/  STL.64 [R1+0x4d60], R16 ;  /* 0x004d601001007387 */ /* 0x010fe80000100a00 */
[----:B0-----:R-:W3:Y:S04]  /*98820*/  LDL.LU R18, [R1+0xa8] ;  /* 0x0000a80001127983 */ /* 0x001ee80000300800 */
[----:B------:R-:W3:Y:S08]  /*98830*/  LDL.LU R19, [R1+0xac] ;  /* 0x0000ac0001137983 */ /* 0x000ef00000300800 */
        /* <DEDUP_REMOVED lines=16> */
[----:B------:R2:W-:Y:S04]  /*98940*/  STL.64 [R1+0x4d98], R10 ;  /* 0x004d980a01007387 */ /* 0x0005e80000100a00 */
[----:B---3--:R-:W-:Y:S01]  /*98950*/  STL.64 [R1+0x4d90], R8 ;  /* 0x004d900801007387 */ /* 0x008fe20000100a00 */
[----:B--2---:R-:W-:-:S02]  /*98960*/  IMAD.MOV.U32 R10, RZ, RZ, R4 ;  /* 0x000000ffff0a7224 */ /* 0x004fc400078e0004 */
        /* <DEDUP_REMOVED lines=22> */
[----:B0-----:R-:W2:Y:S04]  /*98ad0*/  LDL.LU.64 R26, [R1+0x4e68] ;  /* 0x004e6800011a7983 */ /* 0x001ea80000300a00 */
[----:B------:R-:W2:Y:S04]  /*98ae0*/  LDL.LU.64 R24, [R1+0x4e60] ;  /* 0x004e600001187983 */ /* 0x000ea80000300a00 */
[----:B------:R-:W2:Y:S04]  /*98af0*/  LDL.LU.64 R54, [R1+0x4e58] ;  /* 0x004e580001367983 */ /* 0x000ea80000300a00 */
[----:B------:R-:W-:Y:S04]  /*98b00*/  STL.64 [R1+0x320], R32 ;  /* 0x0003202001007387 */ /* 0x000fe80000100a00 */
[----:B------:R0:W-:Y:S04]  /*98b10*/  STL.64 [R1+0x328], R34 ;  /* 0x0003282201007387 */ /* 0x0001e80000100a00 */
[----:B0-----:R-:W4:Y:S04]  /*98b20*/  LDL.LU.64 R34, [R1+0x4e50] ;  /* 0x004e500001227983 */ /* 0x001f280000300a00 */
[----:B------:R-:W4:Y:S04]  /*98b30*/  LDL.LU.64 R38, [R1+0x4e48] ;  /* 0x004e480001267983 */ /* 0x000f280000300a00 */
[----:B------:R-:W4:Y:S04]  /*98b40*/  LDL.LU.64 R36, [R1+0x4e40] ;  /* 0x004e400001247983 */ /* 0x000f280000300a00 */
[----:B------:R-:W-:Y:S04]  /*98b50*/  STL.64 [R1+0x310], R48 ;  /* 0x0003103001007387 */ /* 0x000fe80000100a00 */
[----:B------:R0:W-:Y:S04]  /*98b60*/  STL.64 [R1+0x318], R50 ;  /* 0x0003183201007387 */ /* 0x0001e80000100a00 */
[----:B0-----:R-:W4:Y:S01]  /*98b70*/  LDL.LU.64 R50, [R1+0x4e38] ;  /* 0x004e380001327983 */ /* 0x001f220000300a00 */
[----:B---3--:R-:W-:Y:S03]  /*98b80*/  HMMA.16816.F32 R20, R44, R22, R56 ;  /* 0x000000162c14723c */ /* 0x008fe60000001838 */
[----:B------:R-:W3:Y:S04]  /*98b90*/  LDL.LU.64 R58, [R1+0x4e30] ;  /* 0x004e3000013a7983 */ /* 0x000ee80000300a00 */
[----:B------:R-:W3:-:S12]  /*98ba0*/  LDL.LU.64 R56, [R1+0x4e28] ;  /* 0x004e280001387983 */ /* 0x000ed80000300a00 */
[----:B------:R-:W-:Y:S04]  /*98bb0*/  STL.64 [R1+0x300], R20 ;  /* 0x0003001401007387 */ /* 0x000fe80000100a00 */
[----:B------:R0:W-:Y:S04]  /*98bc0*/  STL.64 [R1+0x308], R22 ;  /* 0x0003081601007387 */ /* 0x0001e80000100a00 */
[----:B0-----:R-:W3:Y:S01]  /*98bd0*/  LDL.LU.64 R22, [R1+0x4e20] ;  /* 0x004e200001167983 */ /* 0x001ee20000300a00 */
        /* <DEDUP_REMOVED lines=8> */
[----:B------:R-:W4:Y:S04]  /*98c60*/  LDL.LU.64 R52, [R1+0x4e00] ;  /* 0x004e000001347983 */ /* 0x000f280000300a00 */
[----:B------:R-:W4:Y:S04]  /*98c70*/  LDL.LU.64 R30, [R1+0x4df8] ;  /* 0x004df800011e7983 */ /* 0x000f280000300a00 */
[----:B------:R-:W4:Y:S04]  /*98c80*/  LDL.LU.64 R28, [R1+0x4df0] ;  /* 0x004df000011c7983 */ /* 0x000f280000300a00 */
        /* <DEDUP_REMOVED lines=8> */
[C---:B---3--:R-:W-:Y:S03]  /*98d10*/  HMMA.16816.F32 R4, R44.reuse, R6, R56 ;  /* 0x000000062c04723c */ /* 0x048fe60000001838 */
[----:B------:R-:W3:Y:S05]  /*98d20*/  LDL.LU.64 R58, [R1+0x4dc8] ;  /* 0x004dc800013a7983 */ /* 0x000eea0000300a00 */
[C---:B------:R-:W-:Y:S08]  /*98d30*/  HMMA.16816.F32 R40, R44.reuse, R10, R40 ;  /* 0x0000000a2c28723c */ /* 0x040ff00000001828 */
[C---:B------:R-:W-:Y:S03]  /*98d40*/  HMMA.16816.F32 R8, R44.reuse, R18, R12 ;  /* 0x000000122c08723c */ /* 0x040fe6000000180c */
[----:B------:R-:W-:Y:S04]  /*98d50*/  STL.64 [R1+0x2c0], R4 ;  /* 0x0002c00401007387 */ /* 0x000fe80000100a00 */
[----:B------:R2:W-:Y:S02]  /*98d60*/  STL.64 [R1+0x2c8], R6 ;  /* 0x0002c80601007387 */ /* 0x0005e40000100a00 */
[C---:B--2---:R-:W-:Y:S02]  /*98d70*/  HMMA.16816.F32 R4, R44.reuse, R26, R20 ;  /* 0x0000001a2c04723c */ /* 0x044fe40000001814 */
[----:B------:R-:W-:Y:S04]  /*98d80*/  STL.64 [R1+0x2b0], R40 ;  /* 0x0002b02801007387 */ /* 0x000fe80000100a00 */
[----:B------:R-:W-:Y:S04]  /*98d90*/  STL.64 [R1+0x2b8], R42 ;  /* 0x0002b82a01007387 */ /* 0x000fe80000100a00 */
[----:B------:R-:W-:Y:S04]  /*98da0*/  STL.64 [R1+0x2a0], R8 ;  /* 0x0002a00801007387 */ /* 0x000fe80000100a00 */
[----:B------:R0:W-:Y:S05]  /*98db0*/  STL.64 [R1+0x2a8], R10 ;  /* 0x0002a80a01007387 */ /* 0x0001ea0000100a00 */
[----:B------:R-:W-:Y:S04]  /*98dc0*/  STL.64 [R1+0x290], R4 ;  /* 0x0002900401007387 */ /* 0x000fe80000100a00 */
[----:B------:R3:W-:Y:S01]  /*98dd0*/  STL.64 [R1+0x298], R6 ;  /* 0x0002980601007387 */ /* 0x0007e20000100a00 */
[C---:B----4-:R-:W-:Y:S08]  /*98de0*/  HMMA.16816.F32 R12, R44.reuse, R34, R28 ;  /* 0x000000222c0c723c */ /* 0x050ff0000000181c */
[----:B0-----:R-:W-:Y:S11]  /*98df0*/  HMMA.16816.F32 R8, R44, R50, R36 ;  /* 0x000000322c08723c */ /* 0x001ff60000001824 */
[----:B------:R-:W-:Y:S04]  /*98e00*/  STL.64 [R1+0x280], R12 ;  /* 0x0002800c01007387 */ /* 0x000fe80000100a00 */
[----:B------:R-:W-:Y:S04]  /*98e10*/  STL.64 [R1+0x288], R14 ;  /* 0x0002880e01007387 */ /* 0x000fe80000100a00 */
[----:B------:R-:W2:Y:S04]  /*98e20*/  LDL.LU R30, [R1+0x28] ;  /* 0x00002800011e7983 */ /* 0x000ea80000300800 */
[----:B------:R-:W-:Y:S04]  /*98e30*/  STL.64 [R1+0x270], R8 ;  /* 0x0002700801007387 */ /* 0x000fe80000100a00 */
[----:B------:R-:W-:Y:S01]  /*98e40*/  STL.64 [R1+0x278], R10 ;  /* 0x0002780a01007387 */ /* 0x000fe20000100a00 */
[----:B------:R-:W-:-:S02]  /*98e50*/  IMAD.MOV.U32 R35, RZ, RZ, R61 ;  /* 0x000000ffff237224 */ /* 0x000fc400078e003d */
[----:B------:R-:W-:Y:S02]  /*98e60*/  IMAD.MOV.U32 R18, RZ, RZ, R3 ;  /* 0x000000ffff127224 */ /* 0x000fe400078e0003 */
[----:B------:R-:W-:Y:S01]  /*98e70*/  IMAD.MOV.U32 R19, RZ, RZ, R2 ;  /* 0x000000ffff137224 */ /* 0x000fe200078e0002 */
[----:B---3--:R-:W-:-:S15]  /*98e80*/  HMMA.16816.F32 R4, R44, R58, R52 ;  /* 0x0000003a2c04723c */ /* 0x008fde0000001834 */
[----:B------:R-:W-:-:S04]  /*98e90*/  NOP ;  /* 0x0000000000007918 */ /* 0x000fc80000000000 */
[----:B------:R0:W-:Y:S04]  /*98ea0*/  STL.64 [R1+0x260], R4 ;  /* 0x0002600401007387 */ /* 0x0001e80000100a00 */
[----:B------:R1:W-:Y:S04]  /*98eb0*/  STL.64 [R1+0x268], R6 ;  /* 0x0002680601007387 */ /* 0x0003e80000100a00 */
[----:B------:R-:W2:Y:S04]  /*98ec0*/  LDL.LU R31, [R1+0x2c] ;  /* 0x00002c00011f7983 */ /* 0x000ea80000300800 */
[----:B------:R-:W3:Y:S04]  /*98ed0*/  LDL.LU R38, [R1+0x48] ;  /* 0x0000480001267983 */ /* 0x000ee80000300800 */
[----:B------:R-:W3:Y:S04]  /*98ee0*/  LDL.LU R39, [R1+0x4c] ;  /* 0x00004c0001277983 */ /* 0x000ee80000300800 */
[----:B------:R-:W4:Y:S04]  /*98ef0*/  LDL.LU R50, [R1+0x58] ;  /* 0x0000580001327983 */ /* 0x000f280000300800 */
[----:B------:R-:W4:Y:S04]  /*98f00*/  LDL.LU R51, [R1+0x5c] ;  /* 0x00005c0001337983 */ /* 0x000f280000300800 */
[----:B0-----:R-:W4:Y:S04]  /*98f10*/  LDL.LU R4, [R1+0x250] ;  /* 0x0002500001047983 */ /* 0x001f280000300800 */
[----:B------:R-:W4:Y:S04]  /*98f20*/  LDL.LU R5, [R1+0x254] ;  /* 0x0002540001057983 */ /* 0x000f280000300800 */
[----:B-1----:R-:W4:Y:S04]  /*98f30*/  LDL.LU R6, [R1+0x258] ;  /* 0x0002580001067983 */ /* 0x002f280000300800 */
[----:B------:R-:W4:Y:S04]  /*98f40*/  LDL.LU R7, [R1+0x25c] ;  /* 0x00025c0001077983 */ /* 0x000f280000300800 */
        /* <DEDUP_REMOVED lines=14> */
[----:B------:R-:W-:-:S02]  /*99030*/  IMAD.MOV.U32 R58, RZ, RZ, R60 ;  /* 0x000000ffff3a7224 */ /* 0x000fc400078e003c */
[----:B------:R-:W-:Y:S01]  /*99040*/  IMAD.MOV.U32 R59, RZ, RZ, R0 ;  /* 0x000000ffff3b7224 */ /* 0x000fe200078e0000 */
        /* <DEDUP_REMOVED lines=16> */
[C---:B----4-:R-:W-:Y:S08]  /*99150*/  HMMA.16816.F32 R48, R44.reuse, R50, R4 ;  /* 0x000000322c30723c */ /* 0x050ff00000001804 */
[C---:B---3--:R-:W-:Y:S01]  /*99160*/  HMMA.16816.F32 R36, R44.reuse, R38, R8 ;  /* 0x000000262c24723c */ /* 0x048fe20000001808 */
[----:B------:R-:W3:Y:S04]  /*99170*/  LDL.LU.64 R6, [R1+0x4da8] ;  /* 0x004da80001067983 */ /* 0x000ee80000300a00 */
[----:B------:R-:W4:Y:S03]  /*99180*/  LDL.LU.64 R4, [R1+0x4da0] ;  /* 0x004da00001047983 */ /* 0x000f260000300a00 */
[C---:B--2---:R-:W-:Y:S08]  /*99190*/  HMMA.16816.F32 R40, R44.reuse, R34, R40 ;  /* 0x000000222c28723c */ /* 0x044ff00000001828 */
[C---:B------:R-:W-:Y:S01]  /*991a0*/  HMMA.16816.F32 R24, R44.reuse, R30, R24 ;  /* 0x0000001e2c18723c */ /* 0x040fe20000001818 */
        /* <DEDUP_REMOVED lines=9> */
[----:B------:R1:W-:Y:S01]  /*99240*/  STL.64 [R1+0x248], R38 ;  /* 0x0002482601007387 */ /* 0x0003e20000100a00 */
[C---:B------:R-:W-:Y:S03]  /*99250*/  HMMA.16816.F32 R16, R44.reuse, R18, R12 ;  /* 0x000000122c10723c */ /* 0x040fe6000000180c */
[----:B0-----:R-:W2:Y:S04]  /*99260*/  LDL.LU R36, [R1+0x1d0] ;  /* 0x0001d00001247983 */ /* 0x001ea80000300800 */
[----:B------:R-:W2:Y:S04]  /*99270*/  LDL.LU R37, [R1+0x1d4] ;  /* 0x0001d40001257983 */ /* 0x000ea80000300800 */
[----:B-1----:R-:W2:Y:S04]  /*99280*/  LDL.LU R38, [R1+0x1d8] ;  /* 0x0001d80001267983 */ /* 0x002ea80000300800 */
[----:B------:R-:W2:Y:S04]  /*99290*/  LDL.LU R39, [R1+0x1dc] ;  /* 0x0001dc0001277983 */ /* 0x000ea80000300800 */
[----:B------:R-:W2:Y:S04]  /*992a0*/  LDL.LU R32, [R1+0x1c0] ;  /* 0x0001c00001207983 */ /* 0x000ea80000300800 */
[----:B------:R0:W-:Y:S04]  /*992b0*/  STL.64 [R1+0x230], R40 ;  /* 0x0002302801007387 */ /* 0x0001e80000100a00 */
[----:B------:R-:W-:Y:S04]  /*992c0*/  STL.64 [R1+0x238], R42 ;  /* 0x0002382a01007387 */ /* 0x000fe80000100a00 */
[----:B------:R-:W2:Y:S04]  /*992d0*/  LDL.LU R33, [R1+0x1c4] ;  /* 0x0001c40001217983 */ /* 0x000ea80000300800 */
[----:B------:R-:W2:Y:S04]  /*992e0*/  LDL.LU R34, [R1+0x1c8] ;  /* 0x0001c80001227983 */ /* 0x000ea80000300800 */
[----:B------:R-:W2:Y:S04]  /*992f0*/  LDL.LU R35, [R1+0x1cc] ;  /* 0x0001cc0001237983 */ /* 0x000ea80000300800 */
[----:B------:R-:W2:Y:S04]  /*99300*/  LDL.LU R28, [R1+0x1b0] ;  /* 0x0001b000011c7983 */ /* 0x000ea80000300800 */
[----:B------:R1:W-:Y:S04]  /*99310*/  STL.64 [R1+0x220], R24 ;  /* 0x0002201801007387 */ /* 0x0003e80000100a00 */
[----:B------:R0:W-:Y:S01]  /*99320*/  STL.64 [R1+0x228], R26 ;  /* 0x0002281a01007387 */ /* 0x0001e20000100a00 */
[----:B------:R-:W-:Y:S03]  /*99330*/  HMMA.16816.F32 R56, R44, R58, R20 ;  /* 0x0000003a2c38723c */ /* 0x000fe60000001814 */
[----:B------:R-:W2:Y:S04]  /*99340*/  LDL.LU R29, [R1+0x1b4] ;  /* 0x0001b400011d7983 */ /* 0x000ea80000300800 */
[----:B------:R-:W2:Y:S04]  /*99350*/  LDL.LU R30, [R1+0x1b8] ;  /* 0x0001b800011e7983 */ /* 0x000ea80000300800 */
[----:B------:R-:W2:Y:S01]  /*99360*/  LDL.LU R31, [R1+0x1bc] ;  /* 0x0001bc00011f7983 */ /* 0x000ea20000300800 */
[----:B0-----:R-:W-:Y:S01]  /*99370*/  IMAD.MOV.U32 R40, RZ, RZ, R0 ;  /* 0x000000ffff287224 */ /* 0x001fe200078e0000 */
[----:B------:R-:W-:-:S02]  /*99380*/  MOV R41, R60 ;  /* 0x0000003c00297202 */ /* 0x000fc40000000f00 */
[----:B-1----:R-:W2:Y:S04]  /*99390*/  LDL.LU R24, [R1+0x1a0] ;  /* 0x0001a00001187983 */ /* 0x002ea80000300800 */
[----:B------:R-:W2:Y:S04]  /*993a0*/  LDL.LU R25, [R1+0x1a4] ;  /* 0x0001a40001197983 */ /* 0x000ea80000300800 */
[----:B------:R-:W2:Y:S04]  /*993b0*/  LDL.LU R26, [R1+0x1a8] ;  /* 0x0001a800011a7983 */ /* 0x000ea80000300800 */
[----:B------:R-:W2:Y:S04]  /*993c0*/  LDL.LU R27, [R1+0x1ac] ;  /* 0x0001ac00011b7983 */ /* 0x000ea80000300800 */
[----:B------:R-:W2:Y:S04]  /*993d0*/  LDL.LU R0, [R1+0x4d88] ;  /* 0x004d880001007983 */ /* 0x000ea80000300800 */
[----:B------:R-:W2:Y:S01]  /*993e0*/  LDL.LU R60, [R1+0x4d84] ;  /* 0x004d8400013c7983 */ /* 0x000ea20000300800 */
[----:B------:R-:W-:-:S03]  /*993f0*/  IMAD.MOV.U32 R42, RZ, RZ, R61 ;  /* 0x000000ffff2a7224 */ /* 0x000fc600078e003d */
[----:B------:R-:W2:Y:S04]  /*99400*/  LDL.LU R61, [R1+0x4d80] ;  /* 0x004d8000013d7983 */ /* 0x000ea80000300800 */
        /* <DEDUP_REMOVED lines=11> */
[----:B------:R-:W3:Y:S01]  /*994c0*/  LDL.LU.64 R56, [R1+0x4d40] ;  /* 0x004d400001387983 */ /* 0x000ee20000300a00 */
[----:B--2---:R-:W-:-:S15]  /*994d0*/  HMMA.16816.F32 R52, R44, R58, R52 ;  /* 0x0000003a2c34723c */ /* 0x004fde0000001834 */
[----:B------:R-:W-:-:S04]  /*994e0*/  NOP ;  /* 0x0000000000007918 */ /* 0x000fc80000000000 */
[----:B------:R-:W-:Y:S04]  /*994f0*/  STL.64 [R1+0x1f0], R52 ;  /* 0x0001f03401007387 */ /* 0x000fe80000100a00 */
[----:B------:R0:W-:Y:S04]  /*99500*/  STL.64 [R1+0x1f8], R54 ;  /* 0x0001f83601007387 */ /* 0x0001e80000100a00 */
[----:B0-----:R-:W2:Y:S04]  /*99510*/  LDL.LU.64 R54, [R1+0x4d38] ;  /* 0x004d380001367983 */ /* 0x001ea80000300a00 */
[----:B------:R-:W3:Y:S04]  /*99520*/  LDL.LU.64 R52, [R1+0x4d30] ;  /* 0x004d300001347983 */ /* 0x000ee80000300a00 */
[----:B------:R-:W3:Y:S01]  /*99530*/  LDL.LU R58, [R1+0x168] ;  /* 0x00016800013a7983 */ /* 0x000ee20000300800 */
[----:B------:R-:W-:-:S03]  /*99540*/  IMAD.MOV.U32 R59, RZ, RZ, R0 ;  /* 0x000000ffff3b7224 */ /* 0x000fc600078e0000 */
[----:B------:R-:W3:Y:S01]  /*99550*/  LDL.LU R0, [R1+0x4d28] ;  /* 0x004d280001007983 */ /* 0x000ee20000300800 */
[----:B--2---:R-:W-:-:S15]  /*99560*/  HMMA.16816.F32 R48, R44, R54, R48 ;  /* 0x000000362c30723c */ /* 0x004fde0000001830 */
[----:B------:R-:W-:-:S04]  /*99570*/  NOP ;  /* 0x0000000000007918 */ /* 0x000fc80000000000 */
[----:B------:R-:W-:Y:S04]  /*99580*/  STL.64 [R1+0x1e0], R48 ;  /* 0x0001e03001007387 */ /* 0x000fe80000100a00 */
[----:B------:R0:W-:Y:S04]  /*99590*/  STL.64 [R1+0x1e8], R50 ;  /* 0x0001e83201007387 */ /* 0x0001e80000100a00 */
[----:B0-----:R-:W2:Y:S04]  /*995a0*/  LDL.LU.64 R50, [R1+0x4d20] ;  /* 0x004d200001327983 */ /* 0x001ea80000300a00 */
[----:B------:R-:W3:Y:S01]  /*995b0*/  LDL.LU.64 R48, [R1+0x4d18] ;  /* 0x004d180001307983 */ /* 0x000ee20000300a00 */
[----:B------:R-:W-:-:S02]  /*995c0*/  IMAD.MOV.U32 R54, RZ, RZ, R2 ;  /* 0x000000ffff367224 */ /* 0x000fc400078e0002 */
[----:B------:R-:W-:Y:S01]  /*995d0*/  IMAD.MOV.U32 R55, RZ, RZ, R3 ;  /* 0x000000ffff377224 */ /* 0x000fe200078e0003 */
[----:B------:R-:W3:Y:S04]  /*995e0*/  LDL.LU R2, [R1+0x4d14] ;  /* 0x004d140001027983 */ /* 0x000ee80000300800 */
[----:B------:R-:W3:Y:S01]  /*995f0*/  LDL.LU R3, [R1+0x4d10] ;  /* 0x004d100001037983 */ /* 0x000ee20000300800 */
[----:B--2---:R-:W-:-:S15]  /*99600*/  HMMA.16816.F32 R36, R44, R50, R36 ;  /* 0x000000322c24723c */ /* 0x004fde0000001824 */
[----:B------:R-:W-:-:S04]  /*99610*/  NOP ;  /* 0x0000000000007918 */ /* 0x000fc80000000000 */
        /* <DEDUP_REMOVED lines=9> */
[----:B------:R-:W2:Y:S02]  /*996b0*/  LDL.LU.64 R32, [R1+0x4cf0] ;  /* 0x004cf00001207983 */ /* 0x000ea40000300a00 */
[----:B--2---:R-:W-:-:S02]  /*996c0*/  IMAD.MOV.U32 R38, RZ, RZ, R33 ;  /* 0x000000ffff267224 */ /* 0x004fc400078e0021 */
[----:B------:R-:W-:Y:S02]  /*996d0*/  IMAD.MOV.U32 R39, RZ, RZ, R32 ;  /* 0x000000ffff277224 */ /* 0x000fe400078e0020 */
[----:B------:R-:W-:Y:S01]  /*996e0*/  HMMA.16816.F32 R32, R44, R34, R28 ;  /* 0x000000222c20723c */ /* 0x000fe2000000181c */
[----:B------:R-:W2:Y:S04]  /*996f0*/  LDL.LU.64 R30, [R1+0x4ce8] ;  /* 0x004ce800011e7983 */ /* 0x000ea80000300a00 */
[----:B------:R-:W3:-:S14]  /*99700*/  LDL.LU.64 R28, [R1+0x4ce0] ;  /* 0x004ce000011c7983 */ /* 0x000edc0000300a00 */
[----:B------:R-:W-:Y:S04]  /*99710*/  STL.64 [R1+0x1b0], R32 ;  /* 0x0001b02001007387 */ /* 0x000fe80000100a00 */
[----:B------:R-:W-:Y:S01]  /*99720*/  STL.64 [R1+0x1b8], R34 ;  /* 0x0001b82201007387 */ /* 0x000fe20000100a00 */
[----:B--2---:R-:W-:-:S15]  /*99730*/  HMMA.16816.F32 R24, R44, R30, R24 ;  /* 0x0000001e2c18723c */ /* 0x004fde0000001818 */
[----:B------:R-:W-:-:S04]  /*99740*/  NOP ;  /* 0x0000000000007918 */ /* 0x000fc80000000000 */
[----:B------:R-:W-:Y:S04]  /*99750*/  STL.64 [R1+0x1a0], R24 ;  /* 0x0001a01801007387 */ /* 0x000fe80000100a00 */
[----:B------:R0:W-:Y:S04]  /*99760*/  STL.64 [R1+0x1a8], R26 ;  /* 0x0001a81a01007387 */ /* 0x0001e80000100a00 */
[----:B0-----:R-:W2:Y:S01]  /*99770*/  LDL.LU.64 R26, [R1+0x4cd8] ;  /* 0x004cd800011a7983 */ /* 0x001ea20000300a00 */
[----:B---3--:R-:W-:Y:S02]  /*99780*/  IMAD.MOV.U32 R32, RZ, RZ, R29 ;  /* 0x000000ffff207224 */ /* 0x008fe400078e001d */
[----:B------:R-:W-:-:S02]  /*99790*/  IMAD.MOV.U32 R33, RZ, RZ, R3 ;  /* 0x000000ffff217224 */ /* 0x000fc400078e0003 */
[----:B------:R-:W-:Y:S02]  /*997a0*/  IMAD.MOV.U32 R34, RZ, RZ, R2 ;  /* 0x000000ffff227224 */ /* 0x000fe400078e0002 */
[----:B------:R-:W-:Y:S01]  /*997b0*/  IMAD.MOV.U32 R35, RZ, RZ, R0 ;  /* 0x000000ffff237224 */ /* 0x000fe200078e0000 */
[----:B------:R-:W3:Y:S01]  /*997c0*/  LDL.LU.64 R24, [R1+0x4cd0] ;  /* 0x004cd00001187983 */ /* 0x000ee20000300a00 */
[----:B------:R-:W-:Y:S02]  /*997d0*/  IMAD.MOV.U32 R50, RZ, RZ, R61 ;  /* 0x000000ffff327224 */ /* 0x000fe400078e003d */
[----:B------:R-:W-:Y:S02]  /*997e0*/  IMAD.MOV.U32 R51, RZ, RZ, R60 ;  /* 0x000000ffff337224 */ /* 0x000fe400078e003c */
[----:B----4-:R-:W-:Y:S01]  /*997f0*/  IMAD.MOV.U32 R43, RZ, RZ, R5 ;  /* 0x000000ffff2b7224 */ /* 0x010fe200078e0005 */
[----:B--2---:R-:W-:-:S15]  /*99800*/  HMMA.16816.F32 R32, R44, R26, R32 ;  /* 0x0000001a2c20723c */ /* 0x004fde0000001820 */
[----:B------:R-:W-:-:S04]  /*99810*/  NOP ;  /* 0x0000000000007918 */ /* 0x000fc80000000000 */
[----:B------:R-:W-:Y:S04]  /*99820*/  STL.64 [R1+0x190], R32 ;  /* 0x0001902001007387 */ /* 0x000fe80000100a00 */
[----:B------:R0:W-:Y:S02]  /*99830*/  STL.64 [R1+0x198], R34 ;  /* 0x0001982201007387 */ /* 0x0001e40000100a00 */
[C---:B0-----:R-:W-:Y:S08]  /*99840*/  HMMA.16816.F32 R32, R44.reuse, R22, R36 ;  /* 0x000000162c20723c */ /* 0x041ff00000001824 */
[C---:B------:R-:W-:Y:S11]  /*99850*/  HMMA.16816.F32 R36, R44.reuse, R18, R48 ;  /* 0x000000122c24723c */ /* 0x040ff60000001830 */
[----:B------:R-:W-:Y:S04]  /*99860*/  STL.64 [R1+0x180], R32 ;  /* 0x0001802001007387 */ /* 0x000fe80000100a00 */
[----:B------:R0:W-:Y:S02]  /*99870*/  STL.64 [R1+0x188], R34 ;  /* 0x0001882201007387 */ /* 0x0001e40000100a00 */
[----:B0-----:R-:W-:Y:S01]  /*99880*/  HMMA.16816.F32 R32, R44, R14, R56 ;  /* 0x0000000e2c20723c */ /* 0x001fe20000001838 */
[----:B------:R-:W0:Y:S01]  /*99890*/  S2R R56, SR_TID.X ;  /* 0x0000000000387919 */ /* 0x000e220000002100 */
[----:B------:R-:W-:Y:S04]  /*998a0*/  STL.64 [R1+0x170], R36 ;  /* 0x0001702401007387 */ /* 0x000fe80000100a00 */
[----:B------:R-:W-:-:S13]  /*998b0*/  STL.64 [R1+0x178], R38 ;  /* 0x0001782601007387 */ /* 0x000fda0000100a00 */
[----:B------:R-:W-:-:S05]  /*998c0*/  IMAD.MOV.U32 R0, RZ, RZ, R35 ;  /* 0x000000ffff007224 */ /* 0x000fca00078e0023 */
[----:B------:R1:W-:Y:S02]  /*998d0*/  STL [R1+0x46b4], R0 ;  /* 0x0046b40001007387 */ /* 0x0003e40000100800 */
[----:B-1----:R-:W1:Y:S01]  /*998e0*/  S2R R0, SR_TID.X ;  /* 0x0000000000007919 */ /* 0x002e620000002100 */
[----:B------:R-:W-:Y:S02]  /*998f0*/  IMAD.MOV.U32 R61, RZ, RZ, R32 ;  /* 0x000000ffff3d7224 */ /* 0x000fe400078e0020 */
[----:B------:R-:W-:Y:S02]  /*99900*/  IMAD.MOV.U32 R60, RZ, RZ, R33 ;  /* 0x000000ffff3c7224 */ /* 0x000fe400078e0021 */
[----:B------:R-:W-:Y:S02]  /*99910*/  IMAD.MOV.U32 R2, RZ, RZ, R34 ;  /* 0x000000ffff027224 */ /* 0x000fe400078e0022 */
[----:B------:R-:W-:Y:S01]  /*99920*/  HMMA.16816.F32 R32, R44, R10, R52 ;  /* 0x0000000a2c20723c */ /* 0x000fe20000001834 */
[----:B0-----:R-:W-:-:S05]  /*99930*/  LOP3.LUT R52, R56, 0x7, RZ, 0xc0, !PT ;  /* 0x0000000738347812 */ /* 0x001fca00078ec0ff */
[----:B------:R-:W-:Y:S01]  /*99940*/  IMAD R52, R52, 0x110, RZ ;  /* 0x0000011034347824 */ /* 0x000fe200078e02ff */
[----:B------:R-:W-:Y:S04]  /*99950*/  STL [R1+0x46b0], R60 ;  /* 0x0046b03c01007387 */ /* 0x000fe80000100800 */
[----:B------:R-:W-:Y:S04]  /*99960*/  STL [R1+0x46ac], R61 ;  /* 0x0046ac3d01007387 */ /* 0x000fe80000100800 */
[----:B------:R-:W-:Y:S01]  /*99970*/  STL [R1+0x46a8], R2 ;  /* 0x0046a80201007387 */ /* 0x000fe20000100800 */
[----:B-1----:R-:W-:-:S05]  /*99980*/  IMAD.SHL.U32 R5, R0, 0x2, RZ ;  /* 0x0000000200057824 */ /* 0x002fca00078e00ff */
[----:B------:R-:W-:Y:S01]  /*99990*/  LOP3.LUT R5, R52, 0x30, R5, 0x78, !PT ;  /* 0x0000003034057812 */ /* 0x000fe200078e7805 */
[----:B------:R-:W-:Y:S03]  /*999a0*/  STL.64 [R1+0x150], R32 ;  /* 0x0001502001007387 */ /* 0x000fe60000100a00 */
[----:B------:R-:W-:Y:S01]  /*999b0*/  LOP3.LUT R5, R5, 0x40, RZ, 0x3c, !PT ;  /* 0x0000004005057812 */ /* 0x000fe200078e3cff */
[----:B------:R-:W-:Y:S01]  /*999c0*/  STL [R1+0x158], R34 ;  /* 0x0001582201007387 */ /* 0x000fe20000100800 */
[----:B------:R-:W-:-:S03]  /*999d0*/  MOV R3, R35 ;  /* 0x0000002300037202 */ /* 0x000fc60000000f00 */
[----:B------:R-:W0:Y:S01]  /*999e0*/  LDSM.16.M88.4 R32, [R5+UR5+0x80] ;  /* 0x000080050520783b */ /* 0x000e220008000200 */
[----:B------:R-:W-:Y:S03]  /*999f0*/  HMMA.16816.F32 R36, R44, R6, R40 ;  /* 0x000000062c24723c */ /* 0x000fe60000001828 */
[----:B------:R-:W-:Y:S04]  /*99a00*/  STL [R1+0x4860], R3 ;  /* 0x0048600301007387 */ /* 0x000fe80000100800 */
[----:B------:R-:W-:Y:S01]  /*99a10*/  LDSM.16.M88.4 R44, [R5+UR5+0x1880] ;  /* 0x00188005052c783b */ /* 0x000fe20008000200 */
[----:B------:R-:W1:Y:S03]  /*99a20*/  S2R R57, SR_TID.X ;  /* 0x0000000000397919 */ /* 0x000e660000002100 */
[----:B------:R-:W-:Y:S08]  /*99a30*/  LDSM.16.M88.4 R48, [R5+UR5+0xb080] ;  /* 0x00b080050530783b */ /* 0x000ff00008000200 */
[----:B------:R-:W-:Y:S04]  /*99a40*/  STL.64 [R1+0x140], R36 ;  /* 0x0001402401007387 */ /* 0x000fe80000100a00 */
[----:B------:R-:W-:Y:S04]  /*99a50*/  STL.64 [R1+0x148], R38 ;  /* 0x0001482601007387 */ /* 0x000fe80000100a00 */
        /* <DEDUP_REMOVED lines=16> */
[----:B------:R-:W-:Y:S04]  /*99b60*/  STL.64 [R1+0xf0], R36 ;  /* 0x0000f02401007387 */ /* 0x000fe80000100a00 */
[----:B------:R-:W-:Y:S04]  /*99b70*/  STL.64 [R1+0xf8], R38 ;  /* 0x0000f82601007387 */ /* 0x000fe80000100a00 */
[----:B------:R-:W2:Y:S04]  /*99b80*/  LDSM.16.M88.4 R44, [R5+UR5+0x3080] ;  /* 0x00308005052c783b */ /* 0x000ea80008000200 */
[----:B------:R-:W-:Y:S04]  /*99b90*/  LDSM.16.M88.4 R36, [R5+UR5+0x3880] ;  /* 0x003880050524783b */ /* 0x000fe80008000200 */
[----:B0-----:R-:W-:Y:S04]  /*99ba0*/  STL.64 [R1+0xe0], R32 ;  /* 0x0000e02001007387 */ /* 0x001fe80000100a00 */
[----:B------:R-:W-:Y:S04]  /*99bb0*/  STL.64 [R1+0xe8], R34 ;  /* 0x0000e82201007387 */ /* 0x000fe80000100a00 */
[----:B------:R-:W0:Y:S04]  /*99bc0*/  LDSM.16.M88.4 R32, [R5+UR5+0x4080] ;  /* 0x004080050520783b */ /* 0x000e280008000200 */
[----:B--2---:R-:W-:Y:S04]  /*99bd0*/  STL.64 [R1+0xd0], R44 ;  /* 0x0000d02c01007387 */ /* 0x004fe80000100a00 */
[----:B------:R-:W-:Y:S04]  /*99be0*/  STL.64 [R1+0xd8], R46 ;  /* 0x0000d82e01007387 */ /* 0x000fe80000100a00 */
[----:B------:R-:W-:Y:S04]  /*99bf0*/  LDSM.16.M88.4 R44, [R5+UR5+0x5880] ;  /* 0x00588005052c783b */ /* 0x000fe80008000200 */
[----:B0-----:R-:W-:Y:S04]  /*99c00*/  STL.64 [R1+0xb0], R32 ;  /* 0x0000b02001007387 */ /* 0x001fe80000100a00 */
[----:B------:R-:W-:Y:S04]  /*99c10*/  STL.64 [R1+0xc0], R36 ;  /* 0x0000c02401007387 */ /* 0x000fe80000100a00 */
[----:B------:R-:W-:Y:S04]  /*99c20*/  STL.64 [R1+0xc8], R38 ;  /* 0x0000c82601007387 */ /* 0x000fe80000100a00 */
[----:B------:R-:W0:Y:S04]  /*99c30*/  LDSM.16.M88.4 R36, [R5+UR5+0x4880] ;  /* 0x004880050524783b */ /* 0x000e280008000200 */
[----:B------:R-:W-:Y:S01]  /*99c40*/  STL.64 [R1+0xb8], R34 ;  /* 0x0000b82201007387 */ /* 0x000fe20000100a00 */
[----:B------:R-:W-:-:S03]  /*99c50*/  IMAD.MOV.U32 R3, RZ, RZ, R33 ;  /* 0x000000ffff037224 */ /* 0x000fc600078e0021 */
[----:B------:R-:W2:Y:S04]  /*99c60*/  LDSM.16.M88.4 R32, [R5+UR5+0x5080] ;  /* 0x005080050520783b */ /* 0x000ea80008000200 */
[----:B0-----:R-:W-:Y:S04]  /*99c70*/  STL.64 [R1+0xa0], R36 ;  /* 0x0000a02401007387 */ /* 0x001fe80000100a00 */
[----:B------:R-:W-:Y:S04]  /*99c80*/  STL.64 [R1+0xa8], R38 ;  /* 0x0000a82601007387 */ /* 0x000fe80000100a00 */
[----:B------:R-:W0:Y:S04]  /*99c90*/  LDSM.16.M88.4 R36, [R5+UR5+0x6080] ;  /* 0x006080050524783b */ /* 0x000e280008000200 */
[----:B--2---:R-:W-:Y:S04]  /*99ca0*/  STL.64 [R1+0x90], R32 ;  /* 0x0000902001007387 */ /* 0x004fe80000100a00 */
[----:B------:R-:W-:Y:S04]  /*99cb0*/  STL.64 [R1+0x98], R34 ;  /* 0x0000982201007387 */ /* 0x000fe80000100a00 */
[----:B------:R-:W2:Y:S04]  /*99cc0*/  LDSM.16.M88.4 R32, [R5+UR5+0x6880] ;  /* 0x006880050520783b */ /* 0x000ea80008000200 */
[----:B------:R-:W-:Y:S04]  /*99cd0*/  STL.64 [R1+0x80], R44 ;  /* 0x0000802c01007387 */ /* 0x000fe80000100a00 */
[----:B------:R-:W-:Y:S04]  /*99ce0*/  STL.64 [R1+0x88], R46 ;  /* 0x0000882e01007387 */ /* 0x000fe80000100a00 */
[----:B------:R-:W4:Y:S01]  /*99cf0*/  LDSM.16.M88.4 R44, [R5+UR5+0x7080] ;  /* 0x00708005052c783b */ /* 0x000f220008000200 */
[C---:B-1----:R-:W-:Y:S01]  /*99d00*/  LOP3.LUT R53, R57.reuse, 0x7, RZ, 0xc0, !PT ;  /* 0x0000000739357812 */ /* 0x042fe200078ec0ff */
[----:B------:R-:W-:-:S02]  /*99d10*/  IMAD.SHL.U32 R56, R57, 0x40, RZ ;  /* 0x0000004039387824 */ /* 0x000fc400078e00ff */
[----:B------:R-:W-:Y:S01]  /*99d20*/  IMAD.SHL.U32 R57, R57, 0x2, RZ ;  /* 0x0000000239397824 */ /* 0x000fe200078e00ff */
[----:B0-----:R-:W-:Y:S04]  /*99d30*/  STL.64 [R1+0x70], R36 ;  /* 0x0000702401007387 */ /* 0x001fe80000100a00 */
[----:B------:R-:W-:Y:S04]  /*99d40*/  STL.64 [R1+0x78], R38 ;  /* 0x0000782601007387 */ /* 0x000fe80000100a00 */
[----:B------:R-:W0:Y:S04]  /*99d50*/  LDSM.16.M88.4 R36, [R5+UR5+0x7880] ;  /* 0x007880050524783b */ /* 0x000e280008000200 */
[----:B--2---:R-:W-:Y:S04]  /*99d60*/  STL.64 [R1+0x60], R32 ;  /* 0x0000602001007387 */ /* 0x004fe80000100a00 */
[----:B------:R-:W-:Y:S04]  /*99d70*/  STL.64 [R1+0x68], R34 ;  /* 0x0000682201007387 */ /* 0x000fe80000100a00 */
[----:B------:R-:W1:Y:S01]  /*99d80*/  LDSM.16.M88.4 R32, [R5+UR5+0x8080] ;  /* 0x008080050520783b */ /* 0x000e620008000200 */
[----:B------:R-:W-:-:S03]  /*99d90*/  IMAD R53, R53, 0x90, RZ ;  /* 0x0000009035357824 */ /* 0x000fc600078e02ff */
[----:B----4-:R-:W-:Y:S02]  /*99da0*/  STL.64 [R1+0x50], R44 ;  /* 0x0000502c01007387 */ /* 0x010fe40000100a00 */
[----:B------:R-:W-:Y:S02]  /*99db0*/  LOP3.LUT R57, R53, 0x10, R57, 0x78, !PT ;  /* 0x0000001035397812 */ /* 0x000fe400078e7839 */
[----:B------:R-:W-:Y:S04]  /*99dc0*/  STL.64 [R1+0x58], R46 ;  /* 0x0000582e01007387 */ /* 0x000fe80000100a00 */
[----:B------:R-:W2:Y:S04]  /*99dd0*/  LDSM.16.M88.4 R44, [R5+UR5+0x8880] ;  /* 0x00888005052c783b */ /* 0x000ea80008000200 */
[----:B------:R-:W-:Y:S01]  /*99de0*/  LDSM.16.M88.4 R52, [R5+UR5+0xa880] ;  /* 0x00a880050534783b */ /* 0x000fe20008000200 */
[----:B------:R-:W-:-:S05]  /*99df0*/  LOP3.LUT R57, R57, 0x400, R56, 0xf8, !PT ;  /* 0x0000040039397812 */ /* 0x000fca00078ef838 */
[----:B------:R-:W-:Y:S04]  /*99e00*/  LDSM.16.MT88.4 R40, [R57+UR5+0x13000] ;  /* 0x013000053928783b */ /* 0x000fe80008004200 */
[----:B------:R-:W-:Y:S04]  /*99e10*/  LDSM.16.M88.4 R56, [R5+UR5+0xa080] ;  /* 0x00a080050538783b */ /* 0x000fe80008000200 */
[----:B0-----:R-:W-:Y:S04]  /*99e20*/  STL.64 [R1+0x40], R36 ;  /* 0x0000402401007387 */ /* 0x001fe80000100a00 */
[----:B------:R-:W-:Y:S04]  /*99e30*/  STL.64 [R1+0x48], R38 ;  /* 0x0000482601007387 */ /* 0x000fe80000100a00 */
[----:B------:R-:W0:Y:S04]  /*99e40*/  LDSM.16.M88.4 R36, [R5+UR5+0x9080] ;  /* 0x009080050524783b */ /* 0x000e280008000200 */
[----:B-1----:R-:W-:Y:S04]  /*99e50*/  STL.64 [R1+0x30], R32 ;  /* 0x0000302001007387 */ /* 0x002fe80000100a00 */
[----:B------:R-:W-:Y:S04]  /*99e60*/  STL.64 [R1+0x38], R34 ;  /* 0x0000382201007387 */ /* 0x000fe80000100a00 */
[----:B------:R-:W1:Y:S04]  /*99e70*/  LDSM.16.M88.4 R32, [R5+UR5+0x9880] ;  /* 0x009880050520783b */ /* 0x000e680008000200 */
[----:B--2---:R-:W-:Y:S04]  /*99e80*/  STL.64 [R1+0x20], R44 ;  /* 0x0000202c01007387 */ /* 0x004fe80000100a00 */
[----:B------:R-:W-:Y:S04]  /*99e90*/  STL.64 [R1+0x28], R46 ;  /* 0x0000282e01007387 */ /* 0x000fe80000100a00 */
[----:B0-----:R-:W-:Y:S04]  /*99ea0*/  STL.64 [R1+0x10], R36 ;  /* 0x0000102401007387 */ /* 0x001fe80000100a00 */
[----:B------:R-:W-:Y:S04]  /*99eb0*/  STL.64 [R1+0x18], R38 ;  /* 0x0000182601007387 */ /* 0x000fe80000100a00 */
[----:B------:R-:W-:Y:S04]  /*99ec0*/  STL [R1+0x469c], R58 ;  /* 0x00469c3a01007387 */ /* 0x000fe80000100800 */
[----:B-1----:R-:W-:Y:S04]  /*99ed0*/  STL.64 [R1], R32 ;  /* 0x0000002001007387 */ /* 0x002fe80000100a00 */
[----:B------:R-:W-:Y:S04]  /*99ee0*/  STL.64 [R1+0x8], R34 ;  /* 0x0000082201007387 */ /* 0x000fe80000100a00 */
[----:B------:R-:W-:Y:S04]  /*99ef0*/  STL [R1+0x4698], R59 ;  /* 0x0046983b01007387 */ /* 0x000fe80000100800 */
[----:B------:R0:W-:Y:S04]  /*99f00*/  STL.64 [R1+0x4ca0], R56 ;  /* 0x004ca03801007387 */ /* 0x0001e80000100a00 */
[----:B------:R-:W1:Y:S04]  /*99f10*/  LDSM.16.M88.4 R36, [R5+UR5+0xb880] ;  /* 0x00b880050524783b */ /* 0x000e680008000200 */
[----:B------:R-:W2:Y:S04]  /*99f20*/  LDSM.16.M88.4 R32, [R5+UR5+0xc080] ;  /* 0x00c080050520783b */ /* 0x000ea80008000200 */
[----:B0-----:R-:W4:Y:S04]  /*99f30*/  LDL.64 R56, [R1+0x110] ;  /* 0x0001100001387983 */ /* 0x001f280000100a00 */
[----:B------:R-:W-:Y:S04]  /*99f40*/  STL [R1+0x46a4], R54 ;  /* 0x0046a43601007387 */ /* 0x000fe80000100800 */
[----:B------:R-:W-:Y:S04]  /*99f50*/  STL [R1+0x46a0], R55 ;  /* 0x0046a03701007387 */ /* 0x000fe80000100800 */
[----:B------:R-:W-:Y:S04]  /*99f60*/  STL [R1+0x4924], R51 ;  /* 0x0049243301007387 */ /* 0x000fe80000100800 */
[----:B------:R3:W-:Y:S04]  /*99f70*/  STL [R1+0x4cb0], R50 ;  /* 0x004cb03201007387 */ /* 0x0007e80000100800 */
[----:B------:R0:W-:Y:S01]  /*99f80*/  STL.64 [R1+0x4ca8], R48 ;  /* 0x004ca83001007387 */ /* 0x0001e20000100a00 */
[----:B---3--:R-:W-:-:S02]  /*99f90*/  IMAD.MOV.U32 R50, RZ, RZ, R24 ;  /* 0x000000ffff327224 */ /* 0x008fc400078e0018 */
[----:B0-----:R-:W-:Y:S02]  /*99fa0*/  IMAD.MOV.U32 R48, RZ, RZ, R28 ;  /* 0x000000ffff307224 */ /* 0x001fe400078e001c */
[----:B------:R-:W-:Y:S01]  /*99fb0*/  IMAD.MOV.U32 R49, RZ, RZ, R25 ;  /* 0x000000ffff317224 */ /* 0x000fe200078e0019 */
[----:B------:R-:W0:Y:S04]  /*99fc0*/  LDSM.16.M88.4 R28, [R5+UR5+0xc880] ;  /* 0x00c88005051c783b */ /* 0x000e280008000200 */
[----:B------:R-:W3:Y:S01]  /*99fd0*/  LDSM.16.M88.4 R24, [R5+UR5+0xd080] ;  /* 0x00d080050518783b */ /* 0x000ee20008000200 */
[----:B------:R-:W-:-:S03]  /*99fe0*/  IMAD.MOV.U32 R51, RZ, RZ, R21 ;  /* 0x000000ffff337224 */ /* 0x000fc600078e0015 */
[----:B-1----:R-:W-:Y:S04]  /*99ff0*/  STL [R1+0x4920], R39 ;  /* 0x0049202701007387 */ /* 0x002fe80000100800 */
[----:B------:R-:W-:Y:S04]  /*9a000*/  STL [R1+0x4cc8], R38 ;  /* 0x004cc82601007387 */ /* 0x000fe80000100800 */
[----:B------:R-:W-:Y:S04]  /*9a010*/  STL.64 [R1+0x4cc0], R36 ;  /* 0x004cc02401007387 */ /* 0x000fe80000100a00 */
[----:B--2---:R-:W-:Y:S04]  /*9a020*/  STL.64 [R1+0x4c20], R34 ;  /* 0x004c202201007387 */ /* 0x004fe80000100a00 */
[----:B------:R1:W-:Y:S01]  /*9a030*/  STL.64 [R1+0x4c18], R32 ;  /* 0x004c182001007387 */ /* 0x0003e20000100a00 */
[----:B------:R-:W-:Y:S01]  /*9a040*/  LOP3.LUT R60, R0, 0x7, RZ, 0xc0, !PT ;  /* 0x00000007003c7812 */ /* 0x000fe200078ec0ff */
[----:B-1----:R-:W-:-:S02]  /*9a050*/  IMAD.MOV.U32 R32, RZ, RZ, R20 ;  /* 0x000000ffff207224 */ /* 0x002fc400078e0014 */
[----:B------:R-:W-:Y:S01]  /*9a060*/  IMAD.MOV.U32 R33, RZ, RZ, R17 ;  /* 0x000000ffff217224 */ /* 0x000fe200078e0011 */
[----:B------:R-:W1:Y:S01]  /*9a070*/  LDSM.16.M88.4 R20, [R5+UR5+0xd880] ;  /* 0x00d880050514783b */ /* 0x000e620008000200 */
[----:B------:R-:W-:-:S03]  /*9a080*/  IMAD.MOV.U32 R34, RZ, RZ, R16 ;  /* 0x000000ffff227224 */ /* 0x000fc600078e0010 */
[----:B------:R-:W2:Y:S01]  /*9a090*/  LDSM.16.M88.4 R16, [R5+UR5+0xe080] ;  /* 0x00e080050510783b */ /* 0x000ea20008000200 */
[----:B------:R-:W-:Y:S01]  /*9a0a0*/  MOV R35, R13 ;  /* 0x0000000d00237202 */ /* 0x000fe20000000f00 */
[----:B------:R-:W-:Y:S02]  /*9a0b0*/  IMAD.MOV.U32 R36, RZ, RZ, R10 ;  /* 0x000000ffff247224 */ /* 0x000fe400078e000a */
[----:B0-----:R-:W-:Y:S04]  /*9a0c0*/  STL.64 [R1+0x4c10], R30 ;  /* 0x004c101e01007387 */ /* 0x001fe80000100a00 */
[----:B------:R-:W-:Y:S04]  /*9a0d0*/  STL.64 [R1+0x4c08], R28 ;  /* 0x004c081c01007387 */ /* 0x000fe80000100a00 */
[----:B---3--:R-:W-:Y:S04]  /*9a0e0*/  STL.64 [R1+0x4c00], R26 ;  /* 0x004c001a01007387 */ /* 0x008fe80000100a00 */
[----:B------:R0:W-:Y:S01]  /*9a0f0*/  STL.64 [R1+0x4bf8], R24 ;  /* 0x004bf81801007387 */ /* 0x0001e20000100a00 */
[----:B------:R-:W-:-:S02]  /*9a100*/  IMAD R60, R60, 0x90, RZ ;  /* 0x000000903c3c7824 */ /* 0x000fc400078e02ff */
[----:B0-----:R-:W-:Y:S02]  /*9a110*/  IMAD.MOV.U32 R24, RZ, RZ, R12 ;  /* 0x000000ffff187224 */ /* 0x001fe400078e000c */
[----:B------:R-:W0:Y:S01]  /*9a120*/  LDSM.16.M88.4 R12, [R5+UR5+0xe880] ;  /* 0x00e88005050c783b */ /* 0x000e220008000200 */
[----:B------:R-:W-:Y:S02]  /*9a130*/  IMAD.MOV.U32 R25, RZ, RZ, R9 ;  /* 0x000000ffff197224 */ /* 0x000fe400078e0009 */
[----:B------:R-:W-:Y:S02]  /*9a140*/  IMAD.MOV.U32 R26, RZ, RZ, R8 ;  /* 0x000000ffff1a7224 */ /* 0x000fe400078e0008 */
[----:B------:R-:W-:Y:S01]  /*9a150*/  IMAD.MOV.U32 R27, RZ, RZ, R4 ;  /* 0x000000ffff1b7224 */ /* 0x000fe200078e0004 */
[----:B------:R-:W3:Y:S01]  /*9a160*/  LDSM.16.M88.4 R8, [R5+UR5+0xf080] ;  /* 0x00f080050508783b */ /* 0x000ee20008000200 */
[C---:B------:R-:W-:Y:S02]  /*9a170*/  IMAD.SHL.U32 R4, R0.reuse, 0x40, RZ ;  /* 0x0000004000047824 */ /* 0x040fe400078e00ff */
[----:B------:R-:W-:-:S05]  /*9a180*/  IMAD.SHL.U32 R0, R0, 0x2, RZ ;  /* 0x0000000200007824 */ /* 0x000fca00078e00ff */
[----:B------:R-:W-:-:S04]  /*9a190*/  LOP3.LUT R0, R60, 0x10, R0, 0x78, !PT ;  /* 0x000000103c007812 */ /* 0x000fc800078e7800 */
[----:B------:R-:W-:Y:S01]  /*9a1a0*/  LOP3.LUT R0, R0, 0x400, R4, 0xf8, !PT ;  /* 0x0000040000007812 */ /* 0x000fe200078ef804 */
[----:B------:R-:W-:Y:S02]  /*9a1b0*/  IMAD.MOV.U32 R37, RZ, RZ, R7 ;  /* 0x000000ffff257224 */ /* 0x000fe400078e0007 */
[----:B------:R-:W-:Y:S01]  /*9a1c0*/  IMAD.MOV.U32 R28, RZ, RZ, R6 ;  /* 0x000000ffff1c7224 */ /* 0x000fe200078e0006 */
[----:B------:R-:W-:Y:S01]  /*9a1d0*/  LOP3.LUT R0, R0, 0x20, RZ, 0x3c, !PT ;  /* 0x0000002000007812 */ /* 0x000fe200078e3cff */
[----:B------:R-:W3:Y:S04]  /*9a1e0*/  LDSM.16.M88.4 R4, [R5+UR5+0xf880] ;  /* 0x00f880050504783b */ /* 0x000ee80008000200 */
[----:B------:R-:W3:Y:S04]  /*9a1f0*/  LDSM.16.MT88.4 R44, [R0+UR5+0x13000] ;  /* 0x01300005002c783b */ /* 0x000ee80008004200 */
[----:B-1----:R-:W-:Y:S04]  /*9a200*/  STL.64 [R1+0x4c30], R22 ;  /* 0x004c301601007387 */ /* 0x002fe80000100a00 */
[----:B------:R-:W-:Y:S04]  /*9a210*/  STL.64 [R1+0x4c28], R20 ;  /* 0x004c281401007387 */ /* 0x000fe80000100a00 */
[----:B--2---:R-:W-:Y:S04]  /*9a220*/  STL [R1+0x4514], R18 ;  /* 0x0045141201007387 */ /* 0x004fe80000100800 */
[----:B------:R-:W-:Y:S01]  /*9a230*/  STL [R1+0x4510], R19 ;  /* 0x0045101301007387 */ /* 0x000fe20000100800 */
[----:B------:R-:W-:-:S03]  /*9a240*/  IMAD.MOV.U32 R29, RZ, RZ, R2 ;  /* 0x000000ffff1d7224 */ /* 0x000fc600078e0002 */
[----:B------:R-:W-:Y:S04]  /*9a250*/  STL.64 [R1+0x4c38], R16 ;  /* 0x004c381001007387 */ /* 0x000fe80000100a00 */
[----:B0-----:R-:W-:Y:S04]  /*9a260*/  STL [R1+0x450c], R14 ;  /* 0x00450c0e01007387 */ /* 0x001fe80000100800 */
[----:B------:R-:W-:Y:S04]  /*9a270*/  STL [R1+0x4508], R15 ;  /* 0x0045080f01007387 */ /* 0x000fe80000100800 */
[----:B------:R-:W-:Y:S04]  /*9a280*/  STL.64 [R1+0x4c40], R12 ;  /* 0x004c400c01007387 */ /* 0x000fe80000100a00 */
[----:B---3--:R-:W-:Y:S04]  /*9a290*/  STL [R1+0x44f4], R10 ;  /* 0x0044f40a01007387 */ /* 0x008fe80000100800 */
[----:B------:R-:W-:Y:S04]  /*9a2a0*/  STL [R1+0x44f0], R11 ;  /* 0x0044f00b01007387 */ /* 0x000fe80000100800 */
[----:B------:R0:W-:Y:S02]  /*9a2b0*/  STL.64 [R1+0x4cb8], R8 ;  /* 0x004cb80801007387 */ /* 0x0001e40000100a00 */
[----:B0-----:R-:W-:Y:S02]  /*9a2c0*/  HMMA.16816.F32 R8, R40, R28, R24 ;  /* 0x0000001c2808723c */ /* 0x001fe40000001818 */
[----:B------:R-:W-:Y:S04]  /*9a2d0*/  STL [R1+0x44d4], R6 ;  /* 0x0044d40601007387 */ /* 0x000fe80000100800 */
[----:B------:R-:W-:Y:S04]  /*9a2e0*/  STL [R1+0x44d0], R7 ;  /* 0x0044d00701007387 */ /* 0x000fe80000100800 */
[----:B------:R-:W-:Y:S04]  /*9a2f0*/  STL.64 [R1+0x4be0], R46 ;  /* 0x004be02e01007387 */ /* 0x000fe80000100a00 */
[----:B------:R-:W-:Y:S05]  /*9a300*/  STL.64 [R1+0x4bd8], R44 ;  /* 0x004bd82c01007387 */ /* 0x000fea0000100a00 */
[----:B------:R-:W-:-:S02]  /*9a310*/  IMAD.MOV.U32 R0, RZ, RZ, R9 ;  /* 0x000000ffff007224 */ /* 0x000fc400078e0009 */
[----:B------:R-:W-:Y:S01]  /*9a320*/  IMAD.MOV.U32 R60, RZ, RZ, R10 ;  /* 0x000000ffff3c7224 */ /* 0x000fe200078e000a */
[----:B------:R0:W-:Y:S01]  /*9a330*/  STL [R1+0x930], R8 ;  /* 0x0009300801007387 */ /* 0x0001e20000100800 */
[----:B------:R-:W-:Y:S02]  /*9a340*/  IMAD.MOV.U32 R61, RZ, RZ, R11 ;  /* 0x000000ffff3d7224 */ /* 0x000fe400078e000b */
[----:B0-----:R-:W-:Y:S03]  /*9a350*/  HMMA.16816.F32 R8, R40, R36, R32 ;  /* 0x000000242808723c */ /* 0x001fe60000001820 */
[----:B------:R-:W-:Y:S04]  /*9a360*/  STL [R1+0x486c], R61 ;  /* 0x00486c3d01007387 */ /* 0x000fe80000100800 */
[----:B------:R-:W-:Y:S04]  /*9a370*/  STL [R1+0x4868], R60 ;  /* 0x0048683c01007387 */ /* 0x000fe80000100800 */
[----:B------:R-:W-:Y:S08]  /*9a380*/  STL [R1+0x4864], R0 ;  /* 0x0048640001007387 */ /* 0x000ff00000100800 */
[----:B------:R-:W-:-:S02]  /*9a390*/  IMAD.MOV.U32 R2, RZ, RZ, R8 ;  /* 0x000000ffff027224 */ /* 0x000fc400078e0008 */
[----:B------:R-:W-:Y:S01]  /*9a3a0*/  IMAD.MOV.U32 R54, RZ, RZ, R10 ;  /* 0x000000ffff367224 */ /* 0x000fe200078e000a */
[----:B------:R4:W-:Y:S01]  /*9a3b0*/  STL [R1+0x924], R9 ;  /* 0x0009240901007387 */ /* 0x0009e20000100800 */
[----:B------:R-:W-:-:S05]  /*9a3c0*/  IMAD.MOV.U32 R55, RZ, RZ, R11 ;  /* 0x000000ffff377224 */ /* 0x000fca00078e000b */
[----:B------:R-:W-:Y:S04]  /*9a3d0*/  STL.64 [R1+0x4c50], R54 ;  /* 0x004c503601007387 */ /* 0x000fe80000100a00 */
[----:B------:R-:W-:Y:S04]  /*9a3e0*/  STL.64 [R1+0x4c48], R52 ;  /* 0x004c483401007387 */ /* 0x000fe80000100a00 */
[----:B------:R-:W-:Y:S01]  /*9a3f0*/  STL [R1+0x4870], R2 ;  /* 0x0048700201007387 */ /* 0x000fe20000100800 */
[----:B----4-:R-:W-:-:S15]  /*9a400*/  HMMA.16816.F32 R8, R40, R56, R48 ;  /* 0x000000382808723c */ /* 0x010fde0000001830 */
[----:B------:R-:W-:-:S04]  /*9a410*/  NOP ;  /* 0x0000000000007918 */ /* 0x000fc80000000000 */
[----:B------:R0:W-:Y:S04]  /*9a420*/  STL.64 [R1+0x910], R8 ;  /* 0x0009100801007387 */ /* 0x0001e80000100a00 */
[----:B------:R-:W-:Y:S04]  /*9a430*/  STL.64 [R1+0x918], R10 ;  /* 0x0009180a01007387 */ /* 0x000fe80000100a00 */
[----:B------:R-:W2:Y:S04]  /*9a440*/  LDL.LU R36, [R1+0x900] ;  /* 0x0009000001247983 */ /* 0x000ea80000300800 */
[----:B------:R-:W2:Y:S04]  /*9a450*/  LDL.LU R37, [R1+0x904] ;  /* 0x0009040001257983 */ /* 0x000ea80000300800 */
[----:B------:R-:W2:Y:S04]  /*9a460*/  LDL.LU R38, [R1+0x908] ;  /* 0x0009080001267983 */ /* 0x000ea80000300800 */
[----:B------:R-:W2:Y:S04]  /*9a470*/  LDL.LU R39, [R1+0x90c] ;  /* 0x00090c0001277983 */ /* 0x000ea80000300800 */
[----:B0-----:R-:W2:Y:S04]  /*9a480*/  LDL.64 R8, [R1+0x100] ;  /* 0x0001000001087983 */ /* 0x001ea80000100a00 */
[----:B------:R-:W3:Y:S04]  /*9a490*/  LDL.LU R48, [R1+0x8f0] ;  /* 0x0008f00001307983 */ /* 0x000ee80000300800 */
[----:B------:R-:W3:Y:S04]  /*9a4a0*/  LDL.LU R49, [R1+0x8f4] ;  /* 0x0008f40001317983 */ /* 0x000ee80000300800 */
[----:B------:R-:W3:Y:S01]  /*9a4b0*/  LDL.LU R50, [R1+0x8f8] ;  /* 0x0008f80001327983 */ /* 0x000ee20000300800 */
[----:B------:R-:W-:-:S02]  /*9a4c0*/  IMAD.MOV.U32 R7, RZ, RZ, R56 ;  /* 0x000000ffff077224 */ /* 0x000fc400078e0038 */
[----:B------:R-:W-:Y:S01]  /*9a4d0*/  IMAD.MOV.U32 R6, RZ, RZ, R57 ;  /* 0x000000ffff067224 */ /* 0x000fe200078e0039 */
[----:B------:R-:W3:Y:S04]  /*9a4e0*/  LDL.LU R51, [R1+0x8fc] ;  /* 0x0008fc0001337983 */ /* 0x000ee80000300800 */
[----:B------:R-:W3:Y:S04]  /*9a4f0*/  LDL.64 R56, [R1+0xf0] ;  /* 0x0000f00001387983 */ /* 0x000ee80000100a00 */
[----:B------:R-:W4:Y:S04]  /*9a500*/  LDL.LU R20, [R1+0x8d0] ;  /* 0x0008d00001147983 */ /* 0x000f280000300800 */
[----:B------:R-:W4:Y:S04]  /*9a510*/  LDL.LU R21, [R1+0x8d4] ;  /* 0x0008d40001157983 */ /* 0x000f280000300800 */
[----:B------:R-:W4:Y:S04]  /*9a520*/  LDL.LU R22, [R1+0x8d8] ;  /* 0x0008d80001167983 */ /* 0x000f280000300800 */
[----:B------:R-:W4:Y:S04]  /*9a530*/  LDL.LU R23, [R1+0x8dc] ;  /* 0x0008dc0001177983 */ /* 0x000f280000300800 */
[----:B------:R-:W4:Y:S04]  /*9a540*/  LDL.64 R24, [R1+0xd0] ;  /* 0x0000d00001187983 */ /* 0x000f280000100a00 */
        /* <DEDUP_REMOVED lines=14> */
[----:B------:R-:W4:Y:S04]  /*9a630*/  LDL.64 R32, [R1+0xa0] ;  /* 0x0000a00001207983 */ /* 0x000f280000100a00 */
        /* <DEDUP_REMOVED lines=10> */
[----:B0-----:R-:W2:Y:S04]  /*9a6e0*/  LDL.LU R38, [R1+0x4cc8] ;  /* 0x004cc80001267983 */ /* 0x001ea80000300800 */
[----:B------:R-:W4:Y:S01]  /*9a6f0*/  LDL.LU.64 R36, [R1+0x4cc0] ;  /* 0x004cc00001247983 */ /* 0x000f220000300a00 */
[----:B---3--:R-:W-:Y:S01]  /*9a700*/  HMMA.16816.F32 R48, R40, R56, R48 ;  /* 0x000000382830723c */ /* 0x008fe20000001830 */
[----:B------:R-:W-:Y:S01]  /*9a710*/  MOV R39, R8 ;  /* 0x0000000800277202 */ /* 0x000fe20000000f00 */
[----:B------:R-:W-:-:S02]  /*9a720*/  IMAD.MOV.U32 R17, RZ, RZ, R3 ;  /* 0x000000ffff117224 */ /* 0x000fc400078e0003 */
[----:B------:R-:W-:Y:S02]  /*9a730*/  IMAD.MOV.U32 R3, RZ, RZ, R9 ;  /* 0x000000ffff037224 */ /* 0x000fe400078e0009 */
[----:B------:R-:W3:Y:S04]  /*9a740*/  LDL.LU.64 R8, [R1+0x4cb8] ;  /* 0x004cb80001087983 */ /* 0x000ee80000300a00 */
[----:B--2---:R-:W-:Y:S04]  /*9a750*/  STL.64 [R1+0x4c60], R38 ;  /* 0x004c602601007387 */ /* 0x004fe80000100a00 */
[----:B----4-:R0:W-:Y:S04]  /*9a760*/  STL.64 [R1+0x4c58], R36 ;  /* 0x004c582401007387 */ /* 0x0101e80000100a00 */
[----:B0-----:R-:W2:Y:S04]  /*9a770*/  LDL.64 R36, [R1+0xe0] ;  /* 0x0000e00001247983 */ /* 0x001ea80000100a00 */
[----:B------:R-:W-:Y:S04]  /*9a780*/  STL.64 [R1+0x8f0], R48 ;  /* 0x0008f03001007387 */ /* 0x000fe80000100a00 */
[----:B------:R0:W-:Y:S04]  /*9a790*/  STL.64 [R1+0x8f8], R50 ;  /* 0x0008f83201007387 */ /* 0x0001e80000100a00 */
[----:B0-----:R-:W4:Y:S04]  /*9a7a0*/  LDL.LU R50, [R1+0x4cb0] ;  /* 0x004cb00001327983 */ /* 0x001f280000300800 */
[----:B------:R-:W2:Y:S01]  /*9a7b0*/  LDL.LU.64 R48, [R1+0x4ca8] ;  /* 0x004ca80001307983 */ /* 0x000ea20000300a00 */
[----:B------:R-:W-:-:S02]  /*9a7c0*/  IMAD.MOV.U32 R51, RZ, RZ, R57 ;  /* 0x000000ffff337224 */ /* 0x000fc400078e0039 */
[----:B------:R-:W-:Y:S02]  /*9a7d0*/  IMAD.MOV.U32 R60, RZ, RZ, R56 ;  /* 0x000000ffff3c7224 */ /* 0x000fe400078e0038 */
[----:B------:R-:W3:Y:S01]  /*9a7e0*/  LDL.LU.64 R56, [R1+0x4ca0] ;  /* 0x004ca00001387983 */ /* 0x000ee20000300a00 */
[C---:B------:R-:W-:Y:S03]  /*9a7f0*/  HMMA.16816.F32 R20, R40.reuse, R24, R20 ;  /* 0x000000182814723c */ /* 0x040fe60000001814 */
[----:B----4-:R-:W-:Y:S04]  /*9a800*/  STL.64 [R1+0x4c70], R50 ;  /* 0x004c703201007387 */ /* 0x010fe80000100a00 */
[----:B--2---:R0:W-:Y:S02]  /*9a810*/  STL.64 [R1+0x4c68], R48 ;  /* 0x004c683001007387 */ /* 0x0041e40000100a00 */
[----:B0-----:R-:W-:Y:S01]  /*9a820*/  HMMA.16816.F32 R48, R40, R36, R4 ;  /* 0x000000242830723c */ /* 0x001fe20000001804 */
[----:B------:R-:W-:-:S02]  /*9a830*/  IMAD.MOV.U32 R7, RZ, RZ, R24 ;  /* 0x000000ffff077224 */ /* 0x000fc400078e0018 */
[----:B------:R-:W-:-:S15]  /*9a840*/  IMAD.MOV.U32 R6, RZ, RZ, R25 ;  /* 0x000000ffff067224 */ /* 0x000fde00078e0019 */
[----:B------:R-:W-:Y:S01]  /*9a850*/  NOP ;  /* 0x0000000000007918 */ /* 0x000fe20000000000 */
[----:B------:R-:W-:Y:S04]  /*9a860*/  STL.64 [R1+0x8e0], R48 ;  /* 0x0008e03001007387 */ /* 0x000fe80000100a00 */
[----:B------:R-:W-:Y:S04]  /*9a870*/  STL.64 [R1+0x8e8], R50 ;  /* 0x0008e83201007387 */ /* 0x000fe80000100a00 */
[----:B------:R0:W-:Y:S04]  /*9a880*/  STL.64 [R1+0x8d0], R20 ;  /* 0x0008d01401007387 */ /* 0x0001e80000100a00 */
[----:B------:R1:W-:Y:S04]  /*9a890*/  STL.64 [R1+0x8d8], R22 ;  /* 0x0008d81601007387 */ /* 0x0003e80000100a00 */
[----:B0-----:R-:W2:Y:S04]  /*9a8a0*/  LDL.LU R20, [R1+0x890] ;  /* 0x0008900001147983 */ /* 0x001ea80000300800 */
[----:B------:R-:W2:Y:S04]  /*9a8b0*/  LDL.LU R21, [R1+0x894] ;  /* 0x0008940001157983 */ /* 0x000ea80000300800 */
[----:B-1----:R-:W2:Y:S04]  /*9a8c0*/  LDL.LU R22, [R1+0x898] ;  /* 0x0008980001167983 */ /* 0x002ea80000300800 */
[----:B------:R-:W2:Y:S04]  /*9a8d0*/  LDL.LU R23, [R1+0x89c] ;  /* 0x00089c0001177983 */ /* 0x000ea80000300800 */
[----:B------:R-:W2:Y:S01]  /*9a8e0*/  LDL.64 R24, [R1+0x90] ;  /* 0x0000900001187983 */ /* 0x000ea20000100a00 */
[----:B------:R-:W-:-:S02]  /*9a8f0*/  IMAD.MOV.U32 R5, RZ, RZ, R36 ;  /* 0x000000ffff057224 */ /* 0x000fc400078e0024 */
[----:B------:R-:W-:Y:S01]  /*9a900*/  IMAD.MOV.U32 R4, RZ, RZ, R37 ;  /* 0x000000ffff047224 */ /* 0x000fe200078e0025 */
[----:B------:R-:W-:Y:S04]  /*9a910*/  STL.64 [R1+0x4c80], R6 ;  /* 0x004c800601007387 */ /* 0x000fe80000100a00 */
[----:B------:R0:W-:Y:S02]  /*9a920*/  STL.64 [R1+0x4c78], R4 ;  /* 0x004c780401007387 */ /* 0x0001e40000100a00 */
[C---:B0-----:R-:W-:Y:S08]  /*9a930*/  HMMA.16816.F32 R4, R40.reuse, R52, R44 ;  /* 0x000000342804723c */ /* 0x041ff0000000182c */
[----:B------:R-:W-:Y:S01]  /*9a940*/  HMMA.16816.F32 R12, R40, R16, R12 ;  /* 0x00000010280c723c */ /* 0x000fe2000000180c */
[----:B------:R-:W-:-:S10]  /*9a950*/  IMAD.MOV.U32 R45, RZ, RZ, R52 ;  /* 0x000000ffff2d7224 */ /* 0x000fd400078e0034 */
[----:B------:R-:W-:Y:S04]  /*9a960*/  STL.64 [R1+0x8c0], R4 ;  /* 0x0008c00401007387 */ /* 0x000fe80000100a00 */
[----:B------:R0:W-:Y:S02]  /*9a970*/  STL.64 [R1+0x8c8], R6 ;  /* 0x0008c80601007387 */ /* 0x0001e40000100a00 */
[----:B0-----:R-:W-:Y:S01]  /*9a980*/  HMMA.16816.F32 R4, R40, R32, R28 ;  /* 0x000000202804723c */ /* 0x001fe2000000181c */
[----:B------:R-:W-:-:S05]  /*9a990*/  IMAD.MOV.U32 R44, RZ, RZ, R53 ;  /* 0x000000ffff2c7224 */ /* 0x000fca00078e0035 */
[----:B------:R-:W-:Y:S04]  /*9a9a0*/  STL.64 [R1+0x4c88], R44 ;  /* 0x004c882c01007387 */ /* 0x000fe80000100a00 */
[----:B------:R-:W-:Y:S04]  /*9a9b0*/  STL.64 [R1+0x8b0], R12 ;  /* 0x0008b00c01007387 */ /* 0x000fe80000100a00 */
[----:B------:R-:W-:Y:S05]  /*9a9c0*/  STL.64 [R1+0x8b8], R14 ;  /* 0x0008b80e01007387 */ /* 0x000fea0000100a00 */
[----:B------:R-:W-:-:S02]  /*9a9d0*/  IMAD.MOV.U32 R58, RZ, RZ, R6 ;  /* 0x000000ffff3a7224 */ /* 0x000fc400078e0006 */
[----:B------:R-:W-:Y:S01]  /*9a9e0*/  IMAD.MOV.U32 R59, RZ, RZ, R7 ;  /* 0x000000ffff3b7224 */ /* 0x000fe200078e0007 */
[----:B------:R-:W-:Y:S04]  /*9a9f0*/  STL.64 [R1+0x8a0], R4 ;  /* 0x0008a00401007387 */ /* 0x000fe80000100a00 */
[----:B------:R-:W-:Y:S04]  /*9aa00*/  STL.64 [R1+0x4c98], R58 ;  /* 0x004c983a01007387 */ /* 0x000fe80000100a00 */
[----:B---3--:R0:W-:Y:S04]  /*9aa10*/  STL.64 [R1+0x4c90], R56 ;  /* 0x004c903801007387 */ /* 0x0081e80000100a00 */
[----:B0-----:R-:W3:Y:S04]  /*9aa20*/  LDL.LU R56, [R1+0x880] ;  /* 0x0008800001387983 */ /* 0x001ee80000300800 */
[----:B------:R-:W3:Y:S04]  /*9aa30*/  LDL.LU R57, [R1+0x884] ;  /* 0x0008840001397983 */ /* 0x000ee80000300800 */
[----:B------:R-:W3:Y:S04]  /*9aa40*/  LDL.LU R58, [R1+0x888] ;  /* 0x00088800013a7983 */ /* 0x000ee80000300800 */
[----:B------:R-:W3:Y:S04]  /*9aa50*/  LDL.LU R59, [R1+0x88c] ;  /* 0x00088c00013b7983 */ /* 0x000ee80000300800 */
[----:B------:R-:W3:Y:S04]  /*9aa60*/  LDL.64 R44, [R1+0x80] ;  /* 0x00008000012c7983 */ /* 0x000ee80000100a00 */
[----:B------:R-:W4:Y:S04]  /*9aa70*/  LDL.LU R4, [R1+0x870] ;  /* 0x0008700001047983 */ /* 0x000f280000300800 */
[----:B------:R-:W4:Y:S04]  /*9aa80*/  LDL.LU R5, [R1+0x874] ;  /* 0x0008740001057983 */ /* 0x000f280000300800 */
[----:B------:R-:W4:Y:S04]  /*9aa90*/  LDL.LU R6, [R1+0x878] ;  /* 0x0008780001067983 */ /* 0x000f280000300800 */
[----:B------:R-:W4:Y:S04]  /*9aaa0*/  LDL.LU R7, [R1+0x87c] ;  /* 0x00087c0001077983 */ /* 0x000f280000300800 */
[----:B------:R-:W4:Y:S01]  /*9aab0*/  LDL.64 R48, [R1+0x70] ;  /* 0x0000700001307983 */ /* 0x000f220000100a00 */
[----:B------:R-:W-:-:S03]  /*9aac0*/  IMAD.MOV.U32 R0, RZ, RZ, R33 ;  /* 0x000000ffff007224 */ /* 0x000fc600078e0021 */
[----:B------:R-:W4:Y:S01]  /*9aad0*/  LDL.LU R28, [R1+0x860] ;  /* 0x00086000011c7983 */ /* 0x000f220000300800 */
[----:B------:R-:W-:-:S03]  /*9aae0*/  IMAD.MOV.U32 R2, RZ, RZ, R32 ;  /* 0x000000ffff027224 */ /* 0x000fc600078e0020 */
[----:B------:R-:W4:Y:S04]  /*9aaf0*/  LDL.LU R29, [R1+0x864] ;  /* 0x00086400011d7983 */ /* 0x000f280000300800 */
[----:B------:R-:W4:Y:S04]  /*9ab00*/  LDL.LU R30, [R1+0x868] ;  /* 0x00086800011e7983 */ /* 0x000f280000300800 */
[----:B------:R-:W4:Y:S04]  /*9ab10*/  LDL.LU R31, [R1+0x86c] ;  /* 0x00086c00011f7983 */ /* 0x000f280000300800 */
[----:B------:R-:W4:Y:S04]  /*9ab20*/  LDL.64 R32, [R1+0x60] ;  /* 0x0000600001207983 */ /* 0x000f280000100a00 */
[----:B------:R-:W-:Y:S04]  /*9ab30*/  STL [R1+0x4b54], R0 ;  /* 0x004b540001007387 */ /* 0x000fe80000100800 */
[----:B------:R-:W-:Y:S01]  /*9ab40*/  STL [R1+0x4b50], R2 ;  /* 0x004b500201007387 */ /* 0x000fe20000100800 */
[----:B--2---:R-:W-:-:S15]  /*9ab50*/  HMMA.16816.F32 R12, R40, R24, R20 ;  /* 0x00000018280c723c */ /* 0x004fde0000001814 */
[----:B------:R-:W-:-:S04]  /*9ab60*/  NOP ;  /* 0x0000000000007918 */ /* 0x000fc80000000000 */
[----:B------:R0:W-:Y:S04]  /*9ab70*/  STL.64 [R1+0x890], R12 ;  /* 0x0008900c01007387 */ /* 0x0001e80000100a00 */
[----:B------:R1:W-:Y:S04]  /*9ab80*/  STL.64 [R1+0x898], R14 ;  /* 0x0008980e01007387 */ /* 0x0003e80000100a00 */
[----:B------:R-:W2:Y:S04]  /*9ab90*/  LDL.LU R36, [R1+0x850] ;  /* 0x0008500001247983 */ /* 0x000ea80000300800 */
[----:B------:R-:W2:Y:S04]  /*9aba0*/  LDL.LU R37, [R1+0x854] ;  /* 0x0008540001257983 */ /* 0x000ea80000300800 */
[----:B------:R-:W2:Y:S04]  /*9abb0*/  LDL.LU R38, [R1+0x858] ;  /* 0x0008580001267983 */ /* 0x000ea80000300800 */
[----:B------:R-:W2:Y:S04]  /*9abc0*/  LDL.LU R39, [R1+0x85c] ;  /* 0x00085c0001277983 */ /* 0x000ea80000300800 */
[----:B------:R-:W2:Y:S04]  /*9abd0*/  LDL.64 R52, [R1+0x50] ;  /* 0x0000500001347983 */ /* 0x000ea80000100a00 */
[----:B0-----:R-:W2:Y:S04]  /*9abe0*/  LDL.LU R12, [R1+0x840] ;  /* 0x00084000010c7983 */ /* 0x001ea80000300800 */
[----:B------:R-:W2:Y:S04]  /*9abf0*/  LDL.LU R13, [R1+0x844] ;  /* 0x00084400010d7983 */ /* 0x000ea80000300800 */
[----:B-1----:R-:W2:Y:S04]  /*9ac00*/  LDL.LU R14, [R1+0x848] ;  /* 0x00084800010e7983 */ /* 0x002ea80000300800 */
[----:B------:R-:W2:Y:S04]  /*9ac10*/  LDL.LU R15, [R1+0x84c] ;  /* 0x00084c00010f7983 */ /* 0x000ea80000300800 */
[----:B------:R-:W2:Y:S04]  /*9ac20*/  LDL.64 R16, [R1+0x40] ;  /* 0x0000400001107983 */ /* 0x000ea80000100a00 */
[----:B------:R-:W2:Y:S04]  /*9ac30*/  LDL.LU R20, [R1+0x830] ;  /* 0x0008300001147983 */ /* 0x000ea80000300800 */
[----:B------:R-:W2:Y:S04]  /*9ac40*/  LDL.LU R21, [R1+0x834] ;  /* 0x0008340001157983 */ /* 0x000ea80000300800 */
[----:B------:R-:W2:Y:S01]  /*9ac50*/  LDL.LU R22, [R1+0x838] ;  /* 0x0008380001167983 */ /* 0x000ea20000300800 */
[----:B------:R-:W-:-:S02]  /*9ac60*/  IMAD.MOV.U32 R11, RZ, RZ, R24 ;  /* 0x000000ffff0b7224 */ /* 0x000fc400078e0018 */
[----:B------:R-:W-:Y:S01]  /*9ac70*/  IMAD.MOV.U32 R10, RZ, RZ, R25 ;  /* 0x000000ffff0a7224 */ /* 0x000fe200078e0019 */
[----:B------:R-:W2:Y:S04]  /*9ac80*/  LDL.LU R23, [R1+0x83c] ;  /* 0x00083c0001177983 */ /* 0x000ea80000300800 */
[----:B------:R-:W2:Y:S04]  /*9ac90*/  LDL.64 R24, [R1+0x30] ;  /* 0x0000300001187983 */ /* 0x000ea80000100a00 */
[----:B------:R-:W-:Y:S04]  /*9aca0*/  STL [R1+0x4b5c], R10 ;  /* 0x004b5c0a01007387 */ /* 0x000fe80000100800 */
[----:B------:R0:W-:Y:S01]  /*9acb0*/  STL [R1+0x4b58], R11 ;  /* 0x004b580b01007387 */ /* 0x0001e20000100800 */
[C---:B---3--:R-:W-:Y:S08]  /*9acc0*/  HMMA.16816.F32 R56, R40.reuse, R44, R56 ;  /* 0x0000002c2838723c */ /* 0x048ff00000001838 */
[----:B----4-:R-:W-:Y:S01]  /*9acd0*/  HMMA.16816.F32 R4, R40, R48, R4 ;  /* 0x000000302804723c */ /* 0x010fe20000001804 */
[----:B------:R-:W-:-:S02]  /*9ace0*/  IMAD.MOV.U32 R61, RZ, RZ, R45 ;  /* 0x000000ffff3d7224 */ /* 0x000fc400078e002d */
[----:B------:R-:W-:-:S05]  /*9acf0*/  IMAD.MOV.U32 R2, RZ, RZ, R44 ;  /* 0x000000ffff027224 */ /* 0x000fca00078e002c */
[----:B------:R-:W-:Y:S01]  /*9ad00*/  HMMA.16816.F32 R28, R40, R32, R28 ;  /* 0x00000020281c723c */ /* 0x000fe2000000181c */
[----:B------:R-:W-:Y:S02]  /*9ad10*/  IMAD.MOV.U32 R0, RZ, RZ, R49 ;  /* 0x000000ffff007224 */ /* 0x000fe400078e0031 */
[----:B------:R-:W-:Y:S04]  /*9ad20*/  STL.64 [R1+0x880], R56 ;  /* 0x0008803801007387 */ /* 0x000fe80000100a00 */
[----:B------:R1:W-:Y:S01]  /*9ad30*/  STL.64 [R1+0x888], R58 ;  /* 0x0008883a01007387 */ /* 0x0003e20000100a00 */
[----:B0-----:R-:W-:-:S03]  /*9ad40*/  MOV R11, R48 ;  /* 0x00000030000b7202 */ /* 0x001fc60000000f00 */
[----:B-1----:R-:W3:Y:S04]  /*9ad50*/  LDL.LU.64 R58, [R1+0x4c98] ;  /* 0x004c9800013a7983 */ /* 0x002ee80000300a00 */
[----:B------:R-:W4:Y:S04]  /*9ad60*/  LDL.LU.64 R56, [R1+0x4c90] ;  /* 0x004c900001387983 */ /* 0x000f280000300a00 */
[----:B------:R-:W3:Y:S04]  /*9ad70*/  LDL.LU.64 R44, [R1+0x4c88] ;  /* 0x004c8800012c7983 */ /* 0x000ee80000300a00 */
[----:B------:R-:W-:Y:S04]  /*9ad80*/  STL [R1+0x4b64], R61 ;  /* 0x004b643d01007387 */ /* 0x000fe80000100800 */
[----:B------:R-:W-:Y:S04]  /*9ad90*/  STL [R1+0x4b60], R2 ;  /* 0x004b600201007387 */ /* 0x000fe80000100800 */
[----:B------:R-:W-:Y:S04]  /*9ada0*/  STL.64 [R1+0x870], R4 ;  /* 0x0008700401007387 */ /* 0x000fe80000100a00 */
[----:B------:R0:W-:Y:S01]  /*9adb0*/  STL.64 [R1+0x878], R6 ;  /* 0x0008780601007387 */ /* 0x0001e20000100a00 */
[----:B------:R-:W-:-:S03]  /*9adc0*/  IMAD.MOV.U32 R10, RZ, RZ, R33 ;  /* 0x000000ffff0a7224 */ /* 0x000fc600078e0021 */
[----:B0-----:R-:W3:Y:S04]  /*9add0*/  LDL.LU.64 R6, [R1+0x4c80] ;  /* 0x004c800001067983 */ /* 0x001ee80000300a00 */
[----:B------:R-:W3:Y:S04]  /*9ade0*/  LDL.LU.64 R4, [R1+0x4c78] ;  /* 0x004c780001047983 */ /* 0x000ee80000300a00 */
[----:B------:R-:W-:Y:S04]  /*9adf0*/  STL [R1+0x4b6c], R0 ;  /* 0x004b6c0001007387 */ /* 0x000fe80000100800 */
[----:B------:R-:W-:Y:S04]  /*9ae00*/  STL [R1+0x4b68], R11 ;  /* 0x004b680b01007387 */ /* 0x000fe80000100800 */
[----:B------:R0:W-:Y:S04]  /*9ae10*/  STL.64 [R1+0x860], R28 ;  /* 0x0008601c01007387 */ /* 0x0001e80000100a00 */
[----:B------:R1:W-:Y:S01]  /*9ae20*/  STL.64 [R1+0x868], R30 ;  /* 0x0008681e01007387 */ /* 0x0003e20000100a00 */
[----:B------:R-:W-:-:S03]  /*9ae30*/  IMAD.MOV.U32 R2, RZ, RZ, R32 ;  /* 0x000000ffff027224 */ /* 0x000fc600078e0020 */
[----:B0-----:R-:W3:Y:S04]  /*9ae40*/  LDL.LU R28, [R1+0x820] ;  /* 0x00082000011c7983 */ /* 0x001ee80000300800 */
[----:B------:R-:W3:Y:S04]  /*9ae50*/  LDL.LU R29, [R1+0x824] ;  /* 0x00082400011d7983 */ /* 0x000ee80000300800 */
[----:B-1----:R-:W3:Y:S04]  /*9ae60*/  LDL.LU R30, [R1+0x828] ;  /* 0x00082800011e7983 */ /* 0x002ee80000300800 */
[----:B------:R-:W3:Y:S04]  /*9ae70*/  LDL.LU R31, [R1+0x82c] ;  /* 0x00082c00011f7983 */ /* 0x000ee80000300800 */
[----:B------:R-:W3:Y:S04]  /*9ae80*/  LDL.64 R32, [R1+0x20] ;  /* 0x0000200001207983 */ /* 0x000ee80000100a00 */
[----:B------:R-:W-:Y:S04]  /*9ae90*/  STL [R1+0x4b74], R10 ;  /* 0x004b740a01007387 */ /* 0x000fe80000100800 */
[----:B------:R-:W-:Y:S01]  /*9aea0*/  STL [R1+0x4b70], R2 ;  /* 0x004b700201007387 */ /* 0x000fe20000100800 */
[C---:B--2---:R-:W-:Y:S08]  /*9aeb0*/  HMMA.16816.F32 R36, R40.reuse, R52, R36 ;  /* 0x000000342824723c */ /* 0x044ff00000001824 */
[----:B------:R-:W-:Y:S01]  /*9aec0*/  HMMA.16816.F32 R12, R40, R16, R12 ;  /* 0x00000010280c723c */ /* 0x000fe2000000180c */
[----:B------:R-:W-:-:S02]  /*9aed0*/  IMAD.MOV.U32 R61, RZ, RZ, R53 ;  /* 0x000000ffff3d7224 */ /* 0x000fc400078e0035 */
[----:B------:R-:W-:-:S08]  /*9aee0*/  IMAD.MOV.U32 R11, RZ, RZ, R52 ;  /* 0x000000ffff0b7224 */ /* 0x000fd000078e0034 */
[----:B------:R-:W-:Y:S04]  /*9aef0*/  STL.64 [R1+0x850], R36 ;  /* 0x0008502401007387 */ /* 0x000fe80000100a00 */
[----:B------:R-:W-:Y:S04]  /*9af00*/  STL.64 [R1+0x858], R38 ;  /* 0x0008582601007387 */ /* 0x000fe80000100a00 */
[----:B------:R-:W-:Y:S04]  /*9af10*/  STL [R1+0x4b7c], R61 ;  /* 0x004b7c3d01007387 */ /* 0x000fe80000100800 */
[----:B------:R-:W-:Y:S04]  /*9af20*/  STL [R1+0x4b78], R11 ;  /* 0x004b780b01007387 */ /* 0x000fe80000100800 */
[----:B------:R-:W-:Y:S04]  /*9af30*/  STL.64 [R1+0x840], R12 ;  /* 0x0008400c01007387 */ /* 0x000fe80000100a00 */
[----:B------:R0:W-:Y:S02]  /*9af40*/  STL.64 [R1+0x848], R14 ;  /* 0x0008480e01007387 */ /* 0x0001e40000100a00 */
[----:B0-----:R-:W-:Y:S01]  /*9af50*/  HMMA.16816.F32 R12, R40, R24, R20 ;  /* 0x00000018280c723c */ /* 0x001fe20000001814 */
[----:B------:R-:W-:-:S02]  /*9af60*/  IMAD.MOV.U32 R0, RZ, RZ, R17 ;  /* 0x000000ffff007224 */ /* 0x000fc400078e0011 */
[----:B------:R-:W-:-:S03]  /*9af70*/  IMAD.MOV.U32 R2, RZ, RZ, R16 ;  /* 0x000000ffff027224 */ /* 0x000fc600078e0010 */
[----:B------:R-:W-:Y:S04]  /*9af80*/  STL [R1+0x4b84], R0 ;  /* 0x004b840001007387 */ /* 0x000fe80000100800 */
[----:B------:R-:W-:Y:S01]  /*9af90*/  STL [R1+0x4b80], R2 ;  /* 0x004b800201007387 */ /* 0x000fe20000100800 */
[----:B------:R-:W-:Y:S02]  /*9afa0*/  IMAD.MOV.U32 R11, RZ, RZ, R24 ;  /* 0x000000ffff0b7224 */ /* 0x000fe400078e0018 */
[----:B------:R-:W-:-:S06]  /*9afb0*/  IMAD.MOV.U32 R10, RZ, RZ, R25 ;  /* 0x000000ffff0a7224 */ /* 0x000fcc00078e0019 */
[----:B------:R0:W-:Y:S04]  /*9afc0*/  STL.64 [R1+0x830], R12 ;  /* 0x0008300c01007387 */ /* 0x0001e80000100a00 */
[----:B------:R1:W-:Y:S04]  /*9afd0*/  STL.64 [R1+0x838], R14 ;  /* 0x0008380e01007387 */ /* 0x0003e80000100a00 */
[----:B------:R-:W2:Y:S04]  /*9afe0*/  LDL.LU R48, [R1+0x810] ;  /* 0x0008100001307983 */ /* 0x000ea80000300800 */
[----:B------:R-:W2:Y:S04]  /*9aff0*/  LDL.LU R49, [R1+0x814] ;  /* 0x0008140001317983 */ /* 0x000ea80000300800 */
[----:B------:R-:W2:Y:S04]  /*9b000*/  LDL.LU R50, [R1+0x818] ;  /* 0x0008180001327983 */ /* 0x000ea80000300800 */
[----:B------:R-:W2:Y:S04]  /*9b010*/  LDL.LU R51, [R1+0x81c] ;  /* 0x00081c0001337983 */ /* 0x000ea80000300800 */
[----:B------:R-:W2:Y:S04]  /*9b020*/  LDL.64 R24, [R1+0x10] ;  /* 0x0000100001187983 */ /* 0x000ea80000100a00 */
[----:B------:R-:W4:Y:S04]  /*9b030*/  LDL.LU R36, [R1+0x800] ;  /* 0x0008000001247983 */ /* 0x000f280000300800 */
[----:B------:R-:W4:Y:S04]  /*9b040*/  LDL.LU R37, [R1+0x804] ;  /* 0x0008040001257983 */ /* 0x000f280000300800 */
[----:B------:R-:W4:Y:S04]  /*9b050*/  LDL.LU R38, [R1+0x808] ;  /* 0x0008080001267983 */ /* 0x000f280000300800 */
[----:B------:R-:W4:Y:S04]  /*9b060*/  LDL.LU R39, [R1+0x80c] ;  /* 0x00080c0001277983 */ /* 0x000f280000300800 */
[----:B------:R-:W4:Y:S04]  /*9b070*/  LDL.64 R52, [R1] ;  /* 0x0000000001347983 */ /* 0x000f280000100a00 */
[----:B0-----:R-:W4:Y:S04]  /*9b080*/  LDL.LU R12, [R1+0x7f0] ;  /* 0x0007f000010c7983 */ /* 0x001f280000300800 */
[----:B------:R-:W4:Y:S04]  /*9b090*/  LDL.LU R13, [R1+0x7f4] ;  /* 0x0007f400010d7983 */ /* 0x000f280000300800 */
[----:B-1----:R-:W4:Y:S04]  /*9b0a0*/  LDL.LU R14, [R1+0x7f8] ;  /* 0x0007f800010e7983 */ /* 0x002f280000300800 */
[----:B------:R-:W4:Y:S04]  /*9b0b0*/  LDL.LU R15, [R1+0x7fc] ;  /* 0x0007fc00010f7983 */ /* 0x000f280000300800 */
[----:B------:R-:W-:Y:S04]  /*9b0c0*/  STL [R1+0x4b8c], R10 ;  /* 0x004b8c0a01007387 */ /* 0x000fe80000100800 */
[----:B------:R-:W-:Y:S01]  /*9b0d0*/  STL [R1+0x4b88], R11 ;  /* 0x004b880b01007387 */ /* 0x000fe20000100800 */
[----:B---3--:R-:W-:Y:S01]  /*9b0e0*/  HMMA.16816.F32 R16, R40, R32, R28 ;  /* 0x000000202810723c */ /* 0x008fe2000000181c */
[----:B------:R-:W-:-:S02]  /*9b0f0*/  IMAD.MOV.U32 R2, RZ, RZ, R32 ;  /* 0x000000ffff027224 */ /* 0x000fc400078e0020 */
[----:B------:R-:W-:-:S15]  /*9b100*/  IMAD.MOV.U32 R61, RZ, RZ, R33 ;  /* 0x000000ffff3d7224 */ /* 0x000fde00078e0021 */
[----:B------:R-:W-:Y:S01]  /*9b110*/  NOP ;  /* 0x0000000000007918 */ /* 0x000fe20000000000 */
[----:B------:R0:W-:Y:S04]  /*9b120*/  STL.64 [R1+0x820], R16 ;  /* 0x0008201001007387 */ /* 0x0001e80000100a00 */
[----:B------:R1:W-:Y:S04]  /*9b130*/  STL.64 [R1+0x828], R18 ;  /* 0x0008281201007387 */ /* 0x0003e80000100a00 */
[----:B0-----:R-:W3:Y:S04]  /*9b140*/  LDL.LU R16, [R1+0x7e0] ;  /* 0x0007e00001107983 */ /* 0x001ee80000300800 */
[----:B------:R-:W3:Y:S04]  /*9b150*/  LDL.LU R17, [R1+0x7e4] ;  /* 0x0007e40001117983 */ /* 0x000ee80000300800 */
        /* <DEDUP_REMOVED lines=14> */
[----:B------:R0:W-:Y:S01]  /*9b240*/  STL [R1+0x4b90], R2 ;  /* 0x004b900201007387 */ /* 0x0001e20000100800 */
[C---:B--2---:R-:W-:Y:S08]  /*9b250*/  HMMA.16816.F32 R48, R40.reuse, R24, R48 ;  /* 0x000000182830723c */ /* 0x044ff00000001830 */
[----:B----4-:R-:W-:Y:S01]  /*9b260*/  HMMA.16816.F32 R36, R40, R52, R36 ;  /* 0x000000342824723c */ /* 0x010fe20000001824 */
[----:B------:R-:W-:-:S02]  /*9b270*/  IMAD.MOV.U32 R11, RZ, RZ, R24 ;  /* 0x000000ffff0b7224 */ /* 0x000fc400078e0018 */
[----:B------:R-:W-:Y:S02]  /*9b280*/  IMAD.MOV.U32 R0, RZ, RZ, R25 ;  /* 0x000000ffff007224 */ /* 0x000fe400078e0019 */
[----:B0-----:R-:W-:Y:S02]  /*9b290*/  IMAD.MOV.U32 R2, RZ, RZ, R52 ;  /* 0x000000ffff027224 */ /* 0x001fe400078e0034 */
[----:B------:R-:W-:-:S04]  /*9b2a0*/  IMAD.MOV.U32 R10, RZ, RZ, R53 ;  /* 0x000000ffff0a7224 */ /* 0x000fc800078e0035 */
[----:B------:R-:W-:Y:S04]  /*9b2b0*/  STL.64 [R1+0x810], R48 ;  /* 0x0008103001007387 */ /* 0x000fe80000100a00 */
[----:B------:R0:W-:Y:S04]  /*9b2c0*/  STL.64 [R1+0x818], R50 ;  /* 0x0008183201007387 */ /* 0x0001e80000100a00 */
[----:B0-----:R-:W2:Y:S04]  /*9b2d0*/  LDL.LU.64 R50, [R1+0x4c70] ;  /* 0x004c700001327983 */ /* 0x001ea80000300a00 */
[----:B------:R-:W3:Y:S04]  /*9b2e0*/  LDL.LU.64 R48, [R1+0x4c68] ;  /* 0x004c680001307983 */ /* 0x000ee80000300a00 */
[----:B------:R-:W4:Y:S04]  /*9b2f0*/  LDL.LU R24, [R1+0x7a0] ;  /* 0x0007a00001187983 */ /* 0x000f280000300800 */
[----:B------:R-:W4:Y:S04]  /*9b300*/  LDL.LU R25, [R1+0x7a4] ;  /* 0x0007a40001197983 */ /* 0x000f280000300800 */
[----:B------:R-:W4:Y:S04]  /*9b310*/  LDL.LU R26, [R1+0x7a8] ;  /* 0x0007a800011a7983 */ /* 0x000f280000300800 */
[----:B------:R-:W4:Y:S04]  /*9b320*/  LDL.LU R27, [R1+0x7ac] ;  /* 0x0007ac00011b7983 */ /* 0x000f280000300800 */
[----:B------:R-:W-:Y:S04]  /*9b330*/  STL.64 [R1+0x800], R36 ;  /* 0x0008002401007387 */ /* 0x000fe80000100a00 */
[----:B------:R0:W-:Y:S04]  /*9b340*/  STL.64 [R1+0x808], R38 ;  /* 0x0008082601007387 */ /* 0x0001e80000100a00 */
[----:B0-----:R-:W2:Y:S04]  /*9b350*/  LDL.LU.64 R38, [R1+0x4c60] ;  /* 0x004c600001267983 */ /* 0x001ea80000300a00 */
[----:B------:R-:W2:Y:S04]  /*9b360*/  LDL.LU.64 R36, [R1+0x4c58] ;  /* 0x004c580001247983 */ /* 0x000ea80000300a00 */
[----:B------:R-:W2:Y:S04]  /*9b370*/  LDL.LU.64 R54, [R1+0x4c50] ;  /* 0x004c500001367983 */ /* 0x000ea80000300a00 */
[----:B------:R-:W2:Y:S01]  /*9b380*/  LDL.LU.64 R52, [R1+0x4c48] ;  /* 0x004c480001347983 */ /* 0x000ea20000300a00 */
[----:B------:R-:W-:-:S15]  /*9b390*/  HMMA.16816.F32 R12, R40, R56, R12 ;  /* 0x00000038280c723c */ /* 0x000fde000000180c */
[----:B------:R-:W-:-:S04]  /*9b3a0*/  NOP ;  /* 0x0000000000007918 */ /* 0x000fc80000000000 */
[----:B------:R0:W-:Y:S04]  /*9b3b0*/  STL.64 [R1+0x7f0], R12 ;  /* 0x0007f00c01007387 */ /* 0x0001e80000100a00 */
[----:B------:R-:W-:Y:S04]  /*9b3c0*/  STL.64 [R1+0x7f8], R14 ;  /* 0x0007f80e01007387 */ /* 0x000fe80000100a00 */
[----:B0-----:R-:W4:Y:S04]  /*9b3d0*/  LDL.LU.64 R12, [R1+0x4c40] ;  /* 0x004c4000010c7983 */ /* 0x001f280000300a00 */
[----:B------:R-:W-:Y:S04]  /*9b3e0*/  STL.64 [R1+0x4a20], R58 ;  /* 0x004a203a01007387 */ /* 0x000fe80000100a00 */
[----:B------:R0:W-:Y:S04]  /*9b3f0*/  STL.64 [R1+0x4a18], R56 ;  /* 0x004a183801007387 */ /* 0x0001e80000100a00 */
[----:B0-----:R-:W4:Y:S04]  /*9b400*/  LDL.LU R56, [R1+0x760] ;  /* 0x0007600001387983 */ /* 0x001f280000300800 */
[----:B------:R-:W4:Y:S04]  /*9b410*/  LDL.LU R57, [R1+0x764] ;  /* 0x0007640001397983 */ /* 0x000f280000300800 */
[----:B------:R-:W4:Y:S04]  /*9b420*/  LDL.LU R58, [R1+0x768] ;  /* 0x00076800013a7983 */ /* 0x000f280000300800 */
[----:B------:R-:W4:Y:S01]  /*9b430*/  LDL.LU R59, [R1+0x76c] ;  /* 0x00076c00013b7983 */ /* 0x000f220000300800 */
[C---:B---3--:R-:W-:Y:S08]  /*9b440*/  HMMA.16816.F32 R20, R40.reuse, R48, R20 ;  /* 0x000000302814723c */ /* 0x048ff00000001814 */
[C---:B--2---:R-:W-:Y:S08]  /*9b450*/  HMMA.16816.F32 R16, R40.reuse, R52, R16 ;  /* 0x000000342810723c */ /* 0x044ff00000001810 */
[C---:B------:R-:W-:Y:S11]  /*9b460*/  HMMA.16816.F32 R32, R40.reuse, R36, R32 ;  /* 0x000000242820723c */ /* 0x040ff60000001820 */
[----:B------:R0:W-:Y:S04]  /*9b470*/  STL.64 [R1+0x7e0], R16 ;  /* 0x0007e01001007387 */ /* 0x0001e80000100a00 */
[----:B------:R-:W-:Y:S04]  /*9b480*/  STL.64 [R1+0x7e8], R18 ;  /* 0x0007e81201007387 */ /* 0x000fe80000100a00 */
[----:B0-----:R-:W2:Y:S04]  /*9b490*/  LDL.LU.64 R16, [R1+0x4c38] ;  /* 0x004c380001107983 */ /* 0x001ea80000300a00 */
        /* <DEDUP_REMOVED lines=9> */
[----:B------:R-:W2:Y:S04]  /*9b530*/  LDL.LU.64 R20, [R1+0x4c28] ;  /* 0x004c280001147983 */ /* 0x000ea80000300a00 */
[----:B------:R-:W-:Y:S04]  /*9b540*/  STL [R1+0x4ba8], R50 ;  /* 0x004ba83201007387 */ /* 0x000fe80000100800 */
[----:B------:R-:W-:Y:S04]  /*9b550*/  STL.64 [R1+0x4ba0], R48 ;  /* 0x004ba03001007387 */ /* 0x000fe80000100a00 */
[----:B------:R-:W-:Y:S04]  /*9b560*/  STL.64 [R1+0x7c0], R32 ;  /* 0x0007c02001007387 */ /* 0x000fe80000100a00 */
[----:B------:R0:W-:Y:S04]  /*9b570*/  STL.64 [R1+0x7c8], R34 ;  /* 0x0007c82201007387 */ /* 0x0001e80000100a00 */
[----:B0-----:R-:W2:Y:S04]  /*9b580*/  LDL.LU.64 R34, [R1+0x4c20] ;  /* 0x004c200001227983 */ /* 0x001ea80000300a00 */
[----:B------:R-:W2:Y:S04]  /*9b590*/  LDL.LU.64 R32, [R1+0x4c18] ;  /* 0x004c180001207983 */ /* 0x000ea80000300a00 */
[----:B------:R-:W-:Y:S04]  /*9b5a0*/  STL [R1+0x4bc8], R38 ;  /* 0x004bc82601007387 */ /* 0x000fe80000100800 */
        /* <DEDUP_REMOVED lines=22> */
[----:B------:R-:W2:Y:S04]  /*9b710*/  LDL.LU R29, [R1+0x794] ;  /* 0x00079400011d7983 */ /* 0x000ea80000300800 */
[----:B------:R-:W2:Y:S04]  /*9b720*/  LDL.LU R30, [R1+0x798] ;  /* 0x00079800011e7983 */ /* 0x000ea80000300800 */
[----:B------:R-:W2:Y:S04]  /*9b730*/  LDL.LU R31, [R1+0x79c] ;  /* 0x00079c00011f7983 */ /* 0x000ea80000300800 */
[----:B----4-:R-:W-:Y:S04]  /*9b740*/  STL.64 [R1+0x4a60], R26 ;  /* 0x004a601a01007387 */ /* 0x010fe80000100a00 */
[----:B---3--:R0:W-:Y:S01]  /*9b750*/  STL.64 [R1+0x4a58], R24 ;  /* 0x004a581801007387 */ /* 0x0081e20000100a00 */
[C---:B--2---:R-:W-:Y:S08]  /*9b760*/  HMMA.16816.F32 R28, R40.reuse, R24, R28 ;  /* 0x00000018281c723c */ /* 0x044ff0000000181c */
[C---:B0-----:R-:W-:Y:S11]  /*9b770*/  HMMA.16816.F32 R24, R40.reuse, R20, R32 ;  /* 0x000000142818723c */ /* 0x041ff60000001820 */
[----:B------:R-:W-:Y:S04]  /*9b780*/  STL.64 [R1+0x790], R28 ;  /* 0x0007901c01007387 */ /* 0x000fe80000100a00 */
[----:B------:R-:W-:Y:S04]  /*9b790*/  STL.64 [R1+0x798], R30 ;  /* 0x0007981e01007387 */ /* 0x000fe80000100a00 */
[----:B------:R-:W-:Y:S04]  /*9b7a0*/  STL.64 [R1+0x4a10], R22 ;  /* 0x004a101601007387 */ /* 0x000fe80000100a00 */
[----:B------:R0:W-:Y:S04]  /*9b7b0*/  STL.64 [R1+0x4a08], R20 ;  /* 0x004a081401007387 */ /* 0x0001e80000100a00 */
[----:B------:R-:W-:Y:S04]  /*9b7c0*/  STL.64 [R1+0x780], R24 ;  /* 0x0007801801007387 */ /* 0x000fe80000100a00 */
[----:B------:R1:W-:Y:S01]  /*9b7d0*/  STL.64 [R1+0x788], R26 ;  /* 0x0007881a01007387 */ /* 0x0003e20000100a00 */
[C---:B0-----:R-:W-:Y:S08]  /*9b7e0*/  HMMA.16816.F32 R20, R40.reuse, R12, R56 ;  /* 0x0000000c2814723c */ /* 0x041ff00000001838 */
[----:B-1----:R-:W-:Y:S01]  /*9b7f0*/  HMMA.16816.F32 R24, R40, R16, R52 ;  /* 0x000000102818723c */ /* 0x002fe20000001834 */
[----:B------:R-:W-:-:S02]  /*9b800*/  IMAD.MOV.U32 R56, RZ, RZ, R45 ;  /* 0x000000ffff387224 */ /* 0x000fc400078e002d */
[----:B------:R-:W-:-:S15]  /*9b810*/  IMAD.MOV.U32 R57, RZ, RZ, R44 ;  /* 0x000000ffff397224 */ /* 0x000fde00078e002c */
[----:B------:R-:W-:Y:S01]  /*9b820*/  NOP ;  /* 0x0000000000007918 */ /* 0x000fe20000000000 */
[----:B------:R0:W-:Y:S04]  /*9b830*/  STL.64 [R1+0x770], R24 ;  /* 0x0007701801007387 */ /* 0x0001e80000100a00 */
        /* <DEDUP_REMOVED lines=8> */
[----:B0-----:R-:W-:Y:S02]  /*9b8c0*/  IMAD.MOV.U32 R25, RZ, RZ, R4 ;  /* 0x000000ffff197224 */ /* 0x001fe400078e0004 */
[----:B------:R-:W-:Y:S01]  /*9b8d0*/  IMAD.MOV.U32 R24, RZ, RZ, R5 ;  /* 0x000000ffff187224 */ /* 0x000fe200078e0005 */
[----:B---3--:R-:W-:Y:S04]  /*9b8e0*/  STL.64 [R1+0x4bb8], R54 ;  /* 0x004bb83601007387 */ /* 0x008fe80000100a00 */
[----:B--2---:R-:W-:Y:S04]  /*9b8f0*/  STL.64 [R1+0x4bb0], R52 ;  /* 0x004bb03401007387 */ /* 0x004fe80000100a00 */
        /* <DEDUP_REMOVED lines=13> */
[----:B------:R-:W2:Y:S04]  /*9b9d0*/  LDL.64 R36, [R1+0x130] ;  /* 0x0001300001247983 */ /* 0x000ea80000100a00 */
[----:B------:R-:W2:Y:S01]  /*9b9e0*/  LDL.LU R20, [R1+0x370] ;  /* 0x0003700001147983 */ /* 0x000ea20000300800 */
[----:B------:R-:W-:-:S03]  /*9b9f0*/  MOV R18, R22 ;  /* 0x0000001600127202 */ /* 0x000fc60000000f00 */
        /* <DEDUP_REMOVED lines=19> */
[----:B------:R-:W-:Y:S04]  /*9bb30*/  STL.64 [R1+0x4a00], R18 ;  /* 0x004a001201007387 */ /* 0x000fe80000100a00 */
[----:B------:R-:W-:Y:S04]  /*9bb40*/  STL.64 [R1+0x49f8], R16 ;  /* 0x0049f81001007387 */ /* 0x000fe80000100a00 */
        /* <DEDUP_REMOVED lines=12> */
[----:B------:R-:W-:Y:S01]  /*9bc10*/  STL.64 [R1+0x4b48], R8 ;  /* 0x004b480801007387 */ /* 0x000fe20000100a00 */
[----:B----4-:R-:W-:Y:S03]  /*9bc20*/  HMMA.16816.F32 R40, R40, R4, R44 ;  /* 0x000000042828723c */ /* 0x010fe6000000182c */
[----:B------:R-:W4:Y:S04]  /*9bc30*/  LDL.LU.64 R46, [R1+0x4be0] ;  /* 0x004be000012e7983 */ /* 0x000f280000300a00 */
[----:B------:R-:W4:-:S12]  /*9bc40*/  LDL.LU.64 R44, [R1+0x4bd8] ;  /* 0x004bd800012c7983 */ /* 0x000f180000300a00 */
[----:B------:R0:W-:Y:S04]  /*9bc50*/  STL.64 [R1+0x3d0], R40 ;  /* 0x0003d02801007387 */ /* 0x0001e80000100a00 */
[----:B------:R-:W-:Y:S01]  /*9bc60*/  STL.64 [R1+0x3d8], R42 ;  /* 0x0003d82a01007387 */ /* 0x000fe20000100a00 */
[----:B0-----:R-:W-:Y:S02]  /*9bc70*/  IMAD.MOV.U32 R40, RZ, RZ, R39 ;  /* 0x000000ffff287224 */ /* 0x001fe400078e0027 */
[----:B------:R-:W-:Y:S02]  /*9bc80*/  IMAD.MOV.U32 R41, RZ, RZ, R3 ;  /* 0x000000ffff297224 */ /* 0x000fe400078e0003 */
[----:B--2---:R-:W-:Y:S02]  /*9bc90*/  IMAD.MOV.U32 R3, RZ, RZ, R36 ;  /* 0x000000ffff037224 */ /* 0x004fe400078e0024 */
[----:B------:R-:W-:Y:S01]  /*9bca0*/  IMAD.MOV.U32 R39, RZ, RZ, R37 ;  /* 0x000000ffff277224 */ /* 0x000fe200078e0025 */
[----:B----4-:R-:W-:-:S15]  /*9bcb0*/  HMMA.16816.F32 R32, R44, R36, R32 ;  /* 0x000000242c20723c */ /* 0x010fde0000001820 */
[----:B------:R-:W-:-:S04]  /*9bcc0*/  NOP ;  /* 0x0000000000007918 */ /* 0x000fc80000000000 */
[----:B------:R0:W-:Y:S04]  /*9bcd0*/  STL.64 [R1+0x3c0], R32 ;  /* 0x0003c02001007387 */ /* 0x0001e80000100a00 */
[----:B------:R-:W-:Y:S04]  /*9bce0*/  STL.64 [R1+0x3c8], R34 ;  /* 0x0003c82201007387 */ /* 0x000fe80000100a00 */
[----:B0-----:R-:W2:Y:S04]  /*9bcf0*/  LDL.LU.64 R32, [R1+0x4bd0] ;  /* 0x004bd00001207983 */ /* 0x001ea80000300a00 */
[----:B------:R-:W4:Y:S04]  /*9bd00*/  LDL.LU R38, [R1+0x4bc8] ;  /* 0x004bc80001267983 */ /* 0x000f280000300800 */
[----:B------:R-:W2:Y:S01]  /*9bd10*/  LDL.LU.64 R36, [R1+0x4bc0] ;  /* 0x004bc00001247983 */ /* 0x000ea20000300a00 */
[----:B------:R-:W-:Y:S01]  /*9bd20*/  HMMA.16816.F32 R52, R44, R48, R52 ;  /* 0x000000302c34723c */ /* 0x000fe20000001834 */
[----:B------:R-:W-:-:S02]  /*9bd30*/  IMAD.MOV.U32 R16, RZ, RZ, R60 ;  /* 0x000000ffff107224 */ /* 0x000fc400078e003c */
[----:B------:R-:W-:Y:S02]  /*9bd40*/  IMAD.MOV.U32 R17, RZ, RZ, R51 ;  /* 0x000000ffff117224 */ /* 0x000fe400078e0033 */
[----:B------:R-:W-:Y:S02]  /*9bd50*/  IMAD.MOV.U32 R60, RZ, RZ, R48 ;  /* 0x000000ffff3c7224 */ /* 0x000fe400078e0030 */
[----:B------:R-:W-:Y:S01]  /*9bd60*/  IMAD.MOV.U32 R51, RZ, RZ, R49 ;  /* 0x000000ffff337224 */ /* 0x000fe200078e0031 */
[----:B----4-:R-:W-:Y:S04]  /*9bd70*/  STL.64 [R1+0x4a70], R38 ;  /* 0x004a702601007387 */ /* 0x010fe80000100a00 */
[----:B--2---:R0:W-:Y:S04]  /*9bd80*/  STL.64 [R1+0x4a68], R36 ;  /* 0x004a682401007387 */ /* 0x0041e80000100a00 */
[----:B0-----:R-:W2:Y:S04]  /*9bd90*/  LDL.LU R36, [R1+0x390] ;  /* 0x0003900001247983 */ /* 0x001ea80000300800 */
[----:B------:R-:W2:Y:S04]  /*9bda0*/  LDL.LU R37, [R1+0x394] ;  /* 0x0003940001257983 */ /* 0x000ea80000300800 */
[----:B------:R-:W2:Y:S04]  /*9bdb0*/  LDL.LU R38, [R1+0x398] ;  /* 0x0003980001267983 */ /* 0x000ea80000300800 */
[----:B------:R-:W2:Y:S04]  /*9bdc0*/  LDL.LU R39, [R1+0x39c] ;  /* 0x00039c0001277983 */ /* 0x000ea80000300800 */
[----:B------:R-:W-:Y:S04]  /*9bdd0*/  STL.64 [R1+0x3b0], R52 ;  /* 0x0003b03401007387 */ /* 0x000fe80000100a00 */
[----:B------:R0:W-:Y:S04]  /*9bde0*/  STL.64 [R1+0x3b8], R54 ;  /* 0x0003b83601007387 */ /* 0x0001e80000100a00 */
[----:B0-----:R-:W4:Y:S04]  /*9bdf0*/  LDL.LU.64 R54, [R1+0x4bb8] ;  /* 0x004bb80001367983 */ /* 0x001f280000300a00 */
[----:B------:R-:W4:Y:S04]  /*9be00*/  LDL.LU.64 R52, [R1+0x4bb0] ;  /* 0x004bb00001347983 */ /* 0x000f280000300a00 */
[----:B------:R-:W2:Y:S04]  /*9be10*/  LDL.LU R50, [R1+0x4ba8] ;  /* 0x004ba80001327983 */ /* 0x000ea80000300800 */
[----:B------:R-:W3:Y:S01]  /*9be20*/  LDL.LU.64 R48, [R1+0x4ba0] ;  /* 0x004ba00001307983 */ /* 0x000ee20000300a00 */
[C---:B------:R-:W-:Y:S08]  /*9be30*/  HMMA.16816.F32 R16, R44.reuse, R16, R12 ;  /* 0x000000102c10723c */ /* 0x040ff0000000180c */
[----:B------:R-:W-:Y:S01]  /*9be40*/  HMMA.16816.F32 R12, R44, R24, R20 ;  /* 0x000000182c0c723c */ /* 0x000fe20000001814 */
[----:B--2---:R-:W-:Y:S04]  /*9be50*/  STL.64 [R1+0x4a80], R50 ;  /* 0x004a803201007387 */ /* 0x004fe80000100a00 */
[----:B---3--:R0:W-:Y:S02]  /*9be60*/  STL.64 [R1+0x4a78], R48 ;  /* 0x004a783001007387 */ /* 0x0081e40000100a00 */
[----:B0-----:R-:W-:-:S02]  /*9be70*/  IMAD.MOV.U32 R48, RZ, RZ, R7 ;  /* 0x000000ffff307224 */ /* 0x001fc400078e0007 */
[----:B------:R-:W-:-:S07]  /*9be80*/  IMAD.MOV.U32 R49, RZ, RZ, R6 ;  /* 0x000000ffff317224 */ /* 0x000fce00078e0006 */
[C---:B------:R-:W-:Y:S01]  /*9be90*/  HMMA.16816.F32 R48, R44.reuse, R48, R56 ;  /* 0x000000302c30723c */ /* 0x040fe20000001838 */
[----:B------:R-:W4:Y:S01]  /*9bea0*/  LDL.LU.64 R56, [R1+0x4b98] ;  /* 0x004b980001387983 */ /* 0x000f220000300a00 */
[----:B------:R-:W0:Y:S06]  /*9beb0*/  S2R R59, SR_TID.X ;  /* 0x00000000003b7919 */ /* 0x000e2c0000002100 */
[----:B------:R-:W-:Y:S01]  /*9bec0*/  HMMA.16816.F32 R36, R44, R40, R36 ;  /* 0x000000282c24723c */ /* 0x000fe20000001824 */
[C---:B0-----:R-:W-:Y:S01]  /*9bed0*/  LOP3.LUT R35, R59.reuse, 0x7, RZ, 0xc0, !PT ;  /* 0x000000073b237812 */ /* 0x041fe200078ec0ff */
[----:B------:R-:W-:-:S02]  /*9bee0*/  IMAD.SHL.U32 R58, R59, 0x40, RZ ;  /* 0x000000403b3a7824 */ /* 0x000fc400078e00ff */
[----:B------:R-:W-:Y:S02]  /*9bef0*/  IMAD.SHL.U32 R59, R59, 0x2, RZ ;  /* 0x000000023b3b7824 */ /* 0x000fe400078e00ff */
[----:B------:R-:W-:-:S05]  /*9bf00*/  IMAD R35, R35, 0x90, RZ ;  /* 0x0000009023237824 */ /* 0x000fca00078e02ff */
[----:B------:R-:W-:-:S04]  /*9bf10*/  LOP3.LUT R59, R35, 0x10, R59, 0x78, !PT ;  /* 0x00000010233b7812 */ /* 0x000fc800078e783b */
[----:B------:R-:W-:-:S04]  /*9bf20*/  LOP3.LUT R59, R59, 0x400, R58, 0xf8, !PT ;  /* 0x000004003b3b7812 */ /* 0x000fc800078ef83a */
[----:B------:R-:W-:-:S05]  /*9bf30*/  LOP3.LUT R59, R59, 0x40, RZ, 0x3c, !PT ;  /* 0x000000403b3b7812 */ /* 0x000fca00078e3cff */
[----:B------:R-:W0:Y:S01]  /*9bf40*/  LDSM.16.MT88.4 R40, [R59+UR5+0x13000] ;  /* 0x013000053b28783b */ /* 0x000e220008004200 */
[----:B------:R-:W-:Y:S01]  /*9bf50*/  IMAD.MOV.U32 R7, RZ, RZ, R39 ;  /* 0x000000ffff077224 */ /* 0x000fe200078e0027 */
[----:B------:R-:W-:Y:S02]  /*9bf60*/  MOV R6, R38 ;  /* 0x0000002600067202 */ /* 0x000fe40000000f00 */
[----:B------:R-:W-:Y:S04]  /*9bf70*/  STL.64 [R1+0x3a0], R48 ;  /* 0x0003a03001007387 */ /* 0x000fe80000100a00 */
[----:B------:R-:W-:Y:S04]  /*9bf80*/  STL.64 [R1+0x3a8], R50 ;  /* 0x0003a83201007387 */ /* 0x000fe80000100a00 */
[----:B------:R-:W-:Y:S04]  /*9bf90*/  STL.64 [R1+0x390], R36 ;  /* 0x0003902401007387 */ /* 0x000fe80000100a00 */
[----:B------:R-:W-:Y:S04]  /*9bfa0*/  STL [R1+0x44dc], R7 ;  /* 0x0044dc0701007387 */ /* 0x000fe80000100800 */
[----:B------:R-:W-:Y:S04]  /*9bfb0*/  STL [R1+0x44d8], R6 ;  /* 0x0044d80601007387 */ /* 0x000fe80000100800 */
[----:B------:R1:W-:Y:S02]  /*9bfc0*/  STL.64 [R1+0x49d8], R4 ;  /* 0x0049d80401007387 */ /* 0x0003e40000100a00 */
[C---:B-1----:R-:W-:Y:S02]  /*9bfd0*/  HMMA.16816.F32 R4, R44.reuse, R32, R28 ;  /* 0x000000202c04723c */ /* 0x042fe4000000181c */
[----:B------:R1:W-:Y:S04]  /*9bfe0*/  STL.64 [R1+0x380], R16 ;  /* 0x0003801001007387 */ /* 0x0003e80000100a00 */
[----:B------:R-:W-:Y:S04]  /*9bff0*/  STL.64 [R1+0x388], R18 ;  /* 0x0003881201007387 */ /* 0x000fe80000100a00 */
[----:B------:R-:W-:Y:S04]  /*9c000*/  STL.64 [R1+0x370], R12 ;  /* 0x0003700c01007387 */ /* 0x000fe80000100a00 */
[----:B------:R-:W-:Y:S04]  /*9c010*/  STL.64 [R1+0x378], R14 ;  /* 0x0003780e01007387 */ /* 0x000fe80000100a00 */
[----:B0-----:R-:W-:Y:S04]  /*9c020*/  STL.64 [R1+0x49d0], R42 ;  /* 0x0049d02a01007387 */ /* 0x001fe80000100a00 */
[----:B------:R-:W-:Y:S04]  /*9c030*/  STL.64 [R1+0x360], R4 ;  /* 0x0003600401007387 */ /* 0x000fe80000100a00 */
[----:B------:R4:W-:Y:S04]  /*9c040*/  STL.64 [R1+0x368], R6 ;  /* 0x0003680601007387 */ /* 0x0009e80000100a00 */
[----:B------:R-:W-:Y:S04]  /*9c050*/  STL.64 [R1+0x49c8], R40 ;  /* 0x0049c82801007387 */ /* 0x000fe80000100a00 */
[----:B-1----:R-:W2:Y:S01]  /*9c060*/  LDL.LU R16, [R1+0x630] ;  /* 0x0006300001107983 */ /* 0x002ea20000300800 */
[----:B----4-:R-:W-:-:S15]  /*9c070*/  HMMA.16816.F32 R4, R44, R56, R52 ;  /* 0x000000382c04723c */ /* 0x010fde0000001834 */
[----:B------:R-:W-:-:S04]  /*9c080*/  NOP ;  /* 0x0000000000007918 */ /* 0x000fc80000000000 */
[----:B------:R0:W-:Y:S04]  /*9c090*/  STL.64 [R1+0x740], R4 ;  /* 0x0007400401007387 */ /* 0x0001e80000100a00 */
[----:B------:R1:W-:Y:S04]  /*9c0a0*/  STL.64 [R1+0x748], R6 ;  /* 0x0007480601007387 */ /* 0x0003e80000100a00 */
[----:B------:R-:W2:Y:S04]  /*9c0b0*/  LDL.LU R17, [R1+0x634] ;  /* 0x0006340001117983 */ /* 0x000ea80000300800 */
[----:B------:R-:W3:Y:S04]  /*9c0c0*/  LDL.LU R18, [R1+0x638] ;  /* 0x0006380001127983 */ /* 0x000ee80000300800 */
[----:B------:R-:W3:Y:S04]  /*9c0d0*/  LDL.LU R19, [R1+0x63c] ;  /* 0x00063c0001137983 */ /* 0x000ee80000300800 */
[----:B---3--:R-:W-:Y:S04]  /*9c0e0*/  STL.64 [R1+0x4a90], R18 ;  /* 0x004a901201007387 */ /* 0x008fe80000100a00 */
[----:B--2---:R2:W-:Y:S04]  /*9c0f0*/  STL.64 [R1+0x4a88], R16 ;  /* 0x004a881001007387 */ /* 0x0045e80000100a00 */
[----:B0-----:R-:W3:Y:S04]  /*9c100*/  LDL.LU R4, [R1+0x650] ;  /* 0x0006500001047983 */ /* 0x001ee80000300800 */
[----:B------:R-:W3:Y:S04]  /*9c110*/  LDL.LU R5, [R1+0x654] ;  /* 0x0006540001057983 */ /* 0x000ee80000300800 */
[----:B-1----:R-:W4:Y:S04]  /*9c120*/  LDL.LU R6, [R1+0x658] ;  /* 0x0006580001067983 */ /* 0x002f280000300800 */
[----:B------:R-:W4:Y:S04]  /*9c130*/  LDL.LU R7, [R1+0x65c] ;  /* 0x00065c0001077983 */ /* 0x000f280000300800 */
[----:B----4-:R-:W-:Y:S04]  /*9c140*/  STL.64 [R1+0x4aa0], R6 ;  /* 0x004aa00601007387 */ /* 0x010fe80000100a00 */
[----:B---3--:R0:W-:Y:S04]  /*9c150*/  STL.64 [R1+0x4a98], R4 ;  /* 0x004a980401007387 */ /* 0x0081e80000100a00 */
[----:B------:R-:W3:Y:S04]  /*9c160*/  LDL.LU R40, [R1+0x660] ;  /* 0x0006600001287983 */ /* 0x000ee80000300800 */
[----:B------:R-:W3:Y:S04]  /*9c170*/  LDL.LU R41, [R1+0x664] ;  /* 0x0006640001297983 */ /* 0x000ee80000300800 */
[----:B------:R-:W4:Y:S04]  /*9c180*/  LDL.LU R42, [R1+0x668] ;  /* 0x00066800012a7983 */ /* 0x000f280000300800 */
[----:B------:R-:W4:Y:S01]  /*9c190*/  LDL.LU R43, [R1+0x66c] ;  /* 0x00066c00012b7983 */ /* 0x000f220000300800 */
[----:B------:R-:W-:-:S02]  /*9c1a0*/  IMAD.MOV.U32 R56, RZ, RZ, R2 ;  /* 0x000000ffff387224 */ /* 0x000fc400078e0002 */
[----:B------:R-:W-:Y:S02]  /*9c1b0*/  IMAD.MOV.U32 R57, RZ, RZ, R10 ;  /* 0x000000ffff397224 */ /* 0x000fe400078e000a */
[----:B------:R-:W-:Y:S02]  /*9c1c0*/  IMAD.MOV.U32 R32, RZ, RZ, R11 ;  /* 0x000000ffff207224 */ /* 0x000fe400078e000b */
[----:B------:R-:W-:Y:S01]  /*9c1d0*/  IMAD.MOV.U32 R33, RZ, RZ, R0 ;  /* 0x000000ffff217224 */ /* 0x000fe200078e0000 */
[----:B----4-:R-:W-:Y:S04]  /*9c1e0*/  STL.64 [R1+0x4ab0], R42 ;  /* 0x004ab02a01007387 */ /* 0x010fe80000100a00 */
[----:B---3--:R-:W-:Y:S04]  /*9c1f0*/  STL.64 [R1+0x4aa8], R40 ;  /* 0x004aa82801007387 */ /* 0x008fe80000100a00 */
[----:B------:R-:W3:Y:S04]  /*9c200*/  LDL.LU R2, [R1+0x4b90] ;  /* 0x004b900001027983 */ /* 0x000ee80000300800 */
[----:B------:R-:W4:Y:S04]  /*9c210*/  LDL.LU R10, [R1+0x4b8c] ;  /* 0x004b8c00010a7983 */ /* 0x000f280000300800 */
[----:B------:R1:W-:Y:S04]  /*9c220*/  STL.64 [R1+0x4ab8], R56 ;  /* 0x004ab83801007387 */ /* 0x0003e80000100a00 */
        /* <DEDUP_REMOVED lines=8> */
[----:B---3--:R-:W-:Y:S01]  /*9c2b0*/  IMAD.MOV.U32 R24, RZ, RZ, R2 ;  /* 0x000000ffff187224 */ /* 0x008fe200078e0002 */
[----:B--2---:R-:W-:Y:S04]  /*9c2c0*/  STL.64 [R1+0x4ad0], R30 ;  /* 0x004ad01e01007387 */ /* 0x004fe80000100a00 */
[----:B------:R2:W-:Y:S04]  /*9c2d0*/  STL.64 [R1+0x4ac8], R28 ;  /* 0x004ac81c01007387 */ /* 0x0005e80000100a00 */
[----:B------:R-:W0:Y:S04]  /*9c2e0*/  LDL.LU R2, [R1+0x4b80] ;  /* 0x004b800001027983 */ /* 0x000e280000300800 */
[----:B------:R-:W1:Y:S04]  /*9c2f0*/  LDL.LU R61, [R1+0x4b7c] ;  /* 0x004b7c00013d7983 */ /* 0x000e680000300800 */
        /* <DEDUP_REMOVED lines=16> */
[----:B0-----:R-:W-:-:S02]  /*9c400*/  IMAD.MOV.U32 R4, RZ, RZ, R2 ;  /* 0x000000ffff047224 */ /* 0x001fc400078e0002 */
[----:B------:R-:W-:Y:S02]  /*9c410*/  IMAD.MOV.U32 R5, RZ, RZ, R0 ;  /* 0x000000ffff057224 */ /* 0x000fe400078e0000 */
[----:B-1----:R-:W-:Y:S02]  /*9c420*/  IMAD.MOV.U32 R57, RZ, RZ, R61 ;  /* 0x000000ffff397224 */ /* 0x002fe400078e003d */
[----:B----4-:R-:W-:Y:S01]  /*9c430*/  IMAD.MOV.U32 R56, RZ, RZ, R11 ;  /* 0x000000ffff387224 */ /* 0x010fe200078e000b */
[----:B--2---:R-:W-:Y:S04]  /*9c440*/  STL.64 [R1+0x4b00], R18 ;  /* 0x004b001201007387 */ /* 0x004fe80000100a00 */
[----:B------:R0:W-:Y:S04]  /*9c450*/  STL.64 [R1+0x4af8], R16 ;  /* 0x004af81001007387 */ /* 0x0001e80000100a00 */
[----:B------:R-:W2:Y:S04]  /*9c460*/  LDL.LU R2, [R1+0x4b70] ;  /* 0x004b700001027983 */ /* 0x000ea80000300800 */
[----:B------:R-:W4:Y:S04]  /*9c470*/  LDL.LU R0, [R1+0x4b6c] ;  /* 0x004b6c0001007983 */ /* 0x000f280000300800 */
[----:B------:R-:W-:Y:S04]  /*9c480*/  STL.64 [R1+0x4b08], R4 ;  /* 0x004b080401007387 */ /* 0x000fe80000100a00 */
[----:B------:R-:W3:Y:S04]  /*9c490*/  LDL.LU R11, [R1+0x4b68] ;  /* 0x004b6800010b7983 */ /* 0x000ee80000300800 */
[----:B------:R-:W3:Y:S04]  /*9c4a0*/  LDL.LU R61, [R1+0x4b64] ;  /* 0x004b6400013d7983 */ /* 0x000ee80000300800 */
[----:B------:R-:W-:Y:S04]  /*9c4b0*/  STL.64 [R1+0x4b10], R56 ;  /* 0x004b103801007387 */ /* 0x000fe80000100a00 */
        /* <DEDUP_REMOVED lines=8> */
[----:B------:R-:W0:Y:S04]  /*9c540*/  LDL.LU R2, [R1+0x4b60] ;  /* 0x004b600001027983 */ /* 0x000e280000300800 */
[----:B------:R-:W2:Y:S04]  /*9c550*/  LDL.LU R10, [R1+0x4b5c] ;  /* 0x004b5c00010a7983 */ /* 0x000ea80000300800 */
[----:B------:R-:W-:Y:S04]  /*9c560*/  STL.64 [R1+0x4b28], R28 ;  /* 0x004b281c01007387 */ /* 0x000fe80000100a00 */
[----:B------:R-:W3:Y:S04]  /*9c570*/  LDL.LU R24, [R1+0x6e0] ;  /* 0x0006e00001187983 */ /* 0x000ee80000300800 */
[----:B------:R-:W3:Y:S04]  /*9c580*/  LDL.LU R25, [R1+0x6e4] ;  /* 0x0006e40001197983 */ /* 0x000ee80000300800 */
[----:B------:R-:W2:Y:S04]  /*9c590*/  LDL.LU R26, [R1+0x6e8] ;  /* 0x0006e800011a7983 */ /* 0x000ea80000300800 */
[----:B------:R-:W2:Y:S01]  /*9c5a0*/  LDL.LU R27, [R1+0x6ec] ;  /* 0x0006ec00011b7983 */ /* 0x000ea20000300800 */
[----:B------:R-:W-:Y:S01]  /*9c5b0*/  MOV R36, R11 ;  /* 0x0000000b00247202 */ /* 0x000fe20000000f00 */
[----:B----4-:R-:W-:-:S02]  /*9c5c0*/  IMAD.MOV.U32 R37, RZ, RZ, R0 ;  /* 0x000000ffff257224 */ /* 0x010fc400078e0000 */
[----:B--2---:R-:W-:Y:S04]  /*9c5d0*/  STL.64 [R1+0x4b38], R26 ;  /* 0x004b381a01007387 */ /* 0x004fe80000100a00 */
[----:B---3--:R-:W-:Y:S04]  /*9c5e0*/  STL.64 [R1+0x4b30], R24 ;  /* 0x004b301801007387 */ /* 0x008fe80000100a00 */
[----:B------:R-:W2:Y:S04]  /*9c5f0*/  LDL.LU R11, [R1+0x4b58] ;  /* 0x004b5800010b7983 */ /* 0x000ea80000300800 */
[----:B------:R-:W3:Y:S04]  /*9c600*/  LDL.LU R0, [R1+0x4b54] ;  /* 0x004b540001007983 */ /* 0x000ee80000300800 */
[----:B------:R1:W-:Y:S04]  /*9c610*/  STL.64 [R1+0x4b40], R36 ;  /* 0x004b402401007387 */ /* 0x0003e80000100a00 */
[----:B------:R-:W4:Y:S04]  /*9c620*/  LDL.LU R48, [R1+0x6f0] ;  /* 0x0006f00001307983 */ /* 0x000f280000300800 */
[----:B------:R-:W4:Y:S04]  /*9c630*/  LDL.LU R49, [R1+0x6f4] ;  /* 0x0006f40001317983 */ /* 0x000f280000300800 */
[----:B------:R-:W4:Y:S04]  /*9c640*/  LDL.LU R50, [R1+0x6f8] ;  /* 0x0006f80001327983 */ /* 0x000f280000300800 */
[----:B------:R-:W4:Y:S01]  /*9c650*/  LDL.LU R51, [R1+0x6fc] ;  /* 0x0006fc0001337983 */ /* 0x000f220000300800 */
[----:B0-----:R-:W-:-:S03]  /*9c660*/  IMAD.MOV.U32 R16, RZ, RZ, R2 ;  /* 0x000000ffff107224 */ /* 0x001fc600078e0002 */
[----:B------:R-:W2:Y:S04]  /*9c670*/  LDL.LU R2, [R1+0x4b50] ;  /* 0x004b500001027983 */ /* 0x000ea80000300800 */
[----:B-1----:R-:W4:Y:S04]  /*9c680*/  LDL.LU R36, [R1+0x730] ;  /* 0x0007300001247983 */ /* 0x002f280000300800 */
        /* <DEDUP_REMOVED lines=32> */
[----:B---3--:R-:W-:-:S02]  /*9c890*/  IMAD.MOV.U32 R29, RZ, RZ, R0 ;  /* 0x000000ffff1d7224 */ /* 0x008fc400078e0000 */
[----:B--2---:R-:W-:Y:S01]  /*9c8a0*/  IMAD.MOV.U32 R28, RZ, RZ, R2 ;  /* 0x000000ffff1c7224 */ /* 0x004fe200078e0002 */
[C---:B----4-:R-:W-:Y:S01]  /*9c8b0*/  HMMA.16816.F32 R36, R44.reuse, R8, R36 ;  /* 0x000000082c24723c */ /* 0x050fe20000001824 */
[----:B------:R-:W-:Y:S02]  /*9c8c0*/  IMAD.MOV.U32 R2, RZ, RZ, R8 ;  /* 0x000000ffff027224 */ /* 0x000fe400078e0008 */
[----:B------:R-:W-:Y:S02]  /*9c8d0*/  IMAD.MOV.U32 R0, RZ, RZ, R9 ;  /* 0x000000ffff007224 */ /* 0x000fe400078e0009 */
[----:B------:R-:W2:Y:S01]  /*9c8e0*/  LDL.LU.64 R8, [R1+0x4b48] ;  /* 0x004b480001087983 */ /* 0x000ea20000300a00 */
[----:B------:R-:W-:Y:S02]  /*9c8f0*/  IMAD.MOV.U32 R56, RZ, RZ, R11 ;  /* 0x000000ffff387224 */ /* 0x000fe400078e000b */
[----:B------:R-:W-:Y:S01]  /*9c900*/  IMAD.MOV.U32 R57, RZ, RZ, R10 ;  /* 0x000000ffff397224 */ /* 0x000fe200078e000a */
[C---:B------:R-:W-:Y:S08]  /*9c910*/  HMMA.16816.F32 R28, R44.reuse, R28, R24 ;  /* 0x0000001c2c1c723c */ /* 0x040ff00000001818 */
[----:B------:R-:W-:Y:S02]  /*9c920*/  HMMA.16816.F32 R56, R44, R56, R32 ;  /* 0x000000382c38723c */ /* 0x000fe40000001820 */
[----:B------:R-:W-:-:S02]  /*9c930*/  IMAD.MOV.U32 R11, RZ, RZ, R39 ;  /* 0x000000ffff0b7224 */ /* 0x000fc400078e0027 */
[----:B------:R-:W-:Y:S01]  /*9c940*/  IMAD.MOV.U32 R10, RZ, RZ, R38 ;  /* 0x000000ffff0a7224 */ /* 0x000fe200078e0026 */
[----:B------:R0:W-:Y:S04]  /*9c950*/  STL.64 [R1+0x730], R36 ;  /* 0x0007302401007387 */ /* 0x0001e80000100a00 */
[----:B0-----:R-:W3:Y:S04]  /*9c960*/  LDL.LU.64 R36, [R1+0x4b40] ;  /* 0x004b400001247983 */ /* 0x001ee80000300a00 */
[----:B------:R-:W-:Y:S04]  /*9c970*/  STL [R1+0x4504], R11 ;  /* 0x0045040b01007387 */ /* 0x000fe80000100800 */
[----:B------:R-:W-:Y:S04]  /*9c980*/  STL [R1+0x4500], R10 ;  /* 0x0045000a01007387 */ /* 0x000fe80000100800 */
[----:B--2---:R0:W-:Y:S04]  /*9c990*/  STL.64 [R1+0x49e0], R8 ;  /* 0x0049e00801007387 */ /* 0x0041e80000100a00 */
[----:B0-----:R-:W2:Y:S04]  /*9c9a0*/  LDL.LU R8, [R1+0x670] ;  /* 0x0006700001087983 */ /* 0x001ea80000300800 */
[----:B------:R-:W2:Y:S04]  /*9c9b0*/  LDL.LU R9, [R1+0x674] ;  /* 0x0006740001097983 */ /* 0x000ea80000300800 */
[----:B------:R-:W2:Y:S04]  /*9c9c0*/  LDL.LU R10, [R1+0x678] ;  /* 0x00067800010a7983 */ /* 0x000ea80000300800 */
[----:B------:R-:W2:Y:S04]  /*9c9d0*/  LDL.LU R11, [R1+0x67c] ;  /* 0x00067c00010b7983 */ /* 0x000ea80000300800 */
[----:B------:R-:W4:Y:S04]  /*9c9e0*/  LDL.LU.64 R26, [R1+0x4b38] ;  /* 0x004b3800011a7983 */ /* 0x000f280000300a00 */
[----:B------:R-:W4:Y:S04]  /*9c9f0*/  LDL.LU.64 R24, [R1+0x4b30] ;  /* 0x004b300001187983 */ /* 0x000f280000300a00 */
[----:B------:R0:W-:Y:S04]  /*9ca00*/  STL.64 [R1+0x720], R28 ;  /* 0x0007201c01007387 */ /* 0x0001e80000100a00 */
[----:B------:R-:W-:Y:S04]  /*9ca10*/  STL.64 [R1+0x728], R30 ;  /* 0x0007281e01007387 */ /* 0x000fe80000100a00 */
[----:B0-----:R-:W4:Y:S04]  /*9ca20*/  LDL.LU.64 R28, [R1+0x4b28] ;  /* 0x004b2800011c7983 */ /* 0x001f280000300a00 */
[----:B------:R-:W2:Y:S04]  /*9ca30*/  LDL.LU.64 R34, [R1+0x4b20] ;  /* 0x004b200001227983 */ /* 0x000ea80000300a00 */
[----:B------:R-:W2:Y:S04]  /*9ca40*/  LDL.LU.64 R32, [R1+0x4b18] ;  /* 0x004b180001207983 */ /* 0x000ea80000300a00 */
[----:B------:R0:W-:Y:S04]  /*9ca50*/  STL.64 [R1+0x710], R56 ;  /* 0x0007103801007387 */ /* 0x0001e80000100a00 */
[----:B------:R-:W-:Y:S04]  /*9ca60*/  STL.64 [R1+0x718], R58 ;  /* 0x0007183a01007387 */ /* 0x000fe80000100a00 */
[----:B0-----:R-:W2:Y:S01]  /*9ca70*/  LDL.LU.64 R56, [R1+0x4b10] ;  /* 0x004b100001387983 */ /* 0x001ea20000300a00 */
[----:B------:R-:W-:Y:S01]  /*9ca80*/  IMAD.MOV.U32 R17, RZ, RZ, R61 ;  /* 0x000000ffff117224 */ /* 0x000fe200078e003d */
[C---:B---3--:R-:W-:Y:S08]  /*9ca90*/  HMMA.16816.F32 R36, R44.reuse, R36, R48 ;  /* 0x000000242c24723c */ /* 0x048ff00000001830 */
[----:B------:R-:W-:Y:S01]  /*9caa0*/  HMMA.16816.F32 R16, R44, R16, R4 ;  /* 0x000000102c10723c */ /* 0x000fe20000001804 */
[----:B------:R-:W3:-:S15]  /*9cab0*/  LDL.LU.64 R4, [R1+0x4b08] ;  /* 0x004b080001047983 */ /* 0x000ede0000300a00 */
[----:B------:R-:W-:-:S03]  /*9cac0*/  NOP ;  /* 0x0000000000007918 */ /* 0x000fc60000000000 */
[----:B------:R-:W-:Y:S04]  /*9cad0*/  STL.64 [R1+0x700], R16 ;  /* 0x0007001001007387 */ /* 0x000fe80000100a00 */
[----:B------:R0:W-:Y:S04]  /*9cae0*/  STL.64 [R1+0x708], R18 ;  /* 0x0007081201007387 */ /* 0x0001e80000100a00 */
[----:B0-----:R-:W3:Y:S04]  /*9caf0*/  LDL.LU.64 R18, [R1+0x4b00] ;  /* 0x004b000001127983 */ /* 0x001ee80000300a00 */
[----:B------:R-:W3:Y:S04]  /*9cb00*/  LDL.LU.64 R16, [R1+0x4af8] ;  /* 0x004af80001107983 */ /* 0x000ee80000300a00 */
[----:B------:R-:W3:Y:S04]  /*9cb10*/  LDL.LU.64 R48, [R1+0x4af0] ;  /* 0x004af00001307983 */ /* 0x000ee80000300a00 */
[----:B------:R-:W-:Y:S04]  /*9cb20*/  STL.64 [R1+0x6f0], R36 ;  /* 0x0006f02401007387 */ /* 0x000fe80000100a00 */
[----:B------:R0:W-:Y:S04]  /*9cb30*/  STL.64 [R1+0x6f8], R38 ;  /* 0x0006f82601007387 */ /* 0x0001e80000100a00 */
[----:B0-----:R-:W3:Y:S04]  /*9cb40*/  LDL.LU.64 R38, [R1+0x4ae8] ;  /* 0x004ae80001267983 */ /* 0x001ee80000300a00 */
[----:B------:R-:W3:Y:S01]  /*9cb50*/  LDL.LU.64 R36, [R1+0x4ae0] ;  /* 0x004ae00001247983 */ /* 0x000ee20000300a00 */
[C---:B----4-:R-:W-:Y:S03]  /*9cb60*/  HMMA.16816.F32 R28, R44.reuse, R28, R24 ;  /* 0x0000001c2c1c723c */ /* 0x050fe60000001818 */
[----:B------:R-:W4:Y:S05]  /*9cb70*/  LDL.LU.64 R24, [R1+0x4ad8] ;  /* 0x004ad80001187983 */ /* 0x000f2a0000300a00 */
[C---:B--2---:R-:W-:Y:S11]  /*9cb80*/  HMMA.16816.F32 R56, R44.reuse, R56, R32 ;  /* 0x000000382c38723c */ /* 0x044ff60000001820 */
[----:B------:R-:W-:Y:S04]  /*9cb90*/  STL.64 [R1+0x6e0], R28 ;  /* 0x0006e01c01007387 */ /* 0x000fe80000100a00 */
[----:B------:R0:W-:Y:S04]  /*9cba0*/  STL.64 [R1+0x6e8], R30 ;  /* 0x0006e81e01007387 */ /* 0x0001e80000100a00 */
[----:B0-----:R-:W2:Y:S04]  /*9cbb0*/  LDL.LU.64 R30, [R1+0x4ad0] ;  /* 0x004ad000011e7983 */ /* 0x001ea80000300a00 */
[----:B------:R-:W2:Y:S04]  /*9cbc0*/  LDL.LU.64 R28, [R1+0x4ac8] ;  /* 0x004ac800011c7983 */ /* 0x000ea80000300a00 */
[----:B------:R-:W2:Y:S04]  /*9cbd0*/  LDL.LU.64 R32, [R1+0x4ac0] ;  /* 0x004ac00001207983 */ /* 0x000ea80000300a00 */
[----:B------:R0:W-:Y:S04]  /*9cbe0*/  STL.64 [R1+0x6d0], R56 ;  /* 0x0006d03801007387 */ /* 0x0001e80000100a00 */
[----:B------:R-:W-:Y:S04]  /*9cbf0*/  STL.64 [R1+0x6d8], R58 ;  /* 0x0006d83a01007387 */ /* 0x000fe80000100a00 */
[----:B0-----:R-:W2:Y:S01]  /*9cc00*/  LDL.LU.64 R56, [R1+0x4ab8] ;  /* 0x004ab80001387983 */ /* 0x001ea20000300a00 */
[C---:B---3--:R-:W-:Y:S08]  /*9cc10*/  HMMA.16816.F32 R4, R44.reuse, R4, R40 ;  /* 0x000000042c04723c */ /* 0x048ff00000001828 */
[C---:B------:R-:W-:Y:S01]  /*9cc20*/  HMMA.16816.F32 R48, R44.reuse, R48, R16 ;  /* 0x000000302c30723c */ /* 0x040fe20000001810 */
[----:B------:R-:W3:Y:S04]  /*9cc30*/  LDL.LU.64 R42, [R1+0x4ab0] ;  /* 0x004ab000012a7983 */ /* 0x000ee80000300a00 */
[----:B------:R-:W3:Y:S06]  /*9cc40*/  LDL.LU.64 R40, [R1+0x4aa8] ;  /* 0x004aa80001287983 */ /* 0x000eec0000300a00 */
        /* <DEDUP_REMOVED lines=10> */
[----:B----4-:R-:W-:Y:S03]  /*9ccf0*/  HMMA.16816.F32 R24, R44, R24, R36 ;  /* 0x000000182c18723c */ /* 0x010fe60000001824 */
[----:B------:R-:W4:Y:S04]  /*9cd00*/  LDL.LU.64 R38, [R1+0x4a70] ;  /* 0x004a700001267983 */ /* 0x000f280000300a00 */
[----:B------:R-:W3:-:S12]  /*9cd10*/  LDL.LU.64 R36, [R1+0x4a68] ;  /* 0x004a680001247983 */ /* 0x000ed80000300a00 */
[----:B------:R-:W-:Y:S01]  /*9cd20*/  STL.64 [R1+0x6a0], R24 ;  /* 0x0006a01801007387 */ /* 0x000fe20000100a00 */
[C---:B--2---:R-:W-:Y:S03]  /*9cd30*/  HMMA.16816.F32 R32, R44.reuse, R32, R28 ;  /* 0x000000202c20723c */ /* 0x044fe6000000181c */
[----:B------:R0:W-:Y:S05]  /*9cd40*/  STL.64 [R1+0x6a8], R26 ;  /* 0x0006a81a01007387 */ /* 0x0001ea0000100a00 */
[C---:B------:R-:W-:Y:S01]  /*9cd50*/  HMMA.16816.F32 R56, R44.reuse, R56, R52 ;  /* 0x000000382c38723c */ /* 0x040fe20000001834 */
[----:B0-----:R-:W2:Y:S04]  /*9cd60*/  LDL.LU.64 R26, [R1+0x4a60] ;  /* 0x004a6000011a7983 */ /* 0x001ea80000300a00 */
        /* <DEDUP_REMOVED lines=8> */
[----:B------:R-:W3:Y:S04]  /*9cdf0*/  LDL.LU.64 R52, [R1+0x4a28] ;  /* 0x004a280001347983 */ /* 0x000ee80000300a00 */
[----:B------:R-:W-:Y:S04]  /*9ce00*/  STL.64 [R1+0x680], R56 ;  /* 0x0006803801007387 */ /* 0x000fe80000100a00 */
[----:B------:R0:W-:Y:S04]  /*9ce10*/  STL.64 [R1+0x688], R58 ;  /* 0x0006883a01007387 */ /* 0x0001e80000100a00 */
[----:B0-----:R-:W2:Y:S04]  /*9ce20*/  LDL.LU.64 R58, [R1+0x4a20] ;  /* 0x004a2000013a7983 */ /* 0x001ea80000300a00 */
[----:B------:R-:W2:Y:S02]  /*9ce30*/  LDL.LU.64 R56, [R1+0x4a18] ;  /* 0x004a180001387983 */ /* 0x000ea40000300a00 */
[----:B--2---:R-:W-:Y:S02]  /*9ce40*/  HMMA.16816.F32 R8, R44, R56, R8 ;  /* 0x000000382c08723c */ /* 0x004fe40000001808 */
[----:B------:R-:W-:Y:S04]  /*9ce50*/  STL.64 [R1+0x4930], R58 ;  /* 0x0049303a01007387 */ /* 0x000fe80000100a00 */
[----:B------:R-:W-:-:S13]  /*9ce60*/  STL.64 [R1+0x4928], R56 ;  /* 0x0049283801007387 */ /* 0x000fda0000100a00 */
[----:B------:R-:W-:Y:S04]  /*9ce70*/  STL.64 [R1+0x670], R8 ;  /* 0x0006700801007387 */ /* 0x000fe80000100a00 */
[----:B------:R3:W-:Y:S02]  /*9ce80*/  STL.64 [R1+0x678], R10 ;  /* 0x0006780a01007387 */ /* 0x0007e40000100a00 */
[C---:B---3--:R-:W-:Y:S02]  /*9ce90*/  HMMA.16816.F32 R8, R44.reuse, R52, R40 ;  /* 0x000000342c08723c */ /* 0x048fe40000001828 */
[----:B------:R-:W-:Y:S04]  /*9cea0*/  STL.64 [R1+0x4940], R54 ;  /* 0x0049403601007387 */ /* 0x000fe80000100a00 */
[----:B------:R-:W-:Y:S02]  /*9ceb0*/  STL.64 [R1+0x4938], R52 ;  /* 0x0049383401007387 */ /* 0x000fe40000100a00 */
[C---:B------:R-:W-:Y:S08]  /*9cec0*/  HMMA.16816.F32 R40, R44.reuse, R48, R4 ;  /* 0x000000302c28723c */ /* 0x040ff00000001804 */
[C---:B------:R-:W-:Y:S03]  /*9ced0*/  HMMA.16816.F32 R4, R44.reuse, R32, R16 ;  /* 0x000000202c04723c */ /* 0x040fe60000001810 */
[----:B------:R-:W-:Y:S04]  /*9cee0*/  STL.64 [R1+0x660], R8 ;  /* 0x0006600801007387 */ /* 0x000fe80000100a00 */
[----:B------:R0:W-:Y:S02]  /*9cef0*/  STL.64 [R1+0x668], R10 ;  /* 0x0006680a01007387 */ /* 0x0001e40000100a00 */
[C---:B0-----:R-:W-:Y:S02]  /*9cf00*/  HMMA.16816.F32 R8, R44.reuse, R36, R12 ;  /* 0x000000242c08723c */ /* 0x041fe4000000180c */
[----:B------:R-:W-:Y:S04]  /*9cf10*/  STL.64 [R1+0x650], R40 ;  /* 0x0006502801007387 */ /* 0x000fe80000100a00 */
[----:B------:R-:W-:Y:S04]  /*9cf20*/  STL.64 [R1+0x658], R42 ;  /* 0x0006582a01007387 */ /* 0x000fe80000100a00 */
[----:B------:R-:W-:Y:S09]  /*9cf30*/  STL.64 [R1+0x4950], R34 ;  /* 0x0049502201007387 */ /* 0x000ff20000100a00 */
[----:B------:R-:W-:Y:S04]  /*9cf40*/  STL.64 [R1+0x640], R8 ;  /* 0x0006400801007387 */ /* 0x000fe80000100a00 */
[----:B------:R-:W-:Y:S04]  /*9cf50*/  STL.64 [R1+0x648], R10 ;  /* 0x0006480a01007387 */ /* 0x000fe80000100a00 */
[----:B------:R-:W-:Y:S04]  /*9cf60*/  STL.64 [R1+0x4948], R32 ;  /* 0x0049482001007387 */ /* 0x000fe80000100a00 */
[----:B------:R-:W-:Y:S04]  /*9cf70*/  STL.64 [R1+0x630], R4 ;  /* 0x0006300401007387 */ /* 0x000fe80000100a00 */
[----:B------:R0:W-:Y:S02]  /*9cf80*/  STL.64 [R1+0x638], R6 ;  /* 0x0006380601007387 */ /* 0x0001e40000100a00 */
[----:B0-----:R-:W-:Y:S02]  /*9cf90*/  HMMA.16816.F32 R4, R44, R28, R20 ;  /* 0x0000001c2c04723c */ /* 0x001fe40000001814 */
[----:B------:R-:W2:-:S15]  /*9cfa0*/  LDL.LU R20, [R1+0x610] ;  /* 0x0006100001147983 */ /* 0x000e9e0000300800 */
[----:B------:R-:W-:Y:S02]  /*9cfb0*/  NOP ;  /* 0x0000000000007918 */ /* 0x000fe40000000000 */
        /* <DEDUP_REMOVED lines=45> */
[----:B0-----:R-:W2:Y:S01]  /*9d290*/  LDL.LU.64 R24, [R1+0x110] ;  /* 0x0001100001187983 */ /* 0x001ea20000300a00 */
[----:B---3--:R-:W-:-:S15]  /*9d2a0*/  HMMA.16816.F32 R16, R44, R20, R16 ;  /* 0x000000142c10723c */ /* 0x008fde0000001810 */
[----:B------:R-:W-:-:S04]  /*9d2b0*/  NOP ;  /* 0x0000000000007918 */ /* 0x000fc80000000000 */
[----:B------:R-:W-:Y:S04]  /*9d2c0*/  STL.64 [R1+0x600], R16 ;  /* 0x0006001001007387 */ /* 0x000fe80000100a00 */
[----:B------:R0:W-:Y:S04]  /*9d2d0*/  STL.64 [R1+0x608], R18 ;  /* 0x0006081201007387 */ /* 0x0001e80000100a00 */
[----:B0-----:R-:W3:Y:S04]  /*9d2e0*/  LDL.LU.64 R18, [R1+0x4a00] ;  /* 0x004a000001127983 */ /* 0x001ee80000300a00 */
[----:B------:R-:W3:Y:S04]  /*9d2f0*/  LDL.LU.64 R16, [R1+0x49f8] ;  /* 0x0049f80001107983 */ /* 0x000ee80000300a00 */
[----:B--2---:R-:W-:Y:S04]  /*9d300*/  STL.64 [R1+0x4918], R22 ;  /* 0x0049181601007387 */ /* 0x004fe80000100a00 */
        /* <DEDUP_REMOVED lines=11> */
[----:B------:R-:W-:Y:S04]  /*9d3c0*/  STL.64 [R1+0x4908], R18 ;  /* 0x0049081201007387 */ /* 0x000fe80000100a00 */
[----:B------:R-:W-:Y:S01]  /*9d3d0*/  STL.64 [R1+0x4900], R16 ;  /* 0x0049001001007387 */ /* 0x000fe20000100a00 */
[----:B--2---:R-:W-:-:S15]  /*9d3e0*/  HMMA.16816.F32 R8, R44, R12, R8 ;  /* 0x0000000c2c08723c */ /* 0x004fde0000001808 */
[----:B------:R-:W-:-:S04]  /*9d3f0*/  NOP ;  /* 0x0000000000007918 */ /* 0x000fc80000000000 */
[----:B------:R0:W-:Y:S04]  /*9d400*/  STL.64 [R1+0x5e0], R8 ;  /* 0x0005e00801007387 */ /* 0x0001e80000100a00 */
[----:B------:R-:W-:Y:S04]  /*9d410*/  STL.64 [R1+0x5e8], R10 ;  /* 0x0005e80a01007387 */ /* 0x000fe80000100a00 */
[----:B0-----:R-:W2:Y:S04]  /*9d420*/  LDL.LU.64 R8, [R1+0x49e0] ;  /* 0x0049e00001087983 */ /* 0x001ea80000300a00 */
[----:B---3--:R-:W-:Y:S04]  /*9d430*/  STL.64 [R1+0x48f8], R14 ;  /* 0x0048f80e01007387 */ /* 0x008fe80000100a00 */
[----:B------:R0:W-:Y:S04]  /*9d440*/  STL.64 [R1+0x48f0], R12 ;  /* 0x0048f00c01007387 */ /* 0x0001e80000100a00 */
[----:B0-----:R-:W3:Y:S04]  /*9d450*/  LDL.LU R12, [R1+0x5b0] ;  /* 0x0005b000010c7983 */ /* 0x001ee80000300800 */
[----:B------:R-:W3:Y:S04]  /*9d460*/  LDL.LU R13, [R1+0x5b4] ;  /* 0x0005b400010d7983 */ /* 0x000ee80000300800 */
[----:B------:R-:W3:Y:S04]  /*9d470*/  LDL.LU R14, [R1+0x5b8] ;  /* 0x0005b800010e7983 */ /* 0x000ee80000300800 */
[----:B------:R-:W3:Y:S01]  /*9d480*/  LDL.LU R15, [R1+0x5bc] ;  /* 0x0005bc00010f7983 */ /* 0x000ee20000300800 */
[----:B--2---:R-:W-:-:S15]  /*9d490*/  HMMA.16816.F32 R4, R44, R8, R4 ;  /* 0x000000082c04723c */ /* 0x004fde0000001804 */
[----:B------:R-:W-:-:S04]  /*9d4a0*/  NOP ;  /* 0x0000000000007918 */ /* 0x000fc80000000000 */
[----:B------:R0:W-:Y:S04]  /*9d4b0*/  STL.64 [R1+0x5d0], R4 ;  /* 0x0005d00401007387 */ /* 0x0001e80000100a00 */
[----:B------:R-:W-:Y:S04]  /*9d4c0*/  STL.64 [R1+0x5d8], R6 ;  /* 0x0005d80601007387 */ /* 0x000fe80000100a00 */
[----:B0-----:R-:W2:Y:S04]  /*9d4d0*/  LDL.LU.64 R4, [R1+0x49d8] ;  /* 0x0049d80001047983 */ /* 0x001ea80000300a00 */
[----:B------:R0:W-:Y:S02]  /*9d4e0*/  STL.64 [R1+0x49b0], R8 ;  /* 0x0049b00801007387 */ /* 0x0001e40000100a00 */
[----:B0-----:R-:W-:-:S02]  /*9d4f0*/  IMAD.MOV.U32 R8, RZ, RZ, R3 ;  /* 0x000000ffff087224 */ /* 0x001fc400078e0003 */
[----:B------:R-:W0:Y:S01]  /*9d500*/  S2R R3, SR_TID.X ;  /* 0x0000000000037919 */ /* 0x000e220000002100 */
[----:B----4-:R-:W-:Y:S02]  /*9d510*/  IMAD.MOV.U32 R9, RZ, RZ, R39 ;  /* 0x000000ffff097224 */ /* 0x010fe400078e0027 */
[----:B------:R-:W-:Y:S01]  /*9d520*/  IMAD.MOV.U32 R17, RZ, RZ, R51 ;  /* 0x000000ffff117224 */ /* 0x000fe200078e0033 */
[----:B--2---:R-:W-:Y:S01]  /*9d530*/  HMMA.16816.F32 R44, R44, R4, R40 ;  /* 0x000000042c2c723c */ /* 0x004fe20000001828 */
[----:B------:R-:W2:Y:S04]  /*9d540*/  LDL.LU.64 R42, [R1+0x49d0] ;  /* 0x0049d000012a7983 */ /* 0x000ea80000300a00 */
[----:B------:R-:W2:Y:S04]  /*9d550*/  LDL.LU.64 R40, [R1+0x49c8] ;  /* 0x0049c80001287983 */ /* 0x000ea80000300a00 */
[----:B------:R1:W-:Y:S10]  /*9d560*/  STL.64 [R1+0x4978], R4 ;  /* 0x0049780401007387 */ /* 0x0003f40000100a00 */
[----:B------:R-:W-:Y:S04]  /*9d570*/  STL.64 [R1+0x350], R44 ;  /* 0x0003502c01007387 */ /* 0x000fe80000100a00 */
[----:B------:R-:W-:Y:S04]  /*9d580*/  STL.64 [R1+0x358], R46 ;  /* 0x0003582e01007387 */ /* 0x000fe80000100a00 */
[----:B-1----:R-:W2:Y:S04]  /*9d590*/  LDL.LU R4, [R1+0x5c0] ;  /* 0x0005c00001047983 */ /* 0x002ea80000300800 */
[----:B------:R-:W2:Y:S04]  /*9d5a0*/  LDL.LU R5, [R1+0x5c4] ;  /* 0x0005c40001057983 */ /* 0x000ea80000300800 */
[----:B------:R-:W2:Y:S04]  /*9d5b0*/  LDL.LU R6, [R1+0x5c8] ;  /* 0x0005c80001067983 */ /* 0x000ea80000300800 */
[----:B------:R-:W2:Y:S01]  /*9d5c0*/  LDL.LU R7, [R1+0x5cc] ;  /* 0x0005cc0001077983 */ /* 0x000ea20000300800 */
        /* <DEDUP_REMOVED lines=8> */
[----:B------:R-:W-:-:S03]  /*9d650*/  IMAD.MOV.U32 R16, RZ, RZ, R60 ;  /* 0x000000ffff107224 */ /* 0x000fc600078e003c */
[----:B0-----:R-:W-:Y:S04]  /*9d660*/  STL.64 [R1+0x48c8], R46 ;  /* 0x0048c82e01007387 */ /* 0x001fe80000100a00 */
[----:B------:R2:W-:Y:S02]  /*9d670*/  STL.64 [R1+0x48c0], R44 ;  /* 0x0048c02c01007387 */ /* 0x0005e40000100a00 */
[C---:B--2---:R-:W-:Y:S08]  /*9d680*/  HMMA.16816.F32 R44, R40.reuse, R8, R4 ;  /* 0x00000008282c723c */ /* 0x044ff00000001804 */
[C---:B---3--:R-:W-:Y:S08]  /*9d690*/  HMMA.16816.F32 R8, R40.reuse, R16, R12 ;  /* 0x000000102808723c */ /* 0x048ff0000000180c */
[C---:B------:R-:W-:Y:S03]  /*9d6a0*/  HMMA.16816.F32 R4, R40.reuse, R24, R20 ;  /* 0x000000182804723c */ /* 0x040fe60000001814 */
        /* <DEDUP_REMOVED lines=8> */
[----:B------:R-:W-:Y:S01]  /*9d730*/  IMAD.MOV.U32 R46, RZ, RZ, R33 ;  /* 0x000000ffff2e7224 */ /* 0x000fe200078e0021 */
[----:B------:R-:W-:Y:S01]  /*9d740*/  MOV R45, R24 ;  /* 0x00000018002d7202 */ /* 0x000fe20000000f00 */
[----:B------:R-:W-:-:S14]  /*9d750*/  IMAD.MOV.U32 R44, RZ, RZ, R25 ;  /* 0x000000ffff2c7224 */ /* 0x000fdc00078e0019 */
[----:B------:R-:W-:Y:S04]  /*9d760*/  STL.64 [R1+0x590], R4 ;  /* 0x0005900401007387 */ /* 0x000fe80000100a00 */
[----:B------:R0:W-:Y:S02]  /*9d770*/  STL.64 [R1+0x598], R6 ;  /* 0x0005980601007387 */ /* 0x0001e40000100a00 */
[----:B0-----:R-:W-:Y:S02]  /*9d780*/  HMMA.16816.F32 R4, R40, R56, R52 ;  /* 0x000000382804723c */ /* 0x001fe40000001834 */
[----:B------:R-:W-:Y:S04]  /*9d790*/  STL.64 [R1+0x4988], R46 ;  /* 0x0049882e01007387 */ /* 0x000fe80000100a00 */
[----:B------:R0:W-:-:S13]  /*9d7a0*/  STL.64 [R1+0x4980], R44 ;  /* 0x0049802c01007387 */ /* 0x0001da0000100a00 */
[----:B------:R-:W-:Y:S04]  /*9d7b0*/  STL.64 [R1+0x580], R4 ;  /* 0x0005800401007387 */ /* 0x000fe80000100a00 */
[----:B------:R-:W-:Y:S04]  /*9d7c0*/  STL.64 [R1+0x588], R6 ;  /* 0x0005880601007387 */ /* 0x000fe80000100a00 */
[----:B------:R-:W2:Y:S04]  /*9d7d0*/  LDL.LU R28, [R1+0x570] ;  /* 0x00057000011c7983 */ /* 0x000ea80000300800 */
[----:B------:R-:W2:Y:S04]  /*9d7e0*/  LDL.LU R29, [R1+0x574] ;  /* 0x00057400011d7983 */ /* 0x000ea80000300800 */
[----:B------:R-:W2:Y:S04]  /*9d7f0*/  LDL.LU R30, [R1+0x578] ;  /* 0x00057800011e7983 */ /* 0x000ea80000300800 */
[----:B------:R-:W2:Y:S04]  /*9d800*/  LDL.LU R31, [R1+0x57c] ;  /* 0x00057c00011f7983 */ /* 0x000ea80000300800 */
[----:B------:R-:W2:Y:S04]  /*9d810*/  LDL.LU.64 R32, [R1+0xe0] ;  /* 0x0000e00001207983 */ /* 0x000ea80000300a00 */
[----:B------:R-:W3:Y:S04]  /*9d820*/  LDL.LU R12, [R1+0x530] ;  /* 0x00053000010c7983 */ /* 0x000ee80000300800 */
[----:B------:R-:W3:Y:S04]  /*9d830*/  LDL.LU R13, [R1+0x534] ;  /* 0x00053400010d7983 */ /* 0x000ee80000300800 */
[----:B------:R-:W4:Y:S04]  /*9d840*/  LDL.LU R14, [R1+0x538] ;  /* 0x00053800010e7983 */ /* 0x000f280000300800 */
[----:B------:R-:W4:Y:S04]  /*9d850*/  LDL.LU R15, [R1+0x53c] ;  /* 0x00053c00010f7983 */ /* 0x000f280000300800 */
[----:B----4-:R-:W-:Y:S04]  /*9d860*/  STL.64 [R1+0x49c0], R14 ;  /* 0x0049c00e01007387 */ /* 0x010fe80000100a00 */
[----:B---3--:R1:W-:Y:S04]  /*9d870*/  STL.64 [R1+0x49b8], R12 ;  /* 0x0049b80c01007387 */ /* 0x0083e80000100a00 */
[----:B0-----:R-:W3:Y:S04]  /*9d880*/  LDL.LU R44, [R1+0x540] ;  /* 0x00054000012c7983 */ /* 0x001ee80000300800 */
[----:B------:R-:W3:Y:S04]  /*9d890*/  LDL.LU R45, [R1+0x544] ;  /* 0x00054400012d7983 */ /* 0x000ee80000300800 */
[----:B------:R-:W3:Y:S04]  /*9d8a0*/  LDL.LU R46, [R1+0x548] ;  /* 0x00054800012e7983 */ /* 0x000ee80000300800 */
[----:B------:R-:W3:Y:S04]  /*9d8b0*/  LDL.LU R47, [R1+0x54c] ;  /* 0x00054c00012f7983 */ /* 0x000ee80000300800 */
[----:B-1----:R-:W4:Y:S04]  /*9d8c0*/  LDL.LU R12, [R1+0x560] ;  /* 0x00056000010c7983 */ /* 0x002f280000300800 */
[----:B------:R-:W4:Y:S04]  /*9d8d0*/  LDL.LU R13, [R1+0x564] ;  /* 0x00056400010d7983 */ /* 0x000f280000300800 */
[----:B------:R-:W4:Y:S04]  /*9d8e0*/  LDL.LU R14, [R1+0x568] ;  /* 0x00056800010e7983 */ /* 0x000f280000300800 */
[----:B------:R-:W4:Y:S04]  /*9d8f0*/  LDL.LU R15, [R1+0x56c] ;  /* 0x00056c00010f7983 */ /* 0x000f280000300800 */
[----:B------:R-:W4:Y:S01]  /*9d900*/  LDL.64 R8, [R1+0xd0] ;  /* 0x0000d00001087983 */ /* 0x000f220000100a00 */
[----:B--2---:R-:W-:Y:S03]  /*9d910*/  HMMA.16816.F32 R20, R40, R32, R28 ;  /* 0x000000202814723c */ /* 0x004fe6000000181c */
[----:B------:R-:W2:Y:S01]  /*9d920*/  LDL.LU.64 R16, [R1+0xa0] ;  /* 0x0000a00001107983 */ /* 0x000ea20000300a00 */
[----:B------:R-:W-:-:S03]  /*9d930*/  IMAD.MOV.U32 R39, RZ, RZ, R57 ;  /* 0x000000ffff277224 */ /* 0x000fc600078e0039 */
[----:B------:R-:W2:Y:S04]  /*9d940*/  LDL.LU R52, [R1+0x520] ;  /* 0x0005200001347983 */ /* 0x000ea80000300800 */
[----:B------:R-:W2:Y:S04]  /*9d950*/  LDL.LU R53, [R1+0x524] ;  /* 0x0005240001357983 */ /* 0x000ea80000300800 */
[----:B------:R-:W2:Y:S01]  /*9d960*/  LDL.LU R54, [R1+0x528] ;  /* 0x0005280001367983 */ /* 0x000ea20000300800 */
[----:B------:R-:W-:-:S03]  /*9d970*/  IMAD.MOV.U32 R51, RZ, RZ, R56 ;  /* 0x000000ffff337224 */ /* 0x000fc600078e0038 */
[----:B------:R-:W2:Y:S04]  /*9d980*/  LDL.LU R55, [R1+0x52c] ;  /* 0x00052c0001377983 */ /* 0x000ea80000300800 */
[----:B------:R-:W2:Y:S04]  /*9d990*/  LDL.LU.64 R56, [R1+0x90] ;  /* 0x0000900001387983 */ /* 0x000ea80000300a00 */
[----:B------:R-:W-:Y:S04]  /*9d9a0*/  STL.64 [R1+0x49a8], R38 ;  /* 0x0049a82601007387 */ /* 0x000fe80000100a00 */
[----:B------:R0:W-:Y:S04]  /*9d9b0*/  STL.64 [R1+0x49a0], R36 ;  /* 0x0049a02401007387 */ /* 0x0001e80000100a00 */
[----:B0-----:R-:W2:Y:S04]  /*9d9c0*/  LDL.LU.64 R36, [R1+0xc0] ;  /* 0x0000c00001247983 */ /* 0x001ea80000300a00 */
[----:B------:R-:W-:Y:S04]  /*9d9d0*/  STL.64 [R1+0x4998], R50 ;  /* 0x0049983201007387 */ /* 0x000fe80000100a00 */
[----:B------:R0:W-:Y:S01]  /*9d9e0*/  STL.64 [R1+0x4990], R48 ;  /* 0x0049903001007387 */ /* 0x0001e20000100a00 */
[----:B------:R-:W-:-:S03]  /*9d9f0*/  IMAD.MOV.U32 R60, RZ, RZ, R33 ;  /* 0x000000ffff3c7224 */ /* 0x000fc600078e0021 */
[----:B0-----:R-:W3:Y:S04]  /*9da00*/  LDL.LU R48, [R1+0x550] ;  /* 0x0005500001307983 */ /* 0x001ee80000300800 */
[----:B------:R-:W3:Y:S04]  /*9da10*/  LDL.LU R49, [R1+0x554] ;  /* 0x0005540001317983 */ /* 0x000ee80000300800 */
[----:B------:R-:W3:Y:S04]  /*9da20*/  LDL.LU R50, [R1+0x558] ;  /* 0x0005580001327983 */ /* 0x000ee80000300800 */
[----:B------:R-:W3:Y:S04]  /*9da30*/  LDL.LU R51, [R1+0x55c] ;  /* 0x00055c0001337983 */ /* 0x000ee80000300800 */
[----:B------:R0:W-:Y:S04]  /*9da40*/  STL.64 [R1+0x570], R20 ;  /* 0x0005701401007387 */ /* 0x0001e80000100a00 */
[----:B------:R1:W-:Y:S01]  /*9da50*/  STL.64 [R1+0x578], R22 ;  /* 0x0005781601007387 */ /* 0x0003e20000100a00 */
[----:B------:R-:W-:-:S03]  /*9da60*/  IMAD.MOV.U32 R61, RZ, RZ, R32 ;  /* 0x000000ffff3d7224 */ /* 0x000fc600078e0020 */
[----:B0-----:R-:W3:Y:S04]  /*9da70*/  LDL.LU R20, [R1+0x510] ;  /* 0x0005100001147983 */ /* 0x001ee80000300800 */
[----:B------:R-:W3:Y:S04]  /*9da80*/  LDL.LU R21, [R1+0x514] ;  /* 0x0005140001157983 */ /* 0x000ee80000300800 */
[----:B-1----:R-:W3:Y:S04]  /*9da90*/  LDL.LU R22, [R1+0x518] ;  /* 0x0005180001167983 */ /* 0x002ee80000300800 */
        /* <DEDUP_REMOVED lines=15> */
[----:B------:R-:W-:-:S02]  /*9db90*/  IMAD.MOV.U32 R4, RZ, RZ, R2 ;  /* 0x000000ffff047224 */ /* 0x000fc400078e0002 */
[----:B------:R-:W-:Y:S02]  /*9dba0*/  IMAD.MOV.U32 R5, RZ, RZ, R0 ;  /* 0x000000ffff057224 */ /* 0x000fe400078e0000 */
[----:B--2---:R-:W-:Y:S02]  /*9dbb0*/  IMAD.MOV.U32 R0, RZ, RZ, R36 ;  /* 0x000000ffff007224 */ /* 0x004fe400078e0024 */
[----:B------:R-:W-:Y:S01]  /*9dbc0*/  IMAD.MOV.U32 R3, RZ, RZ, R37 ;  /* 0x000000ffff037224 */ /* 0x000fe200078e0025 */
[C---:B---3--:R-:W-:Y:S08]  /*9dbd0*/  HMMA.16816.F32 R48, R40.reuse, R36, R48 ;  /* 0x000000242830723c */ /* 0x048ff00000001830 */
[----:B------:R-:W-:Y:S01]  /*9dbe0*/  HMMA.16816.F32 R36, R40, R4, R44 ;  /* 0x000000042824723c */ /* 0x000fe2000000182c */
[----:B------:R-:W-:-:S02]  /*9dbf0*/  IMAD.MOV.U32 R2, RZ, RZ, R9 ;  /* 0x000000ffff027224 */ /* 0x000fc400078e0009 */
[----:B------:R-:W2:Y:S04]  /*9dc00*/  LDL.LU.64 R8, [R1+0x49b0] ;  /* 0x0049b00001087983 */ /* 0x000ea80000300a00 */
[----:B------:R0:W-:Y:S04]  /*9dc10*/  STL [R1+0x487c], R2 ;  /* 0x00487c0201007387 */ /* 0x0001e80000100800 */
[----:B------:R-:W-:Y:S04]  /*9dc20*/  STL.64 [R1+0x550], R48 ;  /* 0x0005503001007387 */ /* 0x000fe80000100a00 */
[----:B------:R-:W-:Y:S04]  /*9dc30*/  STL.64 [R1+0x558], R50 ;  /* 0x0005583201007387 */ /* 0x000fe80000100a00 */
[----:B------:R-:W-:Y:S04]  /*9dc40*/  STL [R1+0x4884], R3 ;  /* 0x0048840301007387 */ /* 0x000fe80000100800 */
[----:B------:R1:W-:Y:S04]  /*9dc50*/  STL [R1+0x4880], R0 ;  /* 0x0048800001007387 */ /* 0x0003e80000100800 */
[----:B------:R-:W-:Y:S04]  /*9dc60*/  STL.64 [R1+0x540], R36 ;  /* 0x0005402401007387 */ /* 0x000fe80000100a00 */
[----:B------:R-:W-:Y:S01]  /*9dc70*/  STL.64 [R1+0x548], R38 ;  /* 0x0005482601007387 */ /* 0x000fe20000100a00 */
[----:B------:R-:W-:-:S02]  /*9dc80*/  IMAD.MOV.U32 R61, RZ, RZ, R17 ;  /* 0x000000ffff3d7224 */ /* 0x000fc400078e0011 */
[----:B------:R-:W-:Y:S02]  /*9dc90*/  IMAD.MOV.U32 R60, RZ, RZ, R16 ;  /* 0x000000ffff3c7224 */ /* 0x000fe400078e0010 */
[----:B------:R-:W-:Y:S02]  /*9dca0*/  IMAD.MOV.U32 R10, RZ, RZ, R57 ;  /* 0x000000ffff0a7224 */ /* 0x000fe400078e0039 */
[----:B------:R-:W-:Y:S01]  /*9dcb0*/  IMAD.MOV.U32 R11, RZ, RZ, R56 ;  /* 0x000000ffff0b7224 */ /* 0x000fe200078e0038 */
[----:B0-----:R-:W-:Y:S01]  /*9dcc0*/  MOV R2, R25 ;  /* 0x0000001900027202 */ /* 0x001fe20000000f00 */
[----:B-1----:R-:W-:Y:S01]  /*9dcd0*/  IMAD.MOV.U32 R0, RZ, RZ, R24 ;  /* 0x000000ffff007224 */ /* 0x002fe200078e0018 */
[----:B----4-:R-:W-:-:S15]  /*9dce0*/  HMMA.16816.F32 R4, R40, R16, R12 ;  /* 0x000000102804723c */ /* 0x010fde000000180c */
[----:B------:R-:W-:-:S04]  /*9dcf0*/  NOP ;  /* 0x0000000000007918 */ /* 0x000fc80000000000 */
[----:B------:R-:W-:Y:S04]  /*9dd00*/  STL.64 [R1+0x530], R4 ;  /* 0x0005300401007387 */ /* 0x000fe80000100a00 */
[----:B------:R0:W-:Y:S02]  /*9dd10*/  STL.64 [R1+0x538], R6 ;  /* 0x0005380601007387 */ /* 0x0001e40000100a00 */
[----:B0-----:R-:W-:Y:S02]  /*9dd20*/  HMMA.16816.F32 R4, R40, R56, R52 ;  /* 0x000000382804723c */ /* 0x001fe40000001834 */
[----:B------:R-:W-:Y:S04]  /*9dd30*/  STL [R1+0x488c], R61 ;  /* 0x00488c3d01007387 */ /* 0x000fe80000100800 */
[----:B------:R-:W-:-:S13]  /*9dd40*/  STL [R1+0x4888], R60 ;  /* 0x0048883c01007387 */ /* 0x000fda0000100800 */
[----:B------:R-:W-:Y:S04]  /*9dd50*/  STL.64 [R1+0x520], R4 ;  /* 0x0005200401007387 */ /* 0x000fe80000100a00 */
[----:B------:R0:W-:Y:S04]  /*9dd60*/  STL.64 [R1+0x528], R6 ;  /* 0x0005280601007387 */ /* 0x0001e80000100a00 */
[----:B------:R-:W3:Y:S04]  /*9dd70*/  LDL.LU R52, [R1+0x4f0] ;  /* 0x0004f00001347983 */ /* 0x000ee80000300800 */
[----:B------:R-:W3:Y:S04]  /*9dd80*/  LDL.LU R53, [R1+0x4f4] ;  /* 0x0004f40001357983 */ /* 0x000ee80000300800 */
[----:B------:R-:W3:Y:S04]  /*9dd90*/  LDL.LU R54, [R1+0x4f8] ;  /* 0x0004f80001367983 */ /* 0x000ee80000300800 */
[----:B------:R-:W3:Y:S04]  /*9dda0*/  LDL.LU R55, [R1+0x4fc] ;  /* 0x0004fc0001377983 */ /* 0x000ee80000300800 */
[----:B------:R-:W3:Y:S01]  /*9ddb0*/  LDL.LU.64 R56, [R1+0x60] ;  /* 0x0000600001387983 */ /* 0x000ee20000300a00 */
[----:B0-----:R-:W-:Y:S03]  /*9ddc0*/  HMMA.16816.F32 R4, R40, R24, R20 ;  /* 0x000000182804723c */ /* 0x001fe60000001814 */
[----:B------:R-:W-:Y:S04]  /*9ddd0*/  STL [R1+0x4894], R10 ;  /* 0x0048940a01007387 */ /* 0x000fe80000100800 */
[----:B------:R-:W-:-:S12]  /*9dde0*/  STL [R1+0x4890], R11 ;  /* 0x0048900b01007387 */ /* 0x000fd80000100800 */
[----:B------:R-:W-:Y:S04]  /*9ddf0*/  STL.64 [R1+0x510], R4 ;  /* 0x0005100401007387 */ /* 0x000fe80000100a00 */
[----:B------:R0:W-:Y:S02]  /*9de00*/  STL.64 [R1+0x518], R6 ;  /* 0x0005180601007387 */ /* 0x0001e40000100a00 */
[----:B0-----:R-:W-:Y:S02]  /*9de10*/  HMMA.16816.F32 R4, R40, R32, R28 ;  /* 0x000000202804723c */ /* 0x001fe4000000181c */
[----:B------:R-:W-:Y:S04]  /*9de20*/  STL [R1+0x489c], R2 ;  /* 0x00489c0201007387 */ /* 0x000fe80000100800 */
[----:B------:R-:W-:-:S13]  /*9de30*/  STL [R1+0x4898], R0 ;  /* 0x0048980001007387 */ /* 0x000fda0000100800 */
[----:B------:R0:W-:Y:S04]  /*9de40*/  STL.64 [R1+0x500], R4 ;  /* 0x0005000401007387 */ /* 0x0001e80000100a00 */
[----:B------:R1:W-:Y:S04]  /*9de50*/  STL.64 [R1+0x508], R6 ;  /* 0x0005080601007387 */ /* 0x0003e80000100a00 */
[----:B------:R-:W4:Y:S04]  /*9de60*/  LDL.LU R36, [R1+0x4e0] ;  /* 0x0004e00001247983 */ /* 0x000f280000300800 */
[----:B------:R-:W4:Y:S04]  /*9de70*/  LDL.LU R37, [R1+0x4e4] ;  /* 0x0004e40001257983 */ /* 0x000f280000300800 */
[----:B------:R-:W4:Y:S04]  /*9de80*/  LDL.LU R38, [R1+0x4e8] ;  /* 0x0004e80001267983 */ /* 0x000f280000300800 */
        /* <DEDUP_REMOVED lines=15> */
[----:B------:R-:W2:Y:S01]  /*9df80*/  LDL.LU.64 R24, [R1+0x30] ;  /* 0x0000300001187983 */ /* 0x000ea20000300a00 */
[----:B------:R-:W-:-:S02]  /*9df90*/  IMAD.MOV.U32 R3, RZ, RZ, R33 ;  /* 0x000000ffff037224 */ /* 0x000fc400078e0021 */
[----:B------:R-:W-:Y:S02]  /*9dfa0*/  IMAD.MOV.U32 R60, RZ, RZ, R32 ;  /* 0x000000ffff3c7224 */ /* 0x000fe400078e0020 */
[----:B------:R-:W2:Y:S04]  /*9dfb0*/  LDL.LU.64 R32, [R1+0x20] ;  /* 0x0000200001207983 */ /* 0x000ea80000300a00 */
[----:B------:R-:W-:Y:S04]  /*9dfc0*/  STL [R1+0x48a4], R3 ;  /* 0x0048a40301007387 */ /* 0x000fe80000100800 */
[----:B------:R-:W-:Y:S01]  /*9dfd0*/  STL [R1+0x48a0], R60 ;  /* 0x0048a03c01007387 */ /* 0x000fe20000100800 */
[----:B---3--:R-:W-:Y:S01]  /*9dfe0*/  HMMA.16816.F32 R16, R40, R56, R52 ;  /* 0x000000382810723c */ /* 0x008fe20000001834 */
[----:B------:R-:W-:-:S02]  /*9dff0*/  IMAD.MOV.U32 R11, RZ, RZ, R56 ;  /* 0x000000ffff0b7224 */ /* 0x000fc400078e0038 */
[----:B------:R-:W-:-:S15]  /*9e000*/  IMAD.MOV.U32 R61, RZ, RZ, R57 ;  /* 0x000000ffff3d7224 */ /* 0x000fde00078e0039 */
[----:B------:R-:W-:Y:S01]  /*9e010*/  NOP ;  /* 0x0000000000007918 */ /* 0x000fe20000000000 */
[----:B------:R0:W-:Y:S04]  /*9e020*/  STL.64 [R1+0x4f0], R16 ;  /* 0x0004f01001007387 */ /* 0x0001e80000100a00 */
[----:B------:R-:W-:Y:S04]  /*9e030*/  STL.64 [R1+0x4f8], R18 ;  /* 0x0004f81201007387 */ /* 0x000fe80000100a00 */
[----:B------:R-:W3:Y:S04]  /*9e040*/  LDL.LU R52, [R1+0x4a0] ;  /* 0x0004a00001347983 */ /* 0x000ee80000300800 */
[----:B------:R-:W3:Y:S04]  /*9e050*/  LDL.LU R53, [R1+0x4a4] ;  /* 0x0004a40001357983 */ /* 0x000ee80000300800 */
[----:B------:R-:W3:Y:S04]  /*9e060*/  LDL.LU R54, [R1+0x4a8] ;  /* 0x0004a80001367983 */ /* 0x000ee80000300800 */
[----:B------:R-:W3:Y:S04]  /*9e070*/  LDL.LU R55, [R1+0x4ac] ;  /* 0x0004ac0001377983 */ /* 0x000ee80000300800 */
[----:B0-----:R-:W3:Y:S04]  /*9e080*/  LDL.LU.64 R16, [R1+0x10] ;  /* 0x0000100001107983 */ /* 0x001ee80000300a00 */
[----:B------:R-:W3:Y:S04]  /*9e090*/  LDL.LU R56, [R1+0x490] ;  /* 0x0004900001387983 */ /* 0x000ee80000300800 */
[----:B------:R-:W3:Y:S04]  /*9e0a0*/  LDL.LU R57, [R1+0x494] ;  /* 0x0004940001397983 */ /* 0x000ee80000300800 */
[----:B------:R-:W3:Y:S04]  /*9e0b0*/  LDL.LU R58, [R1+0x498] ;  /* 0x00049800013a7983 */ /* 0x000ee80000300800 */
[----:B------:R-:W3:Y:S04]  /*9e0c0*/  LDL.LU R59, [R1+0x49c] ;  /* 0x00049c00013b7983 */ /* 0x000ee80000300800 */
[----:B------:R-:W3:Y:S04]  /*9e0d0*/  LDL.LU.64 R20, [R1] ;  /* 0x0000000001147983 */ /* 0x000ee80000300a00 */
[----:B------:R-:W-:Y:S04]  /*9e0e0*/  STL [R1+0x48ac], R61 ;  /* 0x0048ac3d01007387 */ /* 0x000fe80000100800 */
[----:B------:R-:W-:Y:S01]  /*9e0f0*/  STL [R1+0x48a8], R11 ;  /* 0x0048a80b01007387 */ /* 0x000fe20000100800 */
[C---:B----4-:R-:W-:Y:S08]  /*9e100*/  HMMA.16816.F32 R36, R40.reuse, R48, R36 ;  /* 0x000000302824723c */ /* 0x050ff00000001824 */
[----:B--2---:R-:W-:Y:S01]  /*9e110*/  HMMA.16816.F32 R44, R40, R12, R44 ;  /* 0x0000000c282c723c */ /* 0x004fe2000000182c */
[----:B------:R-:W-:-:S02]  /*9e120*/  IMAD.MOV.U32 R10, RZ, RZ, R49 ;  /* 0x000000ffff0a7224 */ /* 0x000fc400078e0031 */
[----:B------:R-:W-:-:S05]  /*9e130*/  IMAD.MOV.U32 R0, RZ, RZ, R48 ;  /* 0x000000ffff007224 */ /* 0x000fca00078e0030 */
[C---:B------:R-:W-:Y:S03]  /*9e140*/  HMMA.16816.F32 R4, R40.reuse, R24, R4 ;  /* 0x000000182804723c */ /* 0x040fe60000001804 */
[----:B------:R-:W-:Y:S04]  /*9e150*/  STL.64 [R1+0x4e0], R36 ;  /* 0x0004e02401007387 */ /* 0x000fe80000100a00 */
[----:B------:R0:W-:Y:S01]  /*9e160*/  STL.64 [R1+0x4e8], R38 ;  /* 0x0004e82601007387 */ /* 0x0001e20000100a00 */
[----:B------:R-:W-:Y:S02]  /*9e170*/  IMAD.MOV.U32 R60, RZ, RZ, R12 ;  /* 0x000000ffff3c7224 */ /* 0x000fe400078e000c */
[----:B------:R-:W-:Y:S01]  /*9e180*/  IMAD.MOV.U32 R2, RZ, RZ, R13 ;  /* 0x000000ffff027224 */ /* 0x000fe200078e000d */
[----:B0-----:R-:W2:Y:S04]  /*9e190*/  LDL.LU.64 R38, [R1+0x49a8] ;  /* 0x0049a80001267983 */ /* 0x001ea80000300a00 */
[----:B------:R-:W4:Y:S04]  /*9e1a0*/  LDL.LU.64 R36, [R1+0x49a0] ;  /* 0x0049a00001247983 */ /* 0x000f280000300a00 */
[----:B------:R-:W2:Y:S04]  /*9e1b0*/  LDL.LU.64 R50, [R1+0x4998] ;  /* 0x0049980001327983 */ /* 0x000ea80000300a00 */
[----:B------:R-:W2:Y:S04]  /*9e1c0*/  LDL.LU.64 R48, [R1+0x4990] ;  /* 0x0049900001307983 */ /* 0x000ea80000300a00 */
[----:B------:R-:W-:Y:S04]  /*9e1d0*/  STL [R1+0x48b4], R10 ;  /* 0x0048b40a01007387 */ /* 0x000fe80000100800 */
[----:B------:R-:W-:Y:S04]  /*9e1e0*/  STL [R1+0x48b0], R0 ;  /* 0x0048b00001007387 */ /* 0x000fe80000100800 */
[----:B------:R-:W-:Y:S04]  /*9e1f0*/  STL.64 [R1+0x4d0], R44 ;  /* 0x0004d02c01007387 */ /* 0x000fe80000100a00 */
[----:B------:R0:W-:Y:S04]  /*9e200*/  STL.64 [R1+0x4d8], R46 ;  /* 0x0004d82e01007387 */ /* 0x0001e80000100a00 */
[----:B0-----:R-:W2:Y:S04]  /*9e210*/  LDL.LU.64 R46, [R1+0x4988] ;  /* 0x00498800012e7983 */ /* 0x001ea80000300a00 */
[----:B------:R-:W2:Y:S04]  /*9e220*/  LDL.LU.64 R44, [R1+0x4980] ;  /* 0x00498000012c7983 */ /* 0x000ea80000300a00 */
[----:B------:R-:W2:Y:S04]  /*9e230*/  LDL.LU R12, [R1+0x460] ;  /* 0x00046000010c7983 */ /* 0x000ea80000300800 */
[----:B------:R-:W2:Y:S04]  /*9e240*/  LDL.LU R13, [R1+0x464] ;  /* 0x00046400010d7983 */ /* 0x000ea80000300800 */
[----:B------:R-:W2:Y:S04]  /*9e250*/  LDL.LU R14, [R1+0x468] ;  /* 0x00046800010e7983 */ /* 0x000ea80000300800 */
[----:B------:R-:W2:Y:S04]  /*9e260*/  LDL.LU R15, [R1+0x46c] ;  /* 0x00046c00010f7983 */ /* 0x000ea80000300800 */
[----:B------:R-:W-:Y:S04]  /*9e270*/  STL [R1+0x48b8], R60 ;  /* 0x0048b83c01007387 */ /* 0x000fe80000100800 */
[----:B------:R0:W-:Y:S04]  /*9e280*/  STL.64 [R1+0x4c0], R4 ;  /* 0x0004c00401007387 */ /* 0x0001e80000100a00 */
[----:B------:R1:W-:Y:S04]  /*9e290*/  STL.64 [R1+0x4c8], R6 ;  /* 0x0004c80601007387 */ /* 0x0003e80000100a00 */
[----:B0-----:R-:W2:Y:S01]  /*9e2a0*/  LDL.LU.64 R4, [R1+0x4978] ;  /* 0x0049780001047983 */ /* 0x001ea20000300a00 */
[----:B------:R-:W-:Y:S01]  /*9e2b0*/  HMMA.16816.F32 R28, R40, R32, R28 ;  /* 0x00000020281c723c */ /* 0x000fe2000000181c */
[----:B------:R-:W-:-:S02]  /*9e2c0*/  IMAD.MOV.U32 R11, RZ, RZ, R24 ;  /* 0x000000ffff0b7224 */ /* 0x000fc400078e0018 */
[----:B------:R-:W-:Y:S01]  /*9e2d0*/  IMAD.MOV.U32 R3, RZ, RZ, R25 ;  /* 0x000000ffff037224 */ /* 0x000fe200078e0019 */
[----:B------:R-:W4:Y:S04]  /*9e2e0*/  LDL.LU.64 R26, [R1+0x4970] ;  /* 0x00497000011a7983 */ /* 0x000f280000300a00 */
[----:B------:R-:W4:Y:S01]  /*9e2f0*/  LDL.LU.64 R24, [R1+0x4968] ;  /* 0x0049680001187983 */ /* 0x000f220000300a00 */
[----:B-1----:R-:W-:Y:S02]  /*9e300*/  IMAD.MOV.U32 R7, RZ, RZ, R32 ;  /* 0x000000ffff077224 */ /* 0x002fe400078e0020 */
[----:B------:R-:W-:-:S08]  /*9e310*/  IMAD.MOV.U32 R6, RZ, RZ, R33 ;  /* 0x000000ffff067224 */ /* 0x000fd000078e0021 */
[----:B------:R-:W-:Y:S04]  /*9e320*/  STL.64 [R1+0x4b0], R28 ;  /* 0x0004b01c01007387 */ /* 0x000fe80000100a00 */
[----:B------:R0:W-:Y:S04]  /*9e330*/  STL.64 [R1+0x4b8], R30 ;  /* 0x0004b81e01007387 */ /* 0x0001e80000100a00 */
[----:B0-----:R-:W4:Y:S04]  /*9e340*/  LDL.LU.64 R30, [R1+0x4960] ;  /* 0x00496000011e7983 */ /* 0x001f280000300a00 */
[----:B------:R-:W4:Y:S04]  /*9e350*/  LDL.LU.64 R28, [R1+0x4958] ;  /* 0x00495800011c7983 */ /* 0x000f280000300a00 */
[----:B------:R-:W4:Y:S04]  /*9e360*/  LDL.LU.64 R34, [R1+0x4950] ;  /* 0x0049500001227983 */ /* 0x000f280000300a00 */
[----:B------:R-:W4:Y:S04]  /*9e370*/  LDL.LU.64 R32, [R1+0x4948] ;  /* 0x0049480001207983 */ /* 0x000f280000300a00 */
[----:B------:R-:W-:Y:S01]  /*9e380*/  STL.64 [R1+0x48d8], R6 ;  /* 0x0048d80601007387 */ /* 0x000fe20000100a00 */
[C---:B---3--:R-:W-:Y:S08]  /*9e390*/  HMMA.16816.F32 R52, R40.reuse, R16, R52 ;  /* 0x000000102834723c */ /* 0x048ff00000001834 */
[----:B------:R-:W-:Y:S01]  /*9e3a0*/  HMMA.16816.F32 R56, R40, R20, R56 ;  /* 0x000000142838723c */ /* 0x000fe20000001838 */
[----:B------:R-:W-:-:S02]  /*9e3b0*/  IMAD.MOV.U32 R0, RZ, RZ, R16 ;  /* 0x000000ffff007224 */ /* 0x000fc400078e0010 */
[----:B------:R-:W-:Y:S02]  /*9e3c0*/  IMAD.MOV.U32 R61, RZ, RZ, R17 ;  /* 0x000000ffff3d7224 */ /* 0x000fe400078e0011 */
[----:B------:R-:W-:Y:S02]  /*9e3d0*/  IMAD.MOV.U32 R60, RZ, RZ, R20 ;  /* 0x000000ffff3c7224 */ /* 0x000fe400078e0014 */
[----:B------:R-:W-:Y:S01]  /*9e3e0*/  IMAD.MOV.U32 R10, RZ, RZ, R21 ;  /* 0x000000ffff0a7224 */ /* 0x000fe200078e0015 */
[----:B--2---:R0:W-:Y:S04]  /*9e3f0*/  STL.64 [R1+0x48d0], R4 ;  /* 0x0048d00401007387 */ /* 0x0041e80000100a00 */
        /* <DEDUP_REMOVED lines=8> */
[----:B------:R-:W4:Y:S04]  /*9e480*/  LDL.LU R16, [R1+0x450] ;  /* 0x0004500001107983 */ /* 0x000f280000300800 */
[----:B------:R-:W4:Y:S04]  /*9e490*/  LDL.LU R17, [R1+0x454] ;  /* 0x0004540001117983 */ /* 0x000f280000300800 */
[----:B------:R-:W4:Y:S04]  /*9e4a0*/  LDL.LU R18, [R1+0x458] ;  /* 0x0004580001127983 */ /* 0x000f280000300800 */
[----:B------:R-:W4:Y:S04]  /*9e4b0*/  LDL.LU R19, [R1+0x45c] ;  /* 0x00045c0001137983 */ /* 0x000f280000300800 */
[----:B------:R-:W-:Y:S04]  /*9e4c0*/  STL.64 [R1+0x490], R56 ;  /* 0x0004903801007387 */ /* 0x000fe80000100a00 */
[----:B------:R0:W-:Y:S04]  /*9e4d0*/  STL.64 [R1+0x498], R58 ;  /* 0x0004983a01007387 */ /* 0x0001e80000100a00 */
[----:B0-----:R-:W3:Y:S04]  /*9e4e0*/  LDL.LU.64 R58, [R1+0x4930] ;  /* 0x00493000013a7983 */ /* 0x001ee80000300a00 */
[----:B------:R-:W4:Y:S04]  /*9e4f0*/  LDL.LU.64 R56, [R1+0x4928] ;  /* 0x0049280001387983 */ /* 0x000f280000300a00 */
[----:B------:R-:W4:Y:S04]  /*9e500*/  LDL.LU R20, [R1+0x440] ;  /* 0x0004400001147983 */ /* 0x000f280000300800 */
[----:B------:R-:W4:Y:S04]  /*9e510*/  LDL.LU R21, [R1+0x444] ;  /* 0x0004440001157983 */ /* 0x000f280000300800 */
[----:B------:R-:W4:Y:S04]  /*9e520*/  LDL.LU R22, [R1+0x448] ;  /* 0x0004480001167983 */ /* 0x000f280000300800 */
[----:B------:R-:W4:Y:S04]  /*9e530*/  LDL.LU R23, [R1+0x44c] ;  /* 0x00044c0001177983 */ /* 0x000f280000300800 */
[----:B------:R-:W-:Y:S04]  /*9e540*/  STL.64 [R1+0x48e8], R10 ;  /* 0x0048e80a01007387 */ /* 0x000fe80000100a00 */
[----:B------:R0:W-:Y:S04]  /*9e550*/  STL.64 [R1+0x48e0], R8 ;  /* 0x0048e00801007387 */ /* 0x0001e80000100a00 */
[----:B0-----:R-:W4:Y:S04]  /*9e560*/  LDL.LU R8, [R1+0x480] ;  /* 0x0004800001087983 */ /* 0x001f280000300800 */
[----:B------:R-:W4:Y:S04]  /*9e570*/  LDL.LU R9, [R1+0x484] ;  /* 0x0004840001097983 */ /* 0x000f280000300800 */
[----:B------:R-:W4:Y:S04]  /*9e580*/  LDL.LU R10, [R1+0x488] ;  /* 0x00048800010a7983 */ /* 0x000f280000300800 */
[----:B------:R-:W4:Y:S01]  /*9e590*/  LDL.LU R11, [R1+0x48c] ;  /* 0x00048c00010b7983 */ /* 0x000f220000300800 */
[C---:B--2---:R-:W-:Y:S03]  /*9e5a0*/  HMMA.16816.F32 R4, R40.reuse, R52, R4 ;  /* 0x000000342804723c */ /* 0x044fe60000001804 */
[----:B---3--:R-:W-:Y:S04]  /*9e5b0*/  STL.64 [R1+0x4720], R58 ;  /* 0x0047203a01007387 */ /* 0x008fe80000100a00 */
[----:B----4-:R-:W-:Y:S01]  /*9e5c0*/  STL.64 [R1+0x4718], R56 ;  /* 0x0047183801007387 */ /* 0x010fe20000100a00 */
[----:B------:R-:W-:-:S15]  /*9e5d0*/  HMMA.16816.F32 R8, R40, R56, R8 ;  /* 0x000000382808723c */ /* 0x000fde0000001808 */
[----:B------:R-:W-:-:S04]  /*9e5e0*/  NOP ;  /* 0x0000000000007918 */ /* 0x000fc80000000000 */
[----:B------:R-:W-:Y:S04]  /*9e5f0*/  STL.64 [R1+0x480], R8 ;  /* 0x0004800801007387 */ /* 0x000fe80000100a00 */
[----:B------:R-:W-:Y:S04]  /*9e600*/  STL.64 [R1+0x488], R10 ;  /* 0x0004880a01007387 */ /* 0x000fe80000100a00 */
[----:B------:R-:W-:Y:S04]  /*9e610*/  STL.64 [R1+0x4710], R54 ;  /* 0x0047103601007387 */ /* 0x000fe80000100a00 */
[----:B------:R-:W-:Y:S04]  /*9e620*/  STL.64 [R1+0x4708], R52 ;  /* 0x0047083401007387 */ /* 0x000fe80000100a00 */
[----:B------:R-:W-:Y:S04]  /*9e630*/  STL.64 [R1+0x470], R4 ;  /* 0x0004700401007387 */ /* 0x000fe80000100a00 */
[----:B------:R0:W-:Y:S02]  /*9e640*/  STL.64 [R1+0x478], R6 ;  /* 0x0004780601007387 */ /* 0x0001e40000100a00 */
[----:B0-----:R-:W-:Y:S02]  /*9e650*/  HMMA.16816.F32 R4, R40, R48, R12 ;  /* 0x000000302804723c */ /* 0x001fe4000000180c */
[----:B------:R-:W2:Y:S01]  /*9e660*/  LDL.LU R12, [R1+0x430] ;  /* 0x00043000010c7983 */ /* 0x000ea20000300800 */
[----:B------:R-:W-:Y:S01]  /*9e670*/  IMAD.MOV.U32 R56, RZ, RZ, R51 ;  /* 0x000000ffff387224 */ /* 0x000fe200078e0033 */
[----:B------:R-:W-:-:S15]  /*9e680*/  MOV R57, R39 ;  /* 0x0000002700397202 */ /* 0x000fde0000000f00 */
[----:B------:R-:W-:Y:S04]  /*9e690*/  STL.64 [R1+0x460], R4 ;  /* 0x0004600401007387 */ /* 0x000fe80000100a00 */
[----:B------:R0:W-:Y:S04]  /*9e6a0*/  STL.64 [R1+0x468], R6 ;  /* 0x0004680601007387 */ /* 0x0001e80000100a00 */
[----:B------:R-:W2:Y:S04]  /*9e6b0*/  LDL.LU R13, [R1+0x434] ;  /* 0x00043400010d7983 */ /* 0x000ea80000300800 */
[----:B------:R-:W2:Y:S04]  /*9e6c0*/  LDL.LU R14, [R1+0x438] ;  /* 0x00043800010e7983 */ /* 0x000ea80000300800 */
[----:B------:R-:W2:Y:S04]  /*9e6d0*/  LDL.LU R15, [R1+0x43c] ;  /* 0x00043c00010f7983 */ /* 0x000ea80000300800 */
[----:B------:R-:W3:Y:S04]  /*9e6e0*/  LDL.LU R51, [R1+0x4924] ;  /* 0x0049240001337983 */ /* 0x000ee80000300800 */
[----:B------:R-:W4:Y:S04]  /*9e6f0*/  LDL.LU R39, [R1+0x4920] ;  /* 0x0049200001277983 */ /* 0x000f280000300800 */
[----:B------:R-:W2:Y:S04]  /*9e700*/  LDL.LU R52, [R1+0x2f0] ;  /* 0x0002f00001347983 */ /* 0x000ea80000300800 */
[----:B------:R-:W2:Y:S04]  /*9e710*/  LDL.LU R53, [R1+0x2f4] ;  /* 0x0002f40001357983 */ /* 0x000ea80000300800 */
[----:B------:R-:W2:Y:S04]  /*9e720*/  LDL.LU R54, [R1+0x2f8] ;  /* 0x0002f80001367983 */ /* 0x000ea80000300800 */
[----:B------:R-:W2:Y:S01]  /*9e730*/  LDL.LU R55, [R1+0x2fc] ;  /* 0x0002fc0001377983 */ /* 0x000ea20000300800 */
[C---:B0-----:R-:W-:Y:S03]  /*9e740*/  HMMA.16816.F32 R4, R40.reuse, R36, R16 ;  /* 0x000000242804723c */ /* 0x041fe60000001810 */
[----:B---3--:R-:W-:Y:S04]  /*9e750*/  STL.64 [R1+0x4700], R50 ;  /* 0x0047003201007387 */ /* 0x008fe80000100a00 */
[----:B------:R-:W-:Y:S04]  /*9e760*/  STL.64 [R1+0x46f8], R48 ;  /* 0x0046f83001007387 */ /* 0x000fe80000100a00 */
[----:B----4-:R-:W-:Y:S04]  /*9e770*/  STL.64 [R1+0x46f0], R38 ;  /* 0x0046f02601007387 */ /* 0x010fe80000100a00 */
[----:B------:R0:W-:Y:S04]  /*9e780*/  STL.64 [R1+0x46e8], R36 ;  /* 0x0046e82401007387 */ /* 0x0001e80000100a00 */
[----:B------:R-:W-:Y:S04]  /*9e790*/  STL.64 [R1+0x450], R4 ;  /* 0x0004500401007387 */ /* 0x000fe80000100a00 */
[----:B------:R1:W-:Y:S04]  /*9e7a0*/  STL.64 [R1+0x458], R6 ;  /* 0x0004580601007387 */ /* 0x0003e80000100a00 */
[----:B0-----:R-:W3:Y:S04]  /*9e7b0*/  LDL.LU R36, [R1+0x300] ;  /* 0x0003000001247983 */ /* 0x001ee80000300800 */
[----:B------:R-:W3:Y:S01]  /*9e7c0*/  LDL.LU R37, [R1+0x304] ;  /* 0x0003040001257983 */ /* 0x000ee20000300800 */
[C---:B-1----:R-:W-:Y:S03]  /*9e7d0*/  HMMA.16816.F32 R4, R40.reuse, R32, R20 ;  /* 0x000000202804723c */ /* 0x042fe60000001814 */
[----:B------:R-:W3:Y:S04]  /*9e7e0*/  LDL.LU R38, [R1+0x308] ;  /* 0x0003080001267983 */ /* 0x000ee80000300800 */
[----:B------:R-:W3:Y:S04]  /*9e7f0*/  LDL.LU R39, [R1+0x30c] ;  /* 0x00030c0001277983 */ /* 0x000ee80000300800 */
[----:B------:R-:W4:Y:S08]  /*9e800*/  LDL.LU R20, [R1+0x420] ;  /* 0x0004200001147983 */ /* 0x000f300000300800 */
[----:B------:R-:W-:Y:S04]  /*9e810*/  STL.64 [R1+0x440], R4 ;  /* 0x0004400401007387 */ /* 0x000fe80000100a00 */
[----:B------:R2:W-:Y:S04]  /*9e820*/  STL.64 [R1+0x448], R6 ;  /* 0x0004480601007387 */ /* 0x0005e80000100a00 */
[----:B------:R-:W4:Y:S04]  /*9e830*/  LDL.LU R21, [R1+0x424] ;  /* 0x0004240001157983 */ /* 0x000f280000300800 */
[----:B------:R-:W4:Y:S04]  /*9e840*/  LDL.LU R22, [R1+0x428] ;  /* 0x0004280001167983 */ /* 0x000f280000300800 */
[----:B------:R-:W4:Y:S04]  /*9e850*/  LDL.LU R23, [R1+0x42c] ;  /* 0x00042c0001177983 */ /* 0x000f280000300800 */
[----:B------:R-:W3:Y:S04]  /*9e860*/  LDL.LU R16, [R1+0x410] ;  /* 0x0004100001107983 */ /* 0x000ee80000300800 */
[----:B------:R-:W3:Y:S04]  /*9e870*/  LDL.LU R17, [R1+0x414] ;  /* 0x0004140001117983 */ /* 0x000ee80000300800 */
[----:B------:R-:W3:Y:S04]  /*9e880*/  LDL.LU R18, [R1+0x418] ;  /* 0x0004180001127983 */ /* 0x000ee80000300800 */
[----:B------:R-:W3:Y:S01]  /*9e890*/  LDL.LU R19, [R1+0x41c] ;  /* 0x00041c0001137983 */ /* 0x000ee20000300800 */
[----:B--2---:R-:W-:Y:S03]  /*9e8a0*/  HMMA.16816.F32 R4, R40, R28, R12 ;  /* 0x0000001c2804723c */ /* 0x004fe6000000180c */
[----:B------:R-:W-:Y:S04]  /*9e8b0*/  STL.64 [R1+0x46e0], R34 ;  /* 0x0046e02201007387 */ /* 0x000fe80000100a00 */
[----:B------:R0:W-:Y:S04]  /*9e8c0*/  STL.64 [R1+0x46d8], R32 ;  /* 0x0046d82001007387 */ /* 0x0001e80000100a00 */
[----:B------:R-:W2:Y:S01]  /*9e8d0*/  LDL.LU R12, [R1+0x400] ;  /* 0x00040000010c7983 */ /* 0x000ea20000300800 */
[----:B------:R-:W-:-:S02]  /*9e8e0*/  IMAD.MOV.U32 R49, RZ, RZ, R46 ;  /* 0x000000ffff317224 */ /* 0x000fc400078e002e */
[----:B------:R-:W-:-:S05]  /*9e8f0*/  IMAD.MOV.U32 R48, RZ, RZ, R47 ;  /* 0x000000ffff307224 */ /* 0x000fca00078e002f */
[----:B------:R1:W-:Y:S04]  /*9e900*/  STL.64 [R1+0x430], R4 ;  /* 0x0004300401007387 */ /* 0x0003e80000100a00 */
[----:B------:R0:W-:Y:S04]  /*9e910*/  STL.64 [R1+0x438], R6 ;  /* 0x0004380601007387 */ /* 0x0001e80000100a00 */
[----:B------:R-:W2:Y:S04]  /*9e920*/  LDL.LU R13, [R1+0x404] ;  /* 0x00040400010d7983 */ /* 0x000ea80000300800 */
        /* <DEDUP_REMOVED lines=50> */
[----:B---3--:R-:W-:Y:S04]  /*9ec50*/  STL.64 [R1+0x4740], R18 ;  /* 0x0047401201007387 */ /* 0x008fe80000100a00 */
        /* <DEDUP_REMOVED lines=21> */
[----:B------:R-:W-:Y:S01]  /*9edb0*/  STL.64 [R1+0x4758], R8 ;  /* 0x0047580801007387 */ /* 0x000fe20000100a00 */
[----:B--2---:R-:W-:Y:S03]  /*9edc0*/  HMMA.16816.F32 R40, R40, R4, R44 ;  /* 0x000000042828723c */ /* 0x004fe6000000182c */
[----:B------:R-:W3:Y:S04]  /*9edd0*/  LDL.LU.64 R46, [R1+0x48c8] ;  /* 0x0048c800012e7983 */ /* 0x000ee80000300a00 */
[----:B------:R-:W3:Y:S04]  /*9ede0*/  LDL.LU.64 R44, [R1+0x48c0] ;  /* 0x0048c000012c7983 */ /* 0x000ee80000300a00 */
[----:B------:R-:W-:Y:S08]  /*9edf0*/  STL.64 [R1+0x4760], R4 ;  /* 0x0047600401007387 */ /* 0x000ff00000100a00 */
[----:B------:R-:W-:Y:S04]  /*9ee00*/  STL.64 [R1+0x340], R40 ;  /* 0x0003402801007387 */ /* 0x000fe80000100a00 */
[----:B------:R-:W-:Y:S01]  /*9ee10*/  STL.64 [R1+0x348], R42 ;  /* 0x0003482a01007387 */ /* 0x000fe20000100a00 */
[C---:B---3--:R-:W-:Y:S08]  /*9ee20*/  HMMA.16816.F32 R16, R44.reuse, R16, R12 ;  /* 0x000000102c10723c */ /* 0x048ff0000000180c */
[C---:B----4-:R-:W-:Y:S08]  /*9ee30*/  HMMA.16816.F32 R12, R44.reuse, R24, R20 ;  /* 0x000000182c0c723c */ /* 0x050ff00000001814 */
        /* <DEDUP_REMOVED lines=9> */
[----:B------:R-:W2:Y:S04]  /*9eed0*/  LDL.LU R48, [R1+0x1e0] ;  /* 0x0001e00001307983 */ /* 0x000ea80000300800 */
[----:B------:R3:W-:Y:S04]  /*9eee0*/  STL.64 [R1+0x300], R16 ;  /* 0x0003001001007387 */ /* 0x0007e80000100a00 */
[----:B------:R-:W-:Y:S04]  /*9eef0*/  STL.64 [R1+0x308], R18 ;  /* 0x0003081201007387 */ /* 0x000fe80000100a00 */
[----:B------:R-:W-:Y:S04]  /*9ef00*/  STL.64 [R1+0x2f0], R12 ;  /* 0x0002f00c01007387 */ /* 0x000fe80000100a00 */
[----:B------:R-:W-:Y:S04]  /*9ef10*/  STL.64 [R1+0x2f8], R14 ;  /* 0x0002f80e01007387 */ /* 0x000fe80000100a00 */
        /* <DEDUP_REMOVED lines=13> */
[----:B------:R-:W4:Y:S04]  /*9eff0*/  LDL.LU R60, [R1+0x48b8] ;  /* 0x0048b800013c7983 */ /* 0x000f280000300800 */
        /* <DEDUP_REMOVED lines=8> */
[----:B------:R-:W-:Y:S02]  /*9f080*/  IMAD.MOV.U32 R8, RZ, RZ, R7 ;  /* 0x000000ffff087224 */ /* 0x000fe400078e0007 */
[----:B------:R-:W-:Y:S01]  /*9f090*/  IMAD.MOV.U32 R9, RZ, RZ, R6 ;  /* 0x000000ffff097224 */ /* 0x000fe200078e0006 */
[----:B--2---:R-:W-:Y:S04]  /*9f0a0*/  STL.64 [R1+0x4798], R22 ;  /* 0x0047981601007387 */ /* 0x004fe80000100a00 */
[----:B------:R0:W-:Y:S04]  /*9f0b0*/  STL.64 [R1+0x4790], R20 ;  /* 0x0047901401007387 */ /* 0x0001e80000100a00 */
        /* <DEDUP_REMOVED lines=12> */
[----:B------:R-:W1:Y:S04]  /*9f180*/  LDL.LU R11, [R1+0x48a8] ;  /* 0x0048a800010b7983 */ /* 0x000e680000300800 */
[----:B------:R-:W2:Y:S04]  /*9f190*/  LDL.LU R3, [R1+0x48a4] ;  /* 0x0048a40001037983 */ /* 0x000ea80000300800 */
[----:B------:R0:W-:Y:S04]  /*9f1a0*/  STL.64 [R1+0x47c0], R48 ;  /* 0x0047c03001007387 */ /* 0x0001e80000100a00 */
[----:B------:R-:W2:Y:S04]  /*9f1b0*/  LDL.LU R52, [R1+0x230] ;  /* 0x0002300001347983 */ /* 0x000ea80000300800 */
[----:B------:R-:W2:Y:S04]  /*9f1c0*/  LDL.LU R53, [R1+0x234] ;  /* 0x0002340001357983 */ /* 0x000ea80000300800 */
[----:B------:R-:W2:Y:S04]  /*9f1d0*/  LDL.LU R54, [R1+0x238] ;  /* 0x0002380001367983 */ /* 0x000ea80000300800 */
[----:B------:R-:W2:Y:S01]  /*9f1e0*/  LDL.LU R55, [R1+0x23c] ;  /* 0x00023c0001377983 */ /* 0x000ea20000300800 */
[----:B----4-:R-:W-:-:S02]  /*9f1f0*/  IMAD.MOV.U32 R56, RZ, RZ, R60 ;  /* 0x000000ffff387224 */ /* 0x010fc400078e003c */
[----:B------:R-:W-:Y:S01]  /*9f200*/  IMAD.MOV.U32 R57, RZ, RZ, R2 ;  /* 0x000000ffff397224 */ /* 0x000fe200078e0002 */
[----:B--2---:R-:W-:Y:S04]  /*9f210*/  STL.64 [R1+0x47d0], R54 ;  /* 0x0047d03601007387 */ /* 0x004fe80000100a00 */
[----:B------:R2:W-:Y:S04]  /*9f220*/  STL.64 [R1+0x47c8], R52 ;  /* 0x0047c83401007387 */ /* 0x0005e80000100a00 */
[----:B------:R-:W2:Y:S04]  /*9f230*/  LDL.LU R60, [R1+0x48a0] ;  /* 0x0048a000013c7983 */ /* 0x000ea80000300800 */
[----:B------:R-:W4:Y:S04]  /*9f240*/  LDL.LU R2, [R1+0x489c] ;  /* 0x00489c0001027983 */ /* 0x000f280000300800 */
[----:B------:R1:W-:Y:S04]  /*9f250*/  STL.64 [R1+0x47d8], R56 ;  /* 0x0047d83801007387 */ /* 0x0003e80000100a00 */
[----:B0-----:R-:W2:Y:S04]  /*9f260*/  LDL.LU R20, [R1+0x240] ;  /* 0x0002400001147983 */ /* 0x001ea80000300800 */
[----:B------:R-:W2:Y:S04]  /*9f270*/  LDL.LU R21, [R1+0x244] ;  /* 0x0002440001157983 */ /* 0x000ea80000300800 */
[----:B------:R-:W2:Y:S04]  /*9f280*/  LDL.LU R22, [R1+0x248] ;  /* 0x0002480001167983 */ /* 0x000ea80000300800 */
[----:B------:R-:W2:Y:S01]  /*9f290*/  LDL.LU R23, [R1+0x24c] ;  /* 0x00024c0001177983 */ /* 0x000ea20000300800 */
[----:B------:R-:W-:-:S02]  /*9f2a0*/  IMAD.MOV.U32 R16, RZ, RZ, R0 ;  /* 0x000000ffff107224 */ /* 0x000fc400078e0000 */
[----:B------:R-:W-:Y:S02]  /*9f2b0*/  IMAD.MOV.U32 R17, RZ, RZ, R10 ;  /* 0x000000ffff117224 */ /* 0x000fe400078e000a */
[----:B-1----:R-:W-:Y:S01]  /*9f2c0*/  IMAD.MOV.U32 R4, RZ, RZ, R11 ;  /* 0x000000ffff047224 */ /* 0x002fe200078e000b */
[----:B---3--:R-:W-:Y:S01]  /*9f2d0*/  MOV R5, R61 ;  /* 0x0000003d00057202 */ /* 0x008fe20000000f00 */
[----:B--2---:R-:W-:Y:S04]  /*9f2e0*/  STL.64 [R1+0x47e8], R22 ;  /* 0x0047e81601007387 */ /* 0x004fe80000100a00 */
[----:B------:R0:W-:Y:S04]  /*9f2f0*/  STL.64 [R1+0x47e0], R20 ;  /* 0x0047e01401007387 */ /* 0x0001e80000100a00 */
[----:B------:R-:W0:Y:S04]  /*9f300*/  LDL.LU R0, [R1+0x4898] ;  /* 0x0048980001007983 */ /* 0x000e280000300800 */
[----:B------:R-:W2:Y:S04]  /*9f310*/  LDL.LU R10, [R1+0x4894] ;  /* 0x00489400010a7983 */ /* 0x000ea80000300800 */
[----:B------:R1:W-:Y:S04]  /*9f320*/  STL.64 [R1+0x47f0], R16 ;  /* 0x0047f01001007387 */ /* 0x0003e80000100a00 */
[----:B------:R-:W3:Y:S04]  /*9f330*/  LDL.LU R11, [R1+0x4890] ;  /* 0x00489000010b7983 */ /* 0x000ee80000300800 */
[----:B------:R-:W2:Y:S04]  /*9f340*/  LDL.LU R61, [R1+0x488c] ;  /* 0x00488c00013d7983 */ /* 0x000ea80000300800 */
        /* <DEDUP_REMOVED lines=16> */
[----:B0-----:R-:W-:-:S02]  /*9f450*/  IMAD.MOV.U32 R20, RZ, RZ, R0 ;  /* 0x000000ffff147224 */ /* 0x001fc400078e0000 */
[----:B----4-:R-:W-:Y:S01]  /*9f460*/  IMAD.MOV.U32 R21, RZ, RZ, R2 ;  /* 0x000000ffff157224 */ /* 0x010fe200078e0002 */
[----:B--2---:R-:W-:Y:S04]  /*9f470*/  STL.64 [R1+0x4820], R58 ;  /* 0x0048203a01007387 */ /* 0x004fe80000100a00 */
[----:B------:R0:W-:Y:S04]  /*9f480*/  STL.64 [R1+0x4818], R56 ;  /* 0x0048183801007387 */ /* 0x0001e80000100a00 */
[----:B------:R-:W2:Y:S04]  /*9f490*/  LDL.LU R0, [R1+0x4880] ;  /* 0x0048800001007983 */ /* 0x000ea80000300800 */
[----:B------:R-:W4:Y:S04]  /*9f4a0*/  LDL.LU R2, [R1+0x487c] ;  /* 0x00487c0001027983 */ /* 0x000f280000300800 */
[----:B------:R-:W-:Y:S04]  /*9f4b0*/  STL.64 [R1+0x4828], R20 ;  /* 0x0048281401007387 */ /* 0x000fe80000100a00 */
[----:B-1----:R-:W2:Y:S04]  /*9f4c0*/  LDL.LU R16, [R1+0x280] ;  /* 0x0002800001107983 */ /* 0x002ea80000300800 */
        /* <DEDUP_REMOVED lines=13> */
[----:B------:R-:W2:Y:S04]  /*9f5a0*/  LDL.LU R55, [R1+0x2ac] ;  /* 0x0002ac0001377983 */ /* 0x000ea80000300800 */
[----:B--2---:R-:W-:Y:S04]  /*9f5b0*/  STL.64 [R1+0x4850], R54 ;  /* 0x0048503601007387 */ /* 0x004fe80000100a00 */
[----:B------:R1:W-:Y:S04]  /*9f5c0*/  STL.64 [R1+0x4848], R52 ;  /* 0x0048483401007387 */ /* 0x0003e80000100a00 */
[----:B0-----:R-:W2:Y:S04]  /*9f5d0*/  LDL.LU R56, [R1+0xb0] ;  /* 0x0000b00001387983 */ /* 0x001ea80000300800 */
[----:B------:R-:W2:Y:S01]  /*9f5e0*/  LDL.LU R57, [R1+0xb4] ;  /* 0x0000b40001397983 */ /* 0x000ea20000300800 */
[----:B----4-:R-:W-:-:S02]  /*9f5f0*/  IMAD.MOV.U32 R33, RZ, RZ, R2 ;  /* 0x000000ffff217224 */ /* 0x010fc400078e0002 */
[----:B-1----:R-:W-:Y:S02]  /*9f600*/  IMAD.MOV.U32 R52, RZ, RZ, R61 ;  /* 0x000000ffff347224 */ /* 0x002fe400078e003d */
[----:B------:R-:W-:Y:S02]  /*9f610*/  IMAD.MOV.U32 R53, RZ, RZ, R60 ;  /* 0x000000ffff357224 */ /* 0x000fe400078e003c */
[----:B------:R-:W-:Y:S02]  /*9f620*/  IMAD.MOV.U32 R40, RZ, RZ, R0 ;  /* 0x000000ffff287224 */ /* 0x000fe400078e0000 */
[----:B------:R-:W-:Y:S01]  /*9f630*/  IMAD.MOV.U32 R41, RZ, RZ, R3 ;  /* 0x000000ffff297224 */ /* 0x000fe200078e0003 */
[----:B--2---:R0:W-:Y:S04]  /*9f640*/  STL.64 [R1+0x4858], R56 ;  /* 0x0048583801007387 */ /* 0x0041e80000100a00 */
[----:B------:R-:W2:Y:S04]  /*9f650*/  LDL.LU R32, [R1+0xd0] ;  /* 0x0000d00001207983 */ /* 0x000ea80000300800 */
[----:B------:R-:W4:Y:S04]  /*9f660*/  LDL.LU R2, [R1+0x4870] ;  /* 0x0048700001027983 */ /* 0x000f280000300800 */
[----:B------:R-:W2:Y:S04]  /*9f670*/  LDL.LU R61, [R1+0x486c] ;  /* 0x00486c00013d7983 */ /* 0x000ea80000300800 */
[----:B------:R-:W2:Y:S04]  /*9f680*/  LDL.LU R60, [R1+0x4868] ;  /* 0x00486800013c7983 */ /* 0x000ea80000300800 */
[----:B0-----:R-:W2:Y:S04]  /*9f690*/  LDL.LU R56, [R1+0x2e0] ;  /* 0x0002e00001387983 */ /* 0x001ea80000300800 */
        /* <DEDUP_REMOVED lines=35> */
[----:B------:R-:W0:Y:S01]  /*9f8d0*/  S2R R31, SR_TID.X ;  /* 0x00000000001f7919 */ /* 0x000e220000002100 */
[C---:B--2---:R-:W-:Y:S02]  /*9f8e0*/  HMMA.16816.F32 R52, R44.reuse, R52, R56 ;  /* 0x000000342c34723c */ /* 0x044fe40000001838 */
[----:B------:R-:W2:Y:S06]  /*9f8f0*/  LDL.LU.64 R56, [R1+0x4858] ;  /* 0x0048580001387983 */ /* 0x000eac0000300a00 */
[C---:B----4-:R-:W-:Y:S11]  /*9f900*/  HMMA.16816.F32 R32, R44.reuse, R32, R24 ;  /* 0x000000202c20723c */ /* 0x050ff60000001818 */
[----:B------:R-:W-:Y:S04]  /*9f910*/  STL.64 [R1+0x2e0], R52 ;  /* 0x0002e03401007387 */ /* 0x000fe80000100a00 */
[----:B------:R1:W-:Y:S04]  /*9f920*/  STL.64 [R1+0x2e8], R54 ;  /* 0x0002e83601007387 */ /* 0x0003e80000100a00 */
[----:B-1----:R-:W4:Y:S04]  /*9f930*/  LDL.LU.64 R54, [R1+0x4850] ;  /* 0x0048500001367983 */ /* 0x002f280000300a00 */
[----:B------:R-:W4:Y:S04]  /*9f940*/  LDL.LU.64 R52, [R1+0x4848] ;  /* 0x0048480001347983 */ /* 0x000f280000300a00 */
[----:B------:R-:W4:Y:S04]  /*9f950*/  LDL.LU.64 R24, [R1+0x4840] ;  /* 0x0048400001187983 */ /* 0x000f280000300a00 */
[----:B------:R1:W-:Y:S04]  /*9f960*/  STL.64 [R1+0x2d0], R32 ;  /* 0x0002d02001007387 */ /* 0x0003e80000100a00 */
[----:B------:R0:W-:Y:S01]  /*9f970*/  STL.64 [R1+0x2d8], R34 ;  /* 0x0002d82201007387 */ /* 0x0001e20000100a00 */
[----:B------:R-:W-:Y:S03]  /*9f980*/  HMMA.16816.F32 R40, R44, R40, R16 ;  /* 0x000000282c28723c */ /* 0x000fe60000001810 */
[----:B-1----:R-:W3:Y:S01]  /*9f990*/  LDL.LU R32, [R1+0x1c0] ;  /* 0x0001c00001207983 */ /* 0x002ee20000300800 */
[C---:B0-----:R-:W-:Y:S01]  /*9f9a0*/  LOP3.LUT R34, R31.reuse, 0x7, RZ, 0xc0, !PT ;  /* 0x000000071f227812 */ /* 0x041fe200078ec0ff */
[----:B------:R-:W-:-:S02]  /*9f9b0*/  IMAD.SHL.U32 R35, R31, 0x40, RZ ;  /* 0x000000401f237824 */ /* 0x000fc400078e00ff */
[----:B------:R-:W-:Y:S01]  /*9f9c0*/  IMAD.SHL.U32 R31, R31, 0x2, RZ ;  /* 0x000000021f1f7824 */ /* 0x000fe200078e00ff */
[----:B------:R-:W3:Y:S01]  /*9f9d0*/  LDL.LU R33, [R1+0x1c4] ;  /* 0x0001c40001217983 */ /* 0x000ee20000300800 */
[----:B------:R-:W-:-:S05]  /*9f9e0*/  IMAD R34, R34, 0x90, RZ ;  /* 0x0000009022227824 */ /* 0x000fca00078e02ff */
[----:B------:R-:W-:Y:S02]  /*9f9f0*/  LOP3.LUT R31, R34, 0x10, R31, 0x78, !PT ;  /* 0x00000010221f7812 */ /* 0x000fe400078e781f */
[----:B------:R-:W3:Y:S02]  /*9fa00*/  LDL.LU R34, [R1+0x1c8] ;  /* 0x0001c80001227983 */ /* 0x000ee40000300800 */
[----:B------:R-:W-:Y:S02]  /*9fa10*/  LOP3.LUT R31, R31, 0x400, R35, 0xf8, !PT ;  /* 0x000004001f1f7812 */ /* 0x000fe400078ef823 */
[----:B------:R-:W3:Y:S04]  /*9fa20*/  LDL.LU R35, [R1+0x1cc] ;  /* 0x0001cc0001237983 */ /* 0x000ee80000300800 */
[----:B------:R-:W3:Y:S04]  /*9fa30*/  LDL.LU.64 R18, [R1+0x4838] ;  /* 0x0048380001127983 */ /* 0x000ee80000300a00 */
[----:B------:R-:W3:Y:S04]  /*9fa40*/  LDL.LU.64 R16, [R1+0x4830] ;  /* 0x0048300001107983 */ /* 0x000ee80000300a00 */
[----:B------:R-:W-:Y:S04]  /*9fa50*/  STL.64 [R1+0x2c0], R40 ;  /* 0x0002c02801007387 */ /* 0x000fe80000100a00 */
[----:B------:R-:W-:Y:S04]  /*9fa60*/  STL.64 [R1+0x2c8], R42 ;  /* 0x0002c82a01007387 */ /* 0x000fe80000100a00 */
[----:B------:R-:W3:Y:S04]  /*9fa70*/  LDL.LU R28, [R1+0x1b0] ;  /* 0x0001b000011c7983 */ /* 0x000ee80000300800 */
[----:B------:R-:W3:Y:S04]  /*9fa80*/  LDL.LU R29, [R1+0x1b4] ;  /* 0x0001b400011d7983 */ /* 0x000ee80000300800 */
[----:B------:R0:W1:Y:S04]  /*9fa90*/  LDSM.16.MT88.4 R40, [R31+UR5+0x13800] ;  /* 0x013800051f28783b */ /* 0x0000680008004200 */
[----:B------:R-:W3:Y:S04]  /*9faa0*/  LDL.LU R30, [R1+0x1b8] ;  /* 0x0001b800011e7983 */ /* 0x000ee80000300800 */
[----:B0-----:R-:W3:Y:S01]  /*9fab0*/  LDL.LU R31, [R1+0x1bc] ;  /* 0x0001bc00011f7983 */ /* 0x001ee20000300800 */
[----:B--2---:R-:W-:Y:S03]  /*9fac0*/  HMMA.16816.F32 R56, R44, R56, R20 ;  /* 0x000000382c38723c */ /* 0x004fe60000001814 */
[----:B------:R-:W3:-:S15]  /*9fad0*/  LDL.LU.64 R20, [R1+0x4828] ;  /* 0x0048280001147983 */ /* 0x000ede0000300a00 */
[----:B------:R-:W-:Y:S01]  /*9fae0*/  NOP ;  /* 0x0000000000007918 */ /* 0x000fe20000000000 */
[----:B------:R-:W-:Y:S04]  /*9faf0*/  STL.64 [R1+0x2b0], R56 ;  /* 0x0002b03801007387 */ /* 0x000fe80000100a00 */
[----:B------:R0:W-:Y:S04]  /*9fb00*/  STL.64 [R1+0x2b8], R58 ;  /* 0x0002b83a01007387 */ /* 0x0001e80000100a00 */
[----:B0-----:R-:W2:Y:S04]  /*9fb10*/  LDL.LU.64 R58, [R1+0x4820] ;  /* 0x00482000013a7983 */ /* 0x001ea80000300a00 */
[----:B------:R-:W2:Y:S01]  /*9fb20*/  LDL.LU.64 R56, [R1+0x4818] ;  /* 0x0048180001387983 */ /* 0x000ea20000300a00 */
[C---:B----4-:R-:W-:Y:S03]  /*9fb30*/  HMMA.16816.F32 R24, R44.reuse, R24, R52 ;  /* 0x000000182c18723c */ /* 0x050fe60000001834 */
[----:B------:R-:W2:Y:S05]  /*9fb40*/  LDL.LU.64 R52, [R1+0x4810] ;  /* 0x0048100001347983 */ /* 0x000eaa0000300a00 */
[C---:B------:R-:W-:Y:S11]  /*9fb50*/  HMMA.16816.F32 R4, R44.reuse, R4, R48 ;  /* 0x000000042c04723c */ /* 0x040ff60000001830 */
[----:B------:R0:W-:Y:S04]  /*9fb60*/  STL.64 [R1+0x2a0], R24 ;  /* 0x0002a01801007387 */ /* 0x0001e80000100a00 */
[----:B------:R4:W-:Y:S04]  /*9fb70*/  STL.64 [R1+0x2a8], R26 ;  /* 0x0002a81a01007387 */ /* 0x0009e80000100a00 */
[----:B0-----:R-:W2:Y:S04]  /*9fb80*/  LDL.LU R24, [R1+0x1a0] ;  /* 0x0001a00001187983 */ /* 0x001ea80000300800 */
[----:B------:R-:W2:Y:S04]  /*9fb90*/  LDL.LU R25, [R1+0x1a4] ;  /* 0x0001a40001197983 */ /* 0x000ea80000300800 */
[----:B----4-:R-:W4:Y:S04]  /*9fba0*/  LDL.LU R26, [R1+0x1a8] ;  /* 0x0001a800011a7983 */ /* 0x010f280000300800 */
[----:B------:R-:W4:Y:S04]  /*9fbb0*/  LDL.LU R27, [R1+0x1ac] ;  /* 0x0001ac00011b7983 */ /* 0x000f280000300800 */
[----:B------:R-:W4:Y:S04]  /*9fbc0*/  LDL.LU.64 R50, [R1+0x4808] ;  /* 0x0048080001327983 */ /* 0x000f280000300a00 */
[----:B------:R-:W4:Y:S04]  /*9fbd0*/  LDL.LU.64 R48, [R1+0x4800] ;  /* 0x0048000001307983 */ /* 0x000f280000300a00 */
[----:B------:R0:W-:Y:S04]  /*9fbe0*/  STL.64 [R1+0x290], R4 ;  /* 0x0002900401007387 */ /* 0x0001e80000100a00 */
[----:B------:R-:W-:Y:S04]  /*9fbf0*/  STL.64 [R1+0x298], R6 ;  /* 0x0002980601007387 */ /* 0x000fe80000100a00 */
[----:B0-----:R-:W4:Y:S01]  /*9fc00*/  LDL.LU.64 R4, [R1+0x47f8] ;  /* 0x0047f80001047983 */ /* 0x001f220000300a00 */
[----:B---3--:R-:W-:Y:S03]  /*9fc10*/  HMMA.16816.F32 R20, R44, R20, R16 ;  /* 0x000000142c14723c */ /* 0x008fe60000001810 */
[----:B------:R-:W3:-:S15]  /*9fc20*/  LDL.LU.64 R16, [R1+0x47f0] ;  /* 0x0047f00001107983 */ /* 0x000ede0000300a00 */
[----:B------:R-:W-:Y:S01]  /*9fc30*/  NOP ;  /* 0x0000000000007918 */ /* 0x000fe20000000000 */
[----:B------:R-:W-:Y:S04]  /*9fc40*/  STL.64 [R1+0x280], R20 ;  /* 0x0002801401007387 */ /* 0x000fe80000100a00 */
[----:B------:R0:W-:Y:S04]  /*9fc50*/  STL.64 [R1+0x288], R22 ;  /* 0x0002881601007387 */ /* 0x0001e80000100a00 */
[----:B0-----:R-:W3:Y:S04]  /*9fc60*/  LDL.LU.64 R22, [R1+0x47e8] ;  /* 0x0047e80001167983 */ /* 0x001ee80000300a00 */
[----:B------:R-:W3:Y:S01]  /*9fc70*/  LDL.LU.64 R20, [R1+0x47e0] ;  /* 0x0047e00001147983 */ /* 0x000ee20000300a00 */
        /* <DEDUP_REMOVED lines=10> */
[----:B------:R-:W-:Y:S04]  /*9fd20*/  STL.64 [R1+0x260], R4 ;  /* 0x0002600401007387 */ /* 0x000fe80000100a00 */
[----:B------:R0:W-:Y:S04]  /*9fd30*/  STL.64 [R1+0x268], R6 ;  /* 0x0002680601007387 */ /* 0x0001e80000100a00 */
[----:B0-----:R-:W4:Y:S04]  /*9fd40*/  LDL.LU.64 R6, [R1+0x47b8] ;  /* 0x0047b80001067983 */ /* 0x001f280000300a00 */
[----:B------:R-:W4:Y:S01]  /*9fd50*/  LDL.LU.64 R4, [R1+0x47b0] ;  /* 0x0047b00001047983 */ /* 0x000f220000300a00 */
[----:B---3--:R-:W-:Y:S03]  /*9fd60*/  HMMA.16816.F32 R16, R44, R16, R8 ;  /* 0x000000102c10723c */ /* 0x008fe60000001808 */
[----:B------:R-:W3:-:S15]  /*9fd70*/  LDL.LU.64 R8, [R1+0x47a8] ;  /* 0x0047a80001087983 */ /* 0x000ede0000300a00 */
[----:B------:R-:W-:Y:S01]  /*9fd80*/  NOP ;  /* 0x0000000000007918 */ /* 0x000fe20000000000 */
        /* <DEDUP_REMOVED lines=9> */
[----:B----4-:R-:W-:Y:S03]  /*9fe20*/  HMMA.16816.F32 R48, R44, R48, R52 ;  /* 0x000000302c30723c */ /* 0x010fe60000001834 */
[----:B------:R-:W4:Y:S04]  /*9fe30*/  LDL.LU.64 R54, [R1+0x4780] ;  /* 0x0047800001367983 */ /* 0x000f280000300a00 */
[----:B------:R-:W4:-:S12]  /*9fe40*/  LDL.LU.64 R52, [R1+0x4778] ;  /* 0x0047780001347983 */ /* 0x000f180000300a00 */
[----:B------:R-:W-:Y:S04]  /*9fe50*/  STL.64 [R1+0x230], R48 ;  /* 0x0002303001007387 */ /* 0x000fe80000100a00 */
[----:B------:R0:W-:Y:S04]  /*9fe60*/  STL.64 [R1+0x238], R50 ;  /* 0x0002383201007387 */ /* 0x0001e80000100a00 */
[----:B0-----:R-:W4:Y:S04]  /*9fe70*/  LDL.LU.64 R50, [R1+0x4770] ;  /* 0x0047700001327983 */ /* 0x001f280000300a00 */
[----:B------:R-:W4:Y:S01]  /*9fe80*/  LDL.LU.64 R48, [R1+0x4768] ;  /* 0x0047680001307983 */ /* 0x000f220000300a00 */
[C---:B---3--:R-:W-:Y:S03]  /*9fe90*/  HMMA.16816.F32 R8, R44.reuse, R8, R4 ;  /* 0x000000082c08723c */ /* 0x048fe60000001804 */
[----:B------:R-:W3:Y:S05]  /*9fea0*/  LDL.LU.64 R4, [R1+0x4760] ;  /* 0x0047600001047983 */ /* 0x000eea0000300a00 */
[C---:B------:R-:W-:Y:S11]  /*9feb0*/  HMMA.16816.F32 R16, R44.reuse, R16, R12 ;  /* 0x000000102c10723c */ /* 0x040ff6000000180c */
[----:B------:R0:W-:Y:S04]  /*9fec0*/  STL.64 [R1+0x220], R8 ;  /* 0x0002200801007387 */ /* 0x0001e80000100a00 */
[----:B------:R-:W-:Y:S04]  /*9fed0*/  STL.64 [R1+0x228], R10 ;  /* 0x0002280a01007387 */ /* 0x000fe80000100a00 */
[----:B0-----:R-:W3:Y:S04]  /*9fee0*/  LDL.LU.64 R8, [R1+0x4758] ;  /* 0x0047580001087983 */ /* 0x001ee80000300a00 */
        /* <DEDUP_REMOVED lines=64> */
[----:B------:R3:W-:Y:S02]  /*a02f0*/  STL.64 [R1+0x4538], R30 ;  /* 0x0045381e01007387 */ /* 0x0007e40000100a00 */
[----:B---3--:R-:W-:Y:S02]  /*a0300*/  HMMA.16816.F32 R28, R44, R24, R32 ;  /* 0x000000182c1c723c */ /* 0x008fe40000001820 */
[----:B--2---:R0:W-:Y:S04]  /*a0310*/  STL.64 [R1+0x4530], R26 ;  /* 0x0045301a01007387 */ /* 0x0041e80000100a00 */
[----:B------:R-:W2:-:S13]  /*a0320*/  LDL.LU R24, [R1+0x140] ;  /* 0x0001400001187983 */ /* 0x000e9a0000300800 */
[----:B------:R-:W-:Y:S04]  /*a0330*/  STL.64 [R1+0x190], R28 ;  /* 0x0001901c01007387 */ /* 0x000fe80000100a00 */
[----:B------:R3:W-:Y:S04]  /*a0340*/  STL.64 [R1+0x198], R30 ;  /* 0x0001981e01007387 */ /* 0x0007e80000100a00 */
[----:B------:R-:W2:Y:S04]  /*a0350*/  LDL.LU R25, [R1+0x144] ;  /* 0x0001440001197983 */ /* 0x000ea80000300800 */
[----:B0-----:R-:W2:Y:S04]  /*a0360*/  LDL.LU R26, [R1+0x148] ;  /* 0x00014800011a7983 */ /* 0x001ea80000300800 */
[----:B------:R-:W2:Y:S01]  /*a0370*/  LDL.LU R27, [R1+0x14c] ;  /* 0x00014c00011b7983 */ /* 0x000ea20000300800 */
[----:B---3--:R-:W-:Y:S03]  /*a0380*/  HMMA.16816.F32 R28, R44, R20, R36 ;  /* 0x000000142c1c723c */ /* 0x008fe60000001824 */
[----:B------:R0:W-:Y:S04]  /*a0390*/  STL.64 [R1+0x4528], R22 ;  /* 0x0045281601007387 */ /* 0x0001e80000100a00 */
[----:B------:R-:W3:-:S12]  /*a03a0*/  LDL.LU R20, [R1+0x150] ;  /* 0x0001500001147983 */ /* 0x000ed80000300800 */
[----:B------:R-:W-:Y:S04]  /*a03b0*/  STL.64 [R1+0x180], R28 ;  /* 0x0001801c01007387 */ /* 0x000fe80000100a00 */
[----:B------:R1:W-:Y:S04]  /*a03c0*/  STL.64 [R1+0x188], R30 ;  /* 0x0001881e01007387 */ /* 0x0003e80000100a00 */
[----:B------:R-:W3:Y:S04]  /*a03d0*/  LDL.LU R21, [R1+0x154] ;  /* 0x0001540001157983 */ /* 0x000ee80000300800 */
[----:B0-----:R-:W3:Y:S01]  /*a03e0*/  LDL.LU R22, [R1+0x158] ;  /* 0x0001580001167983 */ /* 0x001ee20000300800 */
[----:B-1----:R-:W-:Y:S01]  /*a03f0*/  HMMA.16816.F32 R28, R44, R16, R48 ;  /* 0x000000102c1c723c */ /* 0x002fe20000001830 */
[----:B------:R-:W-:-:S02]  /*a0400*/  IMAD.MOV.U32 R23, RZ, RZ, R3 ;  /* 0x000000ffff177224 */ /* 0x000fc400078e0003 */
[----:B------:R-:W-:-:S15]  /*a0410*/  IMAD.MOV.U32 R36, RZ, RZ, R2 ;  /* 0x000000ffff247224 */ /* 0x000fde00078e0002 */
[----:B------:R-:W-:Y:S01]  /*a0420*/  NOP ;  /* 0x0000000000007918 */ /* 0x000fe20000000000 */
[----:B------:R-:W-:Y:S04]  /*a0430*/  STL.64 [R1+0x170], R28 ;  /* 0x0001701c01007387 */ /* 0x000fe80000100a00 */
[----:B------:R0:W-:Y:S01]  /*a0440*/  STL [R1+0x178], R30 ;  /* 0x0001781e01007387 */ /* 0x0001e20000100800 */
[----:B------:R-:W-:Y:S02]  /*a0450*/  IMAD.MOV.U32 R3, RZ, RZ, R31 ;  /* 0x000000ffff037224 */ /* 0x000fe400078e001f */
[----:B------:R-:W-:Y:S02]  /*a0460*/  IMAD.MOV.U32 R31, RZ, RZ, R61 ;  /* 0x000000ffff1f7224 */ /* 0x000fe400078e003d */
[----:B0-----:R-:W-:Y:S01]  /*a0470*/  IMAD.MOV.U32 R30, RZ, RZ, R60 ;  /* 0x000000ffff1e7224 */ /* 0x001fe200078e003c */
[----:B------:R-:W2:Y:S01]  /*a0480*/  LDL.LU R28, [R1+0x930] ;  /* 0x00093000011c7983 */ /* 0x000ea20000300800 */
[----:B------:R-:W-:-:S03]  /*a0490*/  MOV R29, R0 ;  /* 0x00000000001d7202 */ /* 0x000fc60000000f00 */
[----:B------:R-:W2:Y:S04]  /*a04a0*/  LDL.LU R0, [R1+0x46b4] ;  /* 0x0046b40001007983 */ /* 0x000ea80000300800 */
[----:B------:R-:W3:Y:S04]  /*a04b0*/  LDL.LU R60, [R1+0x46b0] ;  /* 0x0046b000013c7983 */ /* 0x000ee80000300800 */
[----:B------:R-:W3:Y:S04]  /*a04c0*/  LDL.LU R61, [R1+0x46ac] ;  /* 0x0046ac00013d7983 */ /* 0x000ee80000300800 */
[----:B------:R-:W3:Y:S04]  /*a04d0*/  LDL.64 R34, [R1+0x138] ;  /* 0x0001380001227983 */ /* 0x000ee80000100a00 */
[----:B------:R-:W3:Y:S04]  /*a04e0*/  LDL.LU R2, [R1+0x46a8] ;  /* 0x0046a80001027983 */ /* 0x000ee80000300800 */
[----:B------:R-:W3:Y:S01]  /*a04f0*/  LDL.LU R37, [R1+0x924] ;  /* 0x0009240001257983 */ /* 0x000ee20000300800 */
[----:B----4-:R-:W-:-:S02]  /*a0500*/  IMAD.MOV.U32 R38, RZ, RZ, R54 ;  /* 0x000000ffff267224 */ /* 0x010fc400078e0036 */
[----:B------:R-:W-:Y:S01]  /*a0510*/  IMAD.MOV.U32 R39, RZ, RZ, R55 ;  /* 0x000000ffff277224 */ /* 0x000fe200078e0037 */
[----:B------:R-:W4:Y:S04]  /*a0520*/  LDL.LU R54, [R1+0x46a4] ;  /* 0x0046a40001367983 */ /* 0x000f280000300800 */
[----:B------:R-:W4:Y:S04]  /*a0530*/  LDL.LU R55, [R1+0x46a0] ;  /* 0x0046a00001377983 */ /* 0x000f280000300800 */
[----:B------:R-:W4:Y:S01]  /*a0540*/  LDL.64 R50, [R1+0x128] ;  /* 0x0001280001327983 */ /* 0x000f220000100a00 */
[----:B------:R-:W0:Y:S03]  /*a0550*/  S2R R7, SR_TID.X ;  /* 0x0000000000077919 */ /* 0x000e260000002100 */
[----:B------:R2:W-:Y:S04]  /*a0560*/  STL.64 [R1+0x4550], R18 ;  /* 0x0045501201007387 */ /* 0x0005e80000100a00 */
[----:B------:R-:W-:Y:S04]  /*a0570*/  STL [R1+0x4020], R3 ;  /* 0x0040200301007387 */ /* 0x000fe80000100800 */
[----:B------:R1:W-:Y:S01]  /*a0580*/  STL.64 [R1+0x4558], R14 ;  /* 0x0045580e01007387 */ /* 0x0003e20000100a00 */
[C---:B0-----:R-:W-:Y:S01]  /*a0590*/  LOP3.LUT R11, R7.reuse, 0x7, RZ, 0xc0, !PT ;  /* 0x00000007070b7812 */ /* 0x041fe200078ec0ff */
[C---:B------:R-:W-:Y:S01]  /*a05a0*/  IMAD.SHL.U32 R6, R7.reuse, 0x40, RZ ;  /* 0x0000004007067824 */ /* 0x040fe200078e00ff */
[----:B------:R-:W-:-:S03]  /*a05b0*/  SHF.L.U32 R7, R7, 0x1, RZ ;  /* 0x0000000107077819 */ /* 0x000fc600000006ff */
[----:B------:R-:W-:-:S05]  /*a05c0*/  IMAD R11, R11, 0x90, RZ ;  /* 0x000000900b0b7824 */ /* 0x000fca00078e02ff */
[----:B------:R-:W-:-:S04]  /*a05d0*/  LOP3.LUT R7, R11, 0x10, R7, 0x78, !PT ;  /* 0x000000100b077812 */ /* 0x000fc800078e7807 */
[----:B------:R-:W-:-:S04]  /*a05e0*/  LOP3.LUT R7, R7, 0x400, R6, 0xf8, !PT ;  /* 0x0000040007077812 */ /* 0x000fc800078ef806 */
[----:B------:R-:W-:Y:S01]  /*a05f0*/  LOP3.LUT R7, R7, 0x20, RZ, 0x3c, !PT ;  /* 0x0000002007077812 */ /* 0x000fe200078e3cff */
[----:B--2---:R-:W-:Y:S02]  /*a0600*/  IMAD.MOV.U32 R19, RZ, RZ, R0 ;  /* 0x000000ffff137224 */ /* 0x004fe400078e0000 */
[----:B---3--:R-:W-:Y:S02]  /*a0610*/  IMAD.MOV.U32 R17, RZ, RZ, R60 ;  /* 0x000000ffff117224 */ /* 0x008fe400078e003c */
[----:B------:R-:W-:Y:S02]  /*a0620*/  IMAD.MOV.U32 R16, RZ, RZ, R61 ;  /* 0x000000ffff107224 */ /* 0x000fe400078e003d */
[----:B------:R-:W-:-:S07]  /*a0630*/  IMAD.MOV.U32 R18, RZ, RZ, R2 ;  /* 0x000000ffff127224 */ /* 0x000fce00078e0002 */
[C---:B------:R-:W-:Y:S08]  /*a0640*/  HMMA.16816.F32 R16, R44.reuse, R12, R16 ;  /* 0x0000000c2c10723c */ /* 0x040ff00000001810 */
[C---:B-1----:R-:W-:Y:S11]  /*a0650*/  HMMA.16816.F32 R12, R44.reuse, R4, R24 ;  /* 0x000000042c0c723c */ /* 0x042ff60000001818 */
[----:B------:R-:W-:Y:S04]  /*a0660*/  STL.64 [R1+0x160], R16 ;  /* 0x0001601001007387 */ /* 0x000fe80000100a00 */
[----:B------:R0:W-:Y:S02]  /*a0670*/  STL.64 [R1+0x168], R18 ;  /* 0x0001681201007387 */ /* 0x0001e40000100a00 */
[----:B0-----:R-:W-:Y:S02]  /*a0680*/  HMMA.16816.F32 R16, R44, R8, R20 ;  /* 0x000000082c10723c */ /* 0x001fe40000001814 */
[----:B------:R0:W1:Y:S01]  /*a0690*/  LDSM.16.MT88.4 R44, [R7+UR5+0x13800] ;  /* 0x01380005072c783b */ /* 0x0000620008004200 */
[----:B------:R-:W-:-:S05]  /*a06a0*/  IMAD.MOV.U32 R0, RZ, RZ, R15 ;  /* 0x000000ffff007224 */ /* 0x000fca00078e000f */
[----:B0-----:R-:W-:Y:S01]  /*a06b0*/  HMMA.16816.F32 R4, R40, R34, R28 ;  /* 0x000000222804723c */ /* 0x001fe2000000181c */
[----:B------:R-:W-:Y:S02]  /*a06c0*/  IMAD.MOV.U32 R60, RZ, RZ, R14 ;  /* 0x000000ffff3c7224 */ /* 0x000fe400078e000e */
[----:B------:R-:W-:Y:S02]  /*a06d0*/  IMAD.MOV.U32 R61, RZ, RZ, R13 ;  /* 0x000000ffff3d7224 */ /* 0x000fe400078e000d */
[----:B------:R-:W-:-:S06]  /*a06e0*/  IMAD.MOV.U32 R2, RZ, RZ, R12 ;  /* 0x000000ffff027224 */ /* 0x000fcc00078e000c */
[----:B------:R-:W-:Y:S02]  /*a06f0*/  IMAD.MOV.U32 R8, RZ, RZ, R19 ;  /* 0x000000ffff087224 */ /* 0x000fe400078e0013 */
[----:B------:R-:W-:Y:S02]  /*a0700*/  IMAD.MOV.U32 R9, RZ, RZ, R18 ;  /* 0x000000ffff097224 */ /* 0x000fe400078e0012 */
[----:B------:R-:W-:Y:S01]  /*a0710*/  IMAD.MOV.U32 R3, RZ, RZ, R17 ;  /* 0x000000ffff037224 */ /* 0x000fe200078e0011 */
        /* <DEDUP_REMOVED lines=8> */
[----:B-1----:R-:W-:Y:S04]  /*a07a0*/  STL [R1+0x44ec], R44 ;  /* 0x0044ec2c01007387 */ /* 0x002fe80000100800 */
[----:B------:R-:W-:Y:S04]  /*a07b0*/  STL [R1+0x44e8], R45 ;  /* 0x0044e82d01007387 */ /* 0x000fe80000100800 */
[----:B------:R-:W-:Y:S04]  /*a07c0*/  STL [R1+0x44cc], R46 ;  /* 0x0044cc2e01007387 */ /* 0x000fe80000100800 */
[----:B------:R-:W-:Y:S04]  /*a07d0*/  STL [R1+0x44c8], R47 ;  /* 0x0044c82f01007387 */ /* 0x000fe80000100800 */
[----:B------:R-:W-:Y:S04]  /*a07e0*/  STL.64 [R1+0x930], R4 ;  /* 0x0009300401007387 */ /* 0x000fe80000100a00 */
[----:B------:R4:W-:Y:S01]  /*a07f0*/  STL.64 [R1+0x938], R6 ;  /* 0x0009380601007387 */ /* 0x0009e20000100a00 */
[----:B------:R-:W-:Y:S01]  /*a0800*/  IMAD.MOV.U32 R52, RZ, RZ, R35 ;  /* 0x000000ffff347224 */ /* 0x000fe200078e0023 */
[----:B----4-:R-:W-:Y:S01]  /*a0810*/  HMMA.16816.F32 R4, R40, R50, R36 ;  /* 0x000000322804723c */ /* 0x010fe20000001824 */
[----:B------:R-:W-:-:S03]  /*a0820*/  IMAD.MOV.U32 R53, RZ, RZ, R34 ;  /* 0x000000ffff357224 */ /* 0x000fc600078e0022 */
[----:B------:R-:W-:Y:S04]  /*a0830*/  STL [R1+0x44fc], R52 ;  /* 0x0044fc3401007387 */ /* 0x000fe80000100800 */
[----:B------:R-:W-:Y:S04]  /*a0840*/  STL [R1+0x44f8], R53 ;  /* 0x0044f83501007387 */ /* 0x000fe80000100800 */
[----:B------:R-:W-:Y:S01]  /*a0850*/  STL.64 [R1+0x4658], R54 ;  /* 0x0046583601007387 */ /* 0x000fe20000100a00 */
[----:B------:R-:W-:Y:S02]  /*a0860*/  IMAD.MOV.U32 R57, RZ, RZ, R50 ;  /* 0x000000ffff397224 */ /* 0x000fe400078e0032 */
[----:B------:R-:W-:-:S04]  /*a0870*/  IMAD.MOV.U32 R56, RZ, RZ, R51 ;  /* 0x000000ffff387224 */ /* 0x000fc800078e0033 */
[----:B------:R-:W-:Y:S04]  /*a0880*/  STL.64 [R1+0x920], R4 ;  /* 0x0009200401007387 */ /* 0x000fe80000100a00 */
[----:B------:R-:W-:Y:S04]  /*a0890*/  STL.64 [R1+0x928], R6 ;  /* 0x0009280601007387 */ /* 0x000fe80000100a00 */
[----:B------:R-:W2:Y:S04]  /*a08a0*/  LDL.LU R48, [R1+0x8d0] ;  /* 0x0008d00001307983 */ /* 0x000ea80000300800 */
[----:B------:R-:W2:Y:S04]  /*a08b0*/  LDL.LU R49, [R1+0x8d4] ;  /* 0x0008d40001317983 */ /* 0x000ea80000300800 */
[----:B------:R-:W3:Y:S04]  /*a08c0*/  LDL.LU R50, [R1+0x8d8] ;  /* 0x0008d80001327983 */ /* 0x000ee80000300800 */
[----:B------:R-:W3:Y:S04]  /*a08d0*/  LDL.LU R51, [R1+0x8dc] ;  /* 0x0008dc0001337983 */ /* 0x000ee80000300800 */
[----:B---3--:R0:W-:Y:S04]  /*a08e0*/  STL.64 [R1+0x4668], R50 ;  /* 0x0046683201007387 */ /* 0x0081e80000100a00 */
[----:B--2---:R-:W-:Y:S04]  /*a08f0*/  STL.64 [R1+0x4660], R48 ;  /* 0x0046603001007387 */ /* 0x004fe80000100a00 */
[----:B------:R-:W2:Y:S04]  /*a0900*/  LDL.LU R44, [R1+0x8e0] ;  /* 0x0008e000012c7983 */ /* 0x000ea80000300800 */
[----:B------:R-:W2:Y:S04]  /*a0910*/  LDL.LU R45, [R1+0x8e4] ;  /* 0x0008e400012d7983 */ /* 0x000ea80000300800 */
[----:B------:R-:W3:Y:S04]  /*a0920*/  LDL.LU R46, [R1+0x8e8] ;  /* 0x0008e800012e7983 */ /* 0x000ee80000300800 */
[----:B------:R-:W3:Y:S04]  /*a0930*/  LDL.LU R47, [R1+0x8ec] ;  /* 0x0008ec00012f7983 */ /* 0x000ee80000300800 */
[----:B---3--:R-:W-:Y:S04]  /*a0940*/  STL.64 [R1+0x4678], R46 ;  /* 0x0046782e01007387 */ /* 0x008fe80000100a00 */
[----:B--2---:R-:W-:Y:S04]  /*a0950*/  STL.64 [R1+0x4670], R44 ;  /* 0x0046702c01007387 */ /* 0x004fe80000100a00 */
[----:B0-----:R-:W2:Y:S04]  /*a0960*/  LDL R50, [R1+0xf8] ;  /* 0x0000f80001327983 */ /* 0x001ea80000100800 */
[----:B------:R-:W2:Y:S04]  /*a0970*/  LDL R51, [R1+0xfc] ;  /* 0x0000fc0001337983 */ /* 0x000ea80000100800 */
        /* <DEDUP_REMOVED lines=10> */
[----:B----4-:R0:W-:Y:S04]  /*a0a20*/  STL.64 [R1+0x4690], R10 ;  /* 0x0046900a01007387 */ /* 0x0101e80000100a00 */
[----:B---3--:R-:W-:Y:S04]  /*a0a30*/  STL.64 [R1+0x4688], R8 ;  /* 0x0046880801007387 */ /* 0x008fe80000100a00 */
[----:B0-----:R-:W3:Y:S04]  /*a0a40*/  LDL.64 R10, [R1+0x118] ;  /* 0x00011800010a7983 */ /* 0x001ee80000100a00 */
[----:B--2---:R0:W-:Y:S04]  /*a0a50*/  STL.64 [R1+0x4680], R50 ;  /* 0x0046803201007387 */ /* 0x0041e80000100a00 */
[----:B0-----:R-:W2:Y:S04]  /*a0a60*/  LDL.64 R50, [R1+0x108] ;  /* 0x0001080001327983 */ /* 0x001ea80000100a00 */
[----:B------:R-:W4:Y:S04]  /*a0a70*/  LDL.LU R44, [R1+0x8f0] ;  /* 0x0008f000012c7983 */ /* 0x000f280000300800 */
[----:B------:R-:W4:Y:S04]  /*a0a80*/  LDL.LU R45, [R1+0x8f4] ;  /* 0x0008f400012d7983 */ /* 0x000f280000300800 */
[----:B------:R-:W4:Y:S04]  /*a0a90*/  LDL.LU R46, [R1+0x8f8] ;  /* 0x0008f800012e7983 */ /* 0x000f280000300800 */
[----:B------:R-:W4:Y:S04]  /*a0aa0*/  LDL.LU R47, [R1+0x8fc] ;  /* 0x0008fc00012f7983 */ /* 0x000f280000300800 */
[----:B------:R-:W2:Y:S04]  /*a0ab0*/  LDL.64 R54, [R1+0xe8] ;  /* 0x0000e80001367983 */ /* 0x000ea80000100a00 */
        /* <DEDUP_REMOVED lines=10> */
[----:B------:R-:W4:Y:S04]  /*a0b60*/  LDL.64 R30, [R1+0xa8] ;  /* 0x0000a800011e7983 */ /* 0x000f280000100a00 */
[----:B------:R-:W4:Y:S04]  /*a0b70*/  LDL.LU R32, [R1+0x890] ;  /* 0x0008900001207983 */ /* 0x000f280000300800 */
[----:B------:R-:W4:Y:S04]  /*a0b80*/  LDL.LU R33, [R1+0x894] ;  /* 0x0008940001217983 */ /* 0x000f280000300800 */
[----:B------:R-:W4:Y:S04]  /*a0b90*/  LDL.LU R34, [R1+0x898] ;  /* 0x0008980001227983 */ /* 0x000f280000300800 */
[----:B------:R-:W4:Y:S04]  /*a0ba0*/  LDL.LU R35, [R1+0x89c] ;  /* 0x00089c0001237983 */ /* 0x000f280000300800 */
[----:B------:R-:W4:Y:S01]  /*a0bb0*/  LDL.64 R38, [R1+0x98] ;  /* 0x0000980001267983 */ /* 0x000f220000100a00 */
[----:B---3--:R-:W-:Y:S03]  /*a0bc0*/  HMMA.16816.F32 R4, R40, R10, R4 ;  /* 0x0000000a2804723c */ /* 0x008fe60000001804 */
[----:B--2---:R-:W-:Y:S04]  /*a0bd0*/  STL.64 [R1+0x4568], R58 ;  /* 0x0045683a01007387 */ /* 0x004fe80000100a00 */
[----:B------:R0:W-:Y:S04]  /*a0be0*/  STL.64 [R1+0x4560], R56 ;  /* 0x0045603801007387 */ /* 0x0001e80000100a00 */
[----:B0-----:R-:W2:Y:S04]  /*a0bf0*/  LDL.LU R56, [R1+0x8c0] ;  /* 0x0008c00001387983 */ /* 0x001ea80000300800 */
[----:B------:R-:W2:Y:S04]  /*a0c00*/  LDL.LU R57, [R1+0x8c4] ;  /* 0x0008c40001397983 */ /* 0x000ea80000300800 */
[----:B------:R-:W2:Y:S04]  /*a0c10*/  LDL.LU R58, [R1+0x8c8] ;  /* 0x0008c800013a7983 */ /* 0x000ea80000300800 */
[----:B------:R-:W2:Y:S04]  /*a0c20*/  LDL.LU R59, [R1+0x8cc] ;  /* 0x0008cc00013b7983 */ /* 0x000ea80000300800 */
[----:B------:R-:W-:Y:S04]  /*a0c30*/  STL.64 [R1+0x910], R4 ;  /* 0x0009100401007387 */ /* 0x000fe80000100a00 */
[----:B------:R0:W-:Y:S02]  /*a0c40*/  STL.64 [R1+0x918], R6 ;  /* 0x0009180601007387 */ /* 0x0001e40000100a00 */
[----:B0-----:R-:W-:-:S02]  /*a0c50*/  IMAD.MOV.U32 R7, RZ, RZ, R10 ;  /* 0x000000ffff077224 */ /* 0x001fc400078e000a */
[----:B------:R-:W-:Y:S02]  /*a0c60*/  IMAD.MOV.U32 R6, RZ, RZ, R11 ;  /* 0x000000ffff067224 */ /* 0x000fe400078e000b */
[----:B------:R-:W3:Y:S04]  /*a0c70*/  LDL.LU.64 R10, [R1+0x4690] ;  /* 0x00469000010a7983 */ /* 0x000ee80000300a00 */
[----:B------:R-:W3:Y:S04]  /*a0c80*/  LDL.LU.64 R8, [R1+0x4688] ;  /* 0x0046880001087983 */ /* 0x000ee80000300a00 */
[----:B------:R0:W-:Y:S04]  /*a0c90*/  STL.64 [R1+0x45d0], R6 ;  /* 0x0045d00601007387 */ /* 0x0001e80000100a00 */
[----:B0-----:R-:W2:Y:S01]  /*a0ca0*/  LDL.64 R6, [R1+0xd8] ;  /* 0x0000d80001067983 */ /* 0x001ea20000100a00 */
[----:B---3--:R-:W-:-:S15]  /*a0cb0*/  HMMA.16816.F32 R8, R40, R50, R8 ;  /* 0x000000322808723c */ /* 0x008fde0000001808 */
[----:B------:R-:W-:-:S04]  /*a0cc0*/  NOP ;  /* 0x0000000000007918 */ /* 0x000fc80000000000 */
[----:B------:R0:W-:Y:S04]  /*a0cd0*/  STL.64 [R1+0x900], R8 ;  /* 0x0009000801007387 */ /* 0x0001e80000100a00 */
[----:B------:R-:W-:Y:S01]  /*a0ce0*/  STL.64 [R1+0x908], R10 ;  /* 0x0009080a01007387 */ /* 0x000fe20000100a00 */
[----:B0-----:R-:W-:Y:S02]  /*a0cf0*/  IMAD.MOV.U32 R8, RZ, RZ, R50 ;  /* 0x000000ffff087224 */ /* 0x001fe400078e0032 */
[----:B------:R-:W-:Y:S02]  /*a0d00*/  IMAD.MOV.U32 R9, RZ, RZ, R51 ;  /* 0x000000ffff097224 */ /* 0x000fe400078e0033 */
[----:B------:R-:W4:Y:S02]  /*a0d10*/  LDL.LU.64 R50, [R1+0x4680] ;  /* 0x0046800001327983 */ /* 0x000f240000300a00 */
[----:B----4-:R-:W-:Y:S02]  /*a0d20*/  HMMA.16816.F32 R48, R40, R50, R44 ;  /* 0x000000322830723c */ /* 0x010fe4000000182c */
[----:B------:R-:W3:Y:S04]  /*a0d30*/  LDL.LU.64 R46, [R1+0x4678] ;  /* 0x00467800012e7983 */ /* 0x000ee80000300a00 */
[----:B------:R-:W3:-:S13]  /*a0d40*/  LDL.LU.64 R44, [R1+0x4670] ;  /* 0x00467000012c7983 */ /* 0x000eda0000300a00 */
[----:B------:R-:W-:Y:S04]  /*a0d50*/  STL.64 [R1+0x8f0], R48 ;  /* 0x0008f03001007387 */ /* 0x000fe80000100a00 */
[----:B------:R0:W-:Y:S04]  /*a0d60*/  STL.64 [R1+0x8f8], R50 ;  /* 0x0008f83201007387 */ /* 0x0001e80000100a00 */
[----:B0-----:R-:W2:Y:S04]  /*a0d70*/  LDL.LU.64 R50, [R1+0x4668] ;  /* 0x0046680001327983 */ /* 0x001ea80000300a00 */
[----:B------:R-:W2:Y:S01]  /*a0d80*/  LDL.LU.64 R48, [R1+0x4660] ;  /* 0x0046600001307983 */ /* 0x000ea20000300a00 */
[C---:B---3--:R-:W-:Y:S08]  /*a0d90*/  HMMA.16816.F32 R44, R40.reuse, R54, R44 ;  /* 0x00000036282c723c */ /* 0x048ff0000000182c */
[----:B--2---:R-:W-:Y:S11]  /*a0da0*/  HMMA.16816.F32 R48, R40, R6, R48 ;  /* 0x000000062830723c */ /* 0x004ff60000001830 */
[----:B------:R-:W-:Y:S04]  /*a0db0*/  STL.64 [R1+0x8e0], R44 ;  /* 0x0008e02c01007387 */ /* 0x000fe80000100a00 */
[----:B------:R0:W-:Y:S02]  /*a0dc0*/  STL.64 [R1+0x8e8], R46 ;  /* 0x0008e82e01007387 */ /* 0x0001e40000100a00 */
[----:B0-----:R-:W-:-:S02]  /*a0dd0*/  IMAD.MOV.U32 R46, RZ, RZ, R54 ;  /* 0x000000ffff2e7224 */ /* 0x001fc400078e0036 */
[----:B------:R-:W-:Y:S02]  /*a0de0*/  IMAD.MOV.U32 R47, RZ, RZ, R55 ;  /* 0x000000ffff2f7224 */ /* 0x000fe400078e0037 */
[----:B------:R-:W2:Y:S04]  /*a0df0*/  LDL.LU.64 R54, [R1+0x4658] ;  /* 0x0046580001367983 */ /* 0x000ea80000300a00 */
[----:B------:R-:W-:Y:S04]  /*a0e00*/  STL.64 [R1+0x8d0], R48 ;  /* 0x0008d03001007387 */ /* 0x000fe80000100a00 */
[----:B------:R0:W-:Y:S04]  /*a0e10*/  STL.64 [R1+0x8d8], R50 ;  /* 0x0008d83201007387 */ /* 0x0001e80000100a00 */
[----:B0-----:R-:W3:Y:S01]  /*a0e20*/  LDL.LU.64 R50, [R1+0x4650] ;  /* 0x0046500001327983 */ /* 0x001ee20000300a00 */
[----:B------:R-:W-:-:S02]  /*a0e30*/  IMAD.MOV.U32 R44, RZ, RZ, R6 ;  /* 0x000000ffff2c7224 */ /* 0x000fc400078e0006 */
[----:B------:R-:W-:Y:S02]  /*a0e40*/  IMAD.MOV.U32 R45, RZ, RZ, R7 ;  /* 0x000000ffff2d7224 */ /* 0x000fe400078e0007 */
[----:B------:R-:W-:Y:S01]  /*a0e50*/  HMMA.16816.F32 R4, R40, R14, R56 ;  /* 0x0000000e2804723c */ /* 0x000fe20000001838 */
[----:B------:R-:W-:Y:S04]  /*a0e60*/  STL.64 [R1+0x4520], R46 ;  /* 0x0045202e01007387 */ /* 0x000fe80000100a00 */
[----:B------:R-:W-:Y:S01]  /*a0e70*/  STL.64 [R1+0x4518], R44 ;  /* 0x0045182c01007387 */ /* 0x000fe20000100a00 */
[----:B------:R-:W-:Y:S02]  /*a0e80*/  IMAD.MOV.U32 R49, RZ, RZ, R14 ;  /* 0x000000ffff317224 */ /* 0x000fe400078e000e */
[----:B------:R-:W-:-:S11]  /*a0e90*/  IMAD.MOV.U32 R48, RZ, RZ, R15 ;  /* 0x000000ffff307224 */ /* 0x000fd600078e000f */
[----:B------:R-:W-:Y:S04]  /*a0ea0*/  STL.64 [R1+0x8c0], R4 ;  /* 0x0008c00401007387 */ /* 0x000fe80000100a00 */
[----:B------:R0:W-:Y:S02]  /*a0eb0*/  STL.64 [R1+0x8c8], R6 ;  /* 0x0008c80601007387 */ /* 0x0001e40000100a00 */
[C---:B0-----:R-:W-:Y:S01]  /*a0ec0*/  HMMA.16816.F32 R4, R40.reuse, R22, R16 ;  /* 0x000000162804723c */ /* 0x041fe20000001810 */
[----:B------:R-:W-:Y:S01]  /*a0ed0*/  IMAD.MOV.U32 R52, RZ, RZ, R22 ;  /* 0x000000ffff347224 */ /* 0x000fe200078e0016 */
[----:B------:R-:W-:Y:S01]  /*a0ee0*/  MOV R53, R23 ;  /* 0x0000001700357202 */ /* 0x000fe20000000f00 */
[----:B------:R-:W-:Y:S02]  /*a0ef0*/  IMAD.MOV.U32 R11, RZ, RZ, R30 ;  /* 0x000000ffff0b7224 */ /* 0x000fe400078e001e */
[----:B------:R-:W-:Y:S01]  /*a0f00*/  IMAD.MOV.U32 R10, RZ, RZ, R31 ;  /* 0x000000ffff0a7224 */ /* 0x000fe200078e001f */
[----:B---3--:R-:W-:Y:S04]  /*a0f10*/  STL.64 [R1+0x4578], R50 ;  /* 0x0045783201007387 */ /* 0x008fe80000100a00 */
[----:B------:R-:W-:Y:S09]  /*a0f20*/  STL.64 [R1+0x4570], R48 ;  /* 0x0045703001007387 */ /* 0x000ff20000100a00 */
[----:B------:R-:W-:Y:S04]  /*a0f30*/  STL.64 [R1+0x8b0], R4 ;  /* 0x0008b00401007387 */ /* 0x000fe80000100a00 */
[----:B------:R0:W-:Y:S02]  /*a0f40*/  STL.64 [R1+0x8b8], R6 ;  /* 0x0008b80601007387 */ /* 0x0001e40000100a00 */
[----:B0-----:R-:W-:Y:S02]  /*a0f50*/  HMMA.16816.F32 R4, R40, R30, R24 ;  /* 0x0000001e2804723c */ /* 0x001fe40000001818 */
[----:B--2---:R-:W-:Y:S04]  /*a0f60*/  STL.64 [R1+0x4588], R54 ;  /* 0x0045883601007387 */ /* 0x004fe80000100a00 */
[----:B------:R-:W-:-:S13]  /*a0f70*/  STL.64 [R1+0x4580], R52 ;  /* 0x0045803401007387 */ /* 0x000fda0000100a00 */
[----:B------:R-:W-:Y:S04]  /*a0f80*/  STL.64 [R1+0x8a0], R4 ;  /* 0x0008a00401007387 */ /* 0x000fe80000100a00 */
[----:B------:R0:W-:Y:S02]  /*a0f90*/  STL.64 [R1+0x8a8], R6 ;  /* 0x0008a80601007387 */ /* 0x0001e40000100a00 */
[----:B0-----:R-:W-:Y:S02]  /*a0fa0*/  HMMA.16816.F32 R4, R40, R38, R32 ;  /* 0x000000262804723c */ /* 0x001fe40000001820 */
[----:B------:R-:W-:Y:S04]  /*a0fb0*/  STL.64 [R1+0x4598], R10 ;  /* 0x0045980a01007387 */ /* 0x000fe80000100a00 */
[----:B------:R0:W-:Y:S04]  /*a0fc0*/  STL.64 [R1+0x4590], R8 ;  /* 0x0045900801007387 */ /* 0x0001e80000100a00 */
[----:B------:R-:W2:Y:S09]  /*a0fd0*/  LDL.LU R20, [R1+0x790] ;  /* 0x0007900001147983 */ /* 0x000eb20000300800 */
[----:B------:R1:W-:Y:S04]  /*a0fe0*/  STL.64 [R1+0x890], R4 ;  /* 0x0008900401007387 */ /* 0x0003e80000100a00 */
        /* <DEDUP_REMOVED lines=15> */
[----:B------:R-:W4:Y:S01]  /*a10e0*/  LDL.LU R35, [R1+0x7cc] ;  /* 0x0007cc0001237983 */ /* 0x000f220000300800 */
[----:B------:R-:W-:-:S03]  /*a10f0*/  IMAD.MOV.U32 R61, RZ, RZ, R39 ;  /* 0x000000ffff3d7224 */ /* 0x000fc600078e0027 */
        /* <DEDUP_REMOVED lines=17> */
[----:B------:R-:W2:Y:S04]  /*a1210*/  LDL.LU R11, [R1+0x81c] ;  /* 0x00081c00010b7983 */ /* 0x000ea80000300800 */
[----:B--2---:R-:W-:Y:S04]  /*a1220*/  STL.64 [R1+0x4600], R10 ;  /* 0x0046000a01007387 */ /* 0x004fe80000100a00 */
[----:B------:R-:W-:Y:S04]  /*a1230*/  STL.64 [R1+0x45f8], R8 ;  /* 0x0045f80801007387 */ /* 0x000fe80000100a00 */
[----:B-1----:R-:W2:Y:S04]  /*a1240*/  LDL.LU R4, [R1+0x830] ;  /* 0x0008300001047983 */ /* 0x002ea80000300800 */
[----:B------:R-:W2:Y:S04]  /*a1250*/  LDL.LU R5, [R1+0x834] ;  /* 0x0008340001057983 */ /* 0x000ea80000300800 */
[----:B---3--:R-:W3:Y:S04]  /*a1260*/  LDL.LU R6, [R1+0x838] ;  /* 0x0008380001067983 */ /* 0x008ee80000300800 */
[----:B------:R-:W3:Y:S04]  /*a1270*/  LDL.LU R7, [R1+0x83c] ;  /* 0x00083c0001077983 */ /* 0x000ee80000300800 */
[----:B---3--:R-:W-:Y:S04]  /*a1280*/  STL.64 [R1+0x4610], R6 ;  /* 0x0046100601007387 */ /* 0x008fe80000100a00 */
[----:B--2---:R-:W-:Y:S04]  /*a1290*/  STL.64 [R1+0x4608], R4 ;  /* 0x0046080401007387 */ /* 0x004fe80000100a00 */
[----:B----4-:R-:W2:Y:S04]  /*a12a0*/  LDL R38, [R1+0x48] ;  /* 0x0000480001267983 */ /* 0x010ea80000100800 */
[----:B------:R-:W2:Y:S04]  /*a12b0*/  LDL R39, [R1+0x4c] ;  /* 0x00004c0001277983 */ /* 0x000ea80000100800 */
[----:B--2---:R-:W-:Y:S04]  /*a12c0*/  STL.64 [R1+0x4618], R38 ;  /* 0x0046182601007387 */ /* 0x004fe80000100a00 */
[----:B------:R-:W2:Y:S04]  /*a12d0*/  LDL.LU R12, [R1+0x840] ;  /* 0x00084000010c7983 */ /* 0x000ea80000300800 */
[----:B------:R-:W2:Y:S04]  /*a12e0*/  LDL.LU R13, [R1+0x844] ;  /* 0x00084400010d7983 */ /* 0x000ea80000300800 */
[----:B------:R-:W3:Y:S04]  /*a12f0*/  LDL.LU R14, [R1+0x848] ;  /* 0x00084800010e7983 */ /* 0x000ee80000300800 */
[----:B------:R-:W3:Y:S04]  /*a1300*/  LDL.LU R15, [R1+0x84c] ;  /* 0x00084c00010f7983 */ /* 0x000ee80000300800 */
[----:B---3--:R-:W-:Y:S04]  /*a1310*/  STL.64 [R1+0x4628], R14 ;  /* 0x0046280e01007387 */ /* 0x008fe80000100a00 */
[----:B--2---:R-:W-:Y:S04]  /*a1320*/  STL.64 [R1+0x4620], R12 ;  /* 0x0046200c01007387 */ /* 0x004fe80000100a00 */
[----:B------:R-:W2:Y:S04]  /*a1330*/  LDL R46, [R1+0x68] ;  /* 0x00006800012e7983 */ /* 0x000ea80000100800 */
[----:B------:R-:W2:Y:S04]  /*a1340*/  LDL R47, [R1+0x6c] ;  /* 0x00006c00012f7983 */ /* 0x000ea80000100800 */
[----:B--2---:R0:W-:Y:S04]  /*a1350*/  STL.64 [R1+0x4630], R46 ;  /* 0x0046302e01007387 */ /* 0x0041e80000100a00 */
[----:B------:R-:W2:Y:S04]  /*a1360*/  LDL.LU R44, [R1+0x870] ;  /* 0x00087000012c7983 */ /* 0x000ea80000300800 */
[----:B------:R-:W2:Y:S04]  /*a1370*/  LDL.LU R45, [R1+0x874] ;  /* 0x00087400012d7983 */ /* 0x000ea80000300800 */
[----:B0-----:R-:W3:Y:S04]  /*a1380*/  LDL.LU R46, [R1+0x878] ;  /* 0x00087800012e7983 */ /* 0x001ee80000300800 */
[----:B------:R-:W3:Y:S04]  /*a1390*/  LDL.LU R47, [R1+0x87c] ;  /* 0x00087c00012f7983 */ /* 0x000ee80000300800 */
[----:B---3--:R0:W-:Y:S04]  /*a13a0*/  STL.64 [R1+0x4640], R46 ;  /* 0x0046402e01007387 */ /* 0x0081e80000100a00 */
[----:B--2---:R-:W-:Y:S04]  /*a13b0*/  STL.64 [R1+0x4638], R44 ;  /* 0x0046382c01007387 */ /* 0x004fe80000100a00 */
[----:B------:R-:W2:Y:S04]  /*a13c0*/  LDL.64 R14, [R1+0x78] ;  /* 0x00007800010e7983 */ /* 0x000ea80000100a00 */
[----:B0-----:R-:W3:Y:S04]  /*a13d0*/  LDL R46, [R1+0x88] ;  /* 0x00008800012e7983 */ /* 0x001ee80000100800 */
[----:B------:R-:W3:Y:S04]  /*a13e0*/  LDL R47, [R1+0x8c] ;  /* 0x00008c00012f7983 */ /* 0x000ee80000100800 */
[----:B--2---:R0:W-:Y:S04]  /*a13f0*/  STL.64 [R1+0x4648], R14 ;  /* 0x0046480e01007387 */ /* 0x0041e80000100a00 */
[----:B------:R-:W3:Y:S04]  /*a1400*/  LDL.LU R12, [R1+0x880] ;  /* 0x00088000010c7983 */ /* 0x000ee80000300800 */
[----:B------:R-:W3:Y:S04]  /*a1410*/  LDL.LU R13, [R1+0x884] ;  /* 0x00088400010d7983 */ /* 0x000ee80000300800 */
[----:B0-----:R-:W3:Y:S04]  /*a1420*/  LDL.LU R14, [R1+0x888] ;  /* 0x00088800010e7983 */ /* 0x001ee80000300800 */
        /* <DEDUP_REMOVED lines=9> */
[----:B------:R-:W4:Y:S04]  /*a14c0*/  LDL.64 R10, [R1+0x58] ;  /* 0x00005800010a7983 */ /* 0x000f280000100a00 */
[----:B------:R-:W2:Y:S04]  /*a14d0*/  LDL.64 R34, [R1+0x38] ;  /* 0x0000380001227983 */ /* 0x000ea80000100a00 */
[----:B------:R-:W2:Y:S04]  /*a14e0*/  LDL.LU R28, [R1+0x820] ;  /* 0x00082000011c7983 */ /* 0x000ea80000300800 */
[----:B------:R-:W2:Y:S04]  /*a14f0*/  LDL.LU R29, [R1+0x824] ;  /* 0x00082400011d7983 */ /* 0x000ea80000300800 */
        /* <DEDUP_REMOVED lines=17> */
[----:B------:R-:W-:Y:S01]  /*a1610*/  STL [R1+0x4450], R61 ;  /* 0x0044503d01007387 */ /* 0x000fe20000100800 */
[----:B---3--:R-:W-:Y:S03]  /*a1620*/  HMMA.16816.F32 R44, R40, R46, R12 ;  /* 0x0000002e282c723c */ /* 0x008fe6000000180c */
[----:B------:R-:W3:-:S15]  /*a1630*/  LDL.LU.64 R14, [R1+0x4648] ;  /* 0x00464800010e7983 */ /* 0x000ede0000300a00 */
[----:B------:R-:W-:Y:S01]  /*a1640*/  NOP ;  /* 0x0000000000007918 */ /* 0x000fe20000000000 */
[----:B------:R-:W-:Y:S04]  /*a1650*/  STL.64 [R1+0x880], R44 ;  /* 0x0008802c01007387 */ /* 0x000fe80000100a00 */
[----:B------:R0:W-:Y:S04]  /*a1660*/  STL.64 [R1+0x888], R46 ;  /* 0x0008882e01007387 */ /* 0x0001e80000100a00 */
[----:B0-----:R-:W3:Y:S04]  /*a1670*/  LDL.LU.64 R46, [R1+0x4640] ;  /* 0x00464000012e7983 */ /* 0x001ee80000300a00 */
[----:B------:R-:W3:Y:S02]  /*a1680*/  LDL.LU.64 R44, [R1+0x4638] ;  /* 0x00463800012c7983 */ /* 0x000ee40000300a00 */
[----:B---3--:R-:W-:-:S15]  /*a1690*/  HMMA.16816.F32 R44, R40, R14, R44 ;  /* 0x0000000e282c723c */ /* 0x008fde000000182c */
[----:B------:R-:W-:-:S04]  /*a16a0*/  NOP ;  /* 0x0000000000007918 */ /* 0x000fc80000000000 */
[----:B------:R-:W-:Y:S04]  /*a16b0*/  STL.64 [R1+0x870], R44 ;  /* 0x0008702c01007387 */ /* 0x000fe80000100a00 */
[----:B------:R0:W-:Y:S04]  /*a16c0*/  STL.64 [R1+0x878], R46 ;  /* 0x0008782e01007387 */ /* 0x0001e80000100a00 */
[----:B0-----:R-:W2:Y:S01]  /*a16d0*/  LDL.LU.64 R46, [R1+0x4630] ;  /* 0x00463000012e7983 */ /* 0x001ea20000300a00 */
[----:B----4-:R-:W-:Y:S01]  /*a16e0*/  HMMA.16816.F32 R4, R40, R10, R4 ;  /* 0x0000000a2804723c */ /* 0x010fe20000001804 */
[----:B------:R-:W-:-:S02]  /*a16f0*/  IMAD.MOV.U32 R61, RZ, RZ, R15 ;  /* 0x000000ffff3d7224 */ /* 0x000fc400078e000f */
[----:B------:R-:W3:Y:S04]  /*a1700*/  LDL.LU.64 R14, [R1+0x4628] ;  /* 0x00462800010e7983 */ /* 0x000ee80000300a00 */
[----:B------:R-:W3:Y:S04]  /*a1710*/  LDL.LU.64 R12, [R1+0x4620] ;  /* 0x00462000010c7983 */ /* 0x000ee80000300a00 */
[----:B------:R0:W-:Y:S02]  /*a1720*/  STL [R1+0x4454], R61 ;  /* 0x0044543d01007387 */ /* 0x0001e40000100800 */
[----:B0-----:R-:W-:Y:S01]  /*a1730*/  IMAD.MOV.U32 R61, RZ, RZ, R10 ;  /* 0x000000ffff3d7224 */ /* 0x001fe200078e000a */
[----:B--2---:R-:W-:Y:S01]  /*a1740*/  HMMA.16816.F32 R44, R40, R46, R36 ;  /* 0x0000002e282c723c */ /* 0x004fe20000001824 */
[----:B------:R-:W3:-:S15]  /*a1750*/  LDL.LU.64 R38, [R1+0x4618] ;  /* 0x0046180001267983 */ /* 0x000ede0000300a00 */
[----:B------:R-:W-:-:S03]  /*a1760*/  NOP ;  /* 0x0000000000007918 */ /* 0x000fc60000000000 */
        /* <DEDUP_REMOVED lines=8> */
[----:B0-----:R-:W4:Y:S04]  /*a17f0*/  LDL.LU.64 R6, [R1+0x4610] ;  /* 0x0046100001067983 */ /* 0x001f280000300a00 */
[----:B------:R-:W4:Y:S04]  /*a1800*/  LDL.LU.64 R4, [R1+0x4608] ;  /* 0x0046080001047983 */ /* 0x000f280000300a00 */
[----:B------:R-:W2:Y:S04]  /*a1810*/  LDL.LU.64 R10, [R1+0x4600] ;  /* 0x00460000010a7983 */ /* 0x000ea80000300a00 */
[----:B------:R-:W2:Y:S01]  /*a1820*/  LDL.LU.64 R8, [R1+0x45f8] ;  /* 0x0045f80001087983 */ /* 0x000ea20000300a00 */
[C---:B------:R-:W-:Y:S03]  /*a1830*/  HMMA.16816.F32 R28, R40.reuse, R22, R28 ;  /* 0x00000016281c723c */ /* 0x040fe6000000181c */
[----:B------:R0:W-:Y:S05]  /*a1840*/  STL [R1+0x4458], R61 ;  /* 0x0044583d01007387 */ /* 0x0001ea0000100800 */
[----:B------:R-:W-:Y:S01]  /*a1850*/  HMMA.16816.F32 R48, R40, R58, R48 ;  /* 0x0000003a2830723c */ /* 0x000fe20000001830 */
[----:B------:R-:W-:-:S02]  /*a1860*/  IMAD.MOV.U32 R2, RZ, RZ, R54 ;  /* 0x000000ffff027224 */ /* 0x000fc400078e0036 */
[----:B------:R-:W-:Y:S02]  /*a1870*/  IMAD.MOV.U32 R0, RZ, RZ, R55 ;  /* 0x000000ffff007224 */ /* 0x000fe400078e0037 */
[----:B0-----:R-:W-:Y:S02]  /*a1880*/  IMAD.MOV.U32 R61, RZ, RZ, R23 ;  /* 0x000000ffff3d7224 */ /* 0x001fe400078e0017 */
[----:B------:R-:W-:Y:S02]  /*a1890*/  IMAD.MOV.U32 R60, RZ, RZ, R58 ;  /* 0x000000ffff3c7224 */ /* 0x000fe400078e003a */
[----:B------:R-:W-:Y:S01]  /*a18a0*/  IMAD.MOV.U32 R3, RZ, RZ, R59 ;  /* 0x000000ffff037224 */ /* 0x000fe200078e003b */
[----:B---3--:R-:W-:Y:S01]  /*a18b0*/  HMMA.16816.F32 R36, R40, R38, R12 ;  /* 0x000000262824723c */ /* 0x008fe2000000180c */
[----:B------:R-:W3:Y:S04]  /*a18c0*/  LDL.LU.64 R14, [R1+0x45f0] ;  /* 0x0045f000010e7983 */ /* 0x000ee80000300a00 */
[----:B------:R-:W3:-:S14]  /*a18d0*/  LDL.LU.64 R12, [R1+0x45e8] ;  /* 0x0045e800010c7983 */ /* 0x000edc0000300a00 */
[----:B------:R-:W-:Y:S04]  /*a18e0*/  STL.64 [R1+0x840], R36 ;  /* 0x0008402401007387 */ /* 0x000fe80000100a00 */
[----:B------:R0:W-:Y:S04]  /*a18f0*/  STL.64 [R1+0x848], R38 ;  /* 0x0008482601007387 */ /* 0x0001e80000100a00 */
[----:B0-----:R-:W3:Y:S04]  /*a1900*/  LDL.LU.64 R38, [R1+0x45e0] ;  /* 0x0045e00001267983 */ /* 0x001ee80000300a00 */
[----:B------:R-:W3:Y:S01]  /*a1910*/  LDL.LU.64 R36, [R1+0x45d8] ;  /* 0x0045d80001247983 */ /* 0x000ee20000300a00 */
[C---:B----4-:R-:W-:Y:S08]  /*a1920*/  HMMA.16816.F32 R4, R40.reuse, R34, R4 ;  /* 0x000000222804723c */ /* 0x050ff00000001804 */
[----:B--2---:R-:W-:Y:S11]  /*a1930*/  HMMA.16816.F32 R8, R40, R54, R8 ;  /* 0x000000362808723c */ /* 0x004ff60000001808 */
[----:B------:R0:W-:Y:S04]  /*a1940*/  STL.64 [R1+0x830], R4 ;  /* 0x0008300401007387 */ /* 0x0001e80000100a00 */
[----:B------:R1:W-:Y:S01]  /*a1950*/  STL.64 [R1+0x838], R6 ;  /* 0x0008380601007387 */ /* 0x0003e20000100a00 */
[----:B0-----:R-:W-:-:S03]  /*a1960*/  IMAD.MOV.U32 R5, RZ, RZ, R34 ;  /* 0x000000ffff057224 */ /* 0x001fc600078e0022 */
[----:B-1----:R-:W2:Y:S01]  /*a1970*/  LDL.LU.64 R6, [R1+0x45d0] ;  /* 0x0045d00001067983 */ /* 0x002ea20000300a00 */
[----:B------:R-:W-:-:S03]  /*a1980*/  IMAD.MOV.U32 R4, RZ, RZ, R35 ;  /* 0x000000ffff047224 */ /* 0x000fc600078e0023 */
[----:B------:R-:W4:Y:S04]  /*a1990*/  LDL.LU.64 R34, [R1+0x45c8] ;  /* 0x0045c80001227983 */ /* 0x000f280000300a00 */
[----:B------:R-:W4:Y:S04]  /*a19a0*/  LDL.LU.64 R32, [R1+0x45c0] ;  /* 0x0045c00001207983 */ /* 0x000f280000300a00 */
        /* <DEDUP_REMOVED lines=14> */
[----:B0-----:R-:W3:Y:S04]  /*a1a90*/  LDL.LU.64 R50, [R1+0x4578] ;  /* 0x0045780001327983 */ /* 0x001ee80000300a00 */
[----:B------:R-:W3:Y:S04]  /*a1aa0*/  LDL.LU.64 R48, [R1+0x4570] ;  /* 0x0045700001307983 */ /* 0x000ee80000300a00 */
[----:B------:R-:W3:Y:S04]  /*a1ab0*/  LDL.LU.64 R58, [R1+0x4568] ;  /* 0x00456800013a7983 */ /* 0x000ee80000300a00 */
[----:B------:R-:W4:Y:S01]  /*a1ac0*/  LDL.LU.64 R56, [R1+0x4560] ;  /* 0x0045600001387983 */ /* 0x000f220000300a00 */
[C---:B--2---:R-:W-:Y:S08]  /*a1ad0*/  HMMA.16816.F32 R16, R40.reuse, R54, R16 ;  /* 0x000000362810723c */ /* 0x044ff00000001810 */
[C---:B---3--:R-:W-:Y:S08]  /*a1ae0*/  HMMA.16816.F32 R12, R40.reuse, R58, R12 ;  /* 0x0000003a280c723c */ /* 0x048ff0000000180c */
[C---:B------:R-:W-:Y:S11]  /*a1af0*/  HMMA.16816.F32 R36, R40.reuse, R50, R36 ;  /* 0x000000322824723c */ /* 0x040ff60000001824 */
[----:B------:R-:W-:Y:S04]  /*a1b00*/  STL.64 [R1+0x7f0], R12 ;  /* 0x0007f00c01007387 */ /* 0x000fe80000100a00 */
[----:B------:R0:W-:Y:S04]  /*a1b10*/  STL.64 [R1+0x7f8], R14 ;  /* 0x0007f80e01007387 */ /* 0x0001e80000100a00 */
[----:B0-----:R-:W2:Y:S04]  /*a1b20*/  LDL.LU.64 R14, [R1+0x4558] ;  /* 0x00455800010e7983 */ /* 0x001ea80000300a00 */
[----:B------:R-:W-:Y:S04]  /*a1b30*/  STL.64 [R1+0x7e0], R16 ;  /* 0x0007e01001007387 */ /* 0x000fe80000100a00 */
[----:B------:R0:W-:Y:S04]  /*a1b40*/  STL.64 [R1+0x7e8], R18 ;  /* 0x0007e81201007387 */ /* 0x0001e80000100a00 */
[----:B0-----:R-:W3:Y:S04]  /*a1b50*/  LDL.LU.64 R18, [R1+0x4550] ;  /* 0x0045500001127983 */ /* 0x001ee80000300a00 */
[----:B------:R-:W-:Y:S04]  /*a1b60*/  STL.64 [R1+0x7d0], R36 ;  /* 0x0007d02401007387 */ /* 0x000fe80000100a00 */
[----:B------:R0:W-:Y:S04]  /*a1b70*/  STL.64 [R1+0x7d8], R38 ;  /* 0x0007d82601007387 */ /* 0x0001e80000100a00 */
[----:B0-----:R-:W4:Y:S02]  /*a1b80*/  LDL.LU.64 R38, [R1+0x4548] ;  /* 0x0045480001267983 */ /* 0x001f240000300a00 */
[----:B----4-:R-:W-:-:S15]  /*a1b90*/  HMMA.16816.F32 R32, R40, R38, R32 ;  /* 0x000000262820723c */ /* 0x010fde0000001820 */
[----:B------:R-:W-:-:S04]  /*a1ba0*/  NOP ;  /* 0x0000000000007918 */ /* 0x000fc80000000000 */
        /* <DEDUP_REMOVED lines=15> */
[----:B------:R-:W-:Y:S01]  /*a1ca0*/  STL.64 [R1+0x790], R20 ;  /* 0x0007901401007387 */ /* 0x000fe20000100a00 */
[----:B------:R-:W-:Y:S02]  /*a1cb0*/  IMAD.MOV.U32 R17, RZ, RZ, R23 ;  /* 0x000000ffff117224 */ /* 0x000fe400078e0017 */
[----:B------:R-:W-:Y:S01]  /*a1cc0*/  IMAD.MOV.U32 R13, RZ, RZ, R22 ;  /* 0x000000ffff0d7224 */ /* 0x000fe200078e0016 */
[----:B------:R0:W-:Y:S04]  /*a1cd0*/  STL.64 [R1+0x798], R22 ;  /* 0x0007981601007387 */ /* 0x0001e80000100a00 */
[----:B0-----:R-:W4:Y:S01]  /*a1ce0*/  LDL.LU.64 R22, [R1+0x4528] ;  /* 0x0045280001167983 */ /* 0x001f220000300a00 */
[----:B------:R-:W-:Y:S02]  /*a1cf0*/  IMAD.MOV.U32 R12, RZ, RZ, R20 ;  /* 0x000000ffff0c7224 */ /* 0x000fe400078e0014 */
[----:B------:R-:W-:-:S03]  /*a1d00*/  IMAD.MOV.U32 R16, RZ, RZ, R21 ;  /* 0x000000ffff107224 */ /* 0x000fc600078e0015 */
[----:B------:R-:W-:Y:S04]  /*a1d10*/  STL [R1+0x3fa4], R12 ;  /* 0x003fa40c01007387 */ /* 0x000fe80000100800 */
[----:B------:R-:W-:Y:S04]  /*a1d20*/  STL [R1+0x3fa0], R13 ;  /* 0x003fa00d01007387 */ /* 0x000fe80000100800 */
[----:B------:R-:W-:Y:S04]  /*a1d30*/  STL [R1+0x3f9c], R16 ;  /* 0x003f9c1001007387 */ /* 0x000fe80000100800 */
[----:B------:R-:W-:Y:S01]  /*a1d40*/  STL [R1+0x3f98], R17 ;  /* 0x003f981101007387 */ /* 0x000fe20000100800 */
[----:B----4-:R-:W-:-:S15]  /*a1d50*/  HMMA.16816.F32 R44, R40, R22, R44 ;  /* 0x00000016282c723c */ /* 0x010fde000000182c */
[----:B------:R-:W-:-:S04]  /*a1d60*/  NOP ;  /* 0x0000000000007918 */ /* 0x000fc80000000000 */
[----:B------:R-:W-:Y:S01]  /*a1d70*/  IMAD.MOV.U32 R21, RZ, RZ, R46 ;  /* 0x000000ffff157224 */ /* 0x000fe200078e002e */
[----:B------:R-:W-:Y:S01]  /*a1d80*/  STL.64 [R1+0x780], R44 ;  /* 0x0007802c01007387 */ /* 0x000fe20000100a00 */
[----:B------:R-:W-:Y:S02]  /*a1d90*/  IMAD.MOV.U32 R20, RZ, RZ, R44 ;  /* 0x000000ffff147224 */ /* 0x000fe400078e002c */
[----:B------:R-:W-:Y:S01]  /*a1da0*/  IMAD.MOV.U32 R25, RZ, RZ, R47 ;  /* 0x000000ffff197224 */ /* 0x000fe200078e002f */
[----:B------:R0:W-:Y:S01]  /*a1db0*/  STL.64 [R1+0x788], R46 ;  /* 0x0007882e01007387 */ /* 0x0001e20000100a00 */
[----:B------:R-:W-:-:S03]  /*a1dc0*/  MOV R24, R45 ;  /* 0x0000002d00187202 */ /* 0x000fc60000000f00 */
[----:B0-----:R-:W4:Y:S04]  /*a1dd0*/  LDL.LU.64 R46, [R1+0x4520] ;  /* 0x00452000012e7983 */ /* 0x001f280000300a00 */
[----:B------:R-:W4:Y:S04]  /*a1de0*/  LDL.LU.64 R44, [R1+0x4518] ;  /* 0x00451800012c7983 */ /* 0x000f280000300a00 */
[----:B------:R3:W-:Y:S04]  /*a1df0*/  STL.64 [R1+0x4358], R22 ;  /* 0x0043581601007387 */ /* 0x0007e80000100a00 */
[----:B------:R0:W-:Y:S01]  /*a1e00*/  STL.64 [R1+0x4350], R20 ;  /* 0x0043501401007387 */ /* 0x0001e20000100a00 */
[----:B---3--:R-:W-:-:S03]  /*a1e10*/  IMAD.MOV.U32 R22, RZ, RZ, R18 ;  /* 0x000000ffff167224 */ /* 0x008fc600078e0012 */
[----:B0-----:R-:W3:Y:S04]  /*a1e20*/  LDL.LU R20, [R1+0x760] ;  /* 0x0007600001147983 */ /* 0x001ee80000300800 */
[----:B------:R-:W3:Y:S04]  /*a1e30*/  LDL.LU R21, [R1+0x764] ;  /* 0x0007640001157983 */ /* 0x000ee80000300800 */
[----:B------:R-:W3:Y:S01]  /*a1e40*/  LDL.LU R18, [R1+0x4514] ;  /* 0x0045140001127983 */ /* 0x000ee20000300800 */
[----:B------:R-:W-:-:S03]  /*a1e50*/  IMAD.MOV.U32 R23, RZ, RZ, R19 ;  /* 0x000000ffff177224 */ /* 0x000fc600078e0013 */
[----:B------:R-:W3:Y:S04]  /*a1e60*/  LDL.LU R19, [R1+0x4510] ;  /* 0x0045100001137983 */ /* 0x000ee80000300800 */
[----:B------:R-:W-:Y:S04]  /*a1e70*/  STL [R1+0x3fa8], R25 ;  /* 0x003fa81901007387 */ /* 0x000fe80000100800 */
[----:B------:R-:W-:Y:S04]  /*a1e80*/  STL.64 [R1+0x4368], R26 ;  /* 0x0043681a01007387 */ /* 0x000fe80000100a00 */
[----:B------:R0:W-:Y:S04]  /*a1e90*/  STL [R1+0x4360], R24 ;  /* 0x0043601801007387 */ /* 0x0001e80000100800 */
[----:B0-----:R-:W3:Y:S04]  /*a1ea0*/  LDL.LU R24, [R1+0x770] ;  /* 0x0007700001187983 */ /* 0x001ee80000300800 */
[----:B------:R-:W3:Y:S01]  /*a1eb0*/  LDL.LU R25, [R1+0x774] ;  /* 0x0007740001197983 */ /* 0x000ee20000300800 */
[----:B--2---:R-:W-:-:S02]  /*a1ec0*/  IMAD.MOV.U32 R26, RZ, RZ, R14 ;  /* 0x000000ffff1a7224 */ /* 0x004fc400078e000e */
[----:B------:R-:W-:Y:S01]  /*a1ed0*/  IMAD.MOV.U32 R27, RZ, RZ, R15 ;  /* 0x000000ffff1b7224 */ /* 0x000fe200078e000f */
[----:B------:R-:W2:Y:S04]  /*a1ee0*/  LDL.LU R14, [R1+0x450c] ;  /* 0x00450c00010e7983 */ /* 0x000ea80000300800 */
[----:B------:R-:W2:Y:S02]  /*a1ef0*/  LDL.LU R15, [R1+0x4508] ;  /* 0x00450800010f7983 */ /* 0x000ea40000300800 */
[C---:B---3--:R-:W-:Y:S08]  /*a1f00*/  HMMA.16816.F32 R24, R40.reuse, R18, R24 ;  /* 0x000000122818723c */ /* 0x048ff00000001818 */
[----:B--2---:R-:W-:Y:S11]  /*a1f10*/  HMMA.16816.F32 R20, R40, R14, R20 ;  /* 0x0000000e2814723c */ /* 0x004ff60000001814 */
[----:B------:R-:W-:-:S02]  /*a1f20*/  IMAD.MOV.U32 R29, RZ, RZ, R26 ;  /* 0x000000ffff1d7224 */ /* 0x000fc400078e001a */
[----:B------:R-:W-:Y:S02]  /*a1f30*/  IMAD.MOV.U32 R28, RZ, RZ, R24 ;  /* 0x000000ffff1c7224 */ /* 0x000fe400078e0018 */
[----:B------:R-:W-:Y:S02]  /*a1f40*/  IMAD.MOV.U32 R33, RZ, RZ, R27 ;  /* 0x000000ffff217224 */ /* 0x000fe400078e001b */
[----:B------:R-:W-:Y:S01]  /*a1f50*/  IMAD.MOV.U32 R32, RZ, RZ, R25 ;  /* 0x000000ffff207224 */ /* 0x000fe200078e0019 */
[----:B------:R-:W-:Y:S04]  /*a1f60*/  STL.64 [R1+0x770], R24 ;  /* 0x0007701801007387 */ /* 0x000fe80000100a00 */
[----:B------:R-:W-:Y:S04]  /*a1f70*/  STL.64 [R1+0x778], R26 ;  /* 0x0007781a01007387 */ /* 0x000fe80000100a00 */
[----:B------:R-:W-:Y:S04]  /*a1f80*/  STL.64 [R1+0x4390], R30 ;  /* 0x0043901e01007387 */ /* 0x000fe80000100a00 */
[----:B------:R-:W-:Y:S04]  /*a1f90*/  STL.64 [R1+0x4388], R28 ;  /* 0x0043881c01007387 */ /* 0x000fe80000100a00 */
[----:B------:R-:W-:Y:S04]  /*a1fa0*/  STL.64 [R1+0x4380], R34 ;  /* 0x0043802201007387 */ /* 0x000fe80000100a00 */
[----:B------:R-:W-:Y:S04]  /*a1fb0*/  STL.64 [R1+0x4378], R32 ;  /* 0x0043782001007387 */ /* 0x000fe80000100a00 */
[----:B------:R-:W-:Y:S04]  /*a1fc0*/  STL.64 [R1+0x4370], R18 ;  /* 0x0043701201007387 */ /* 0x000fe80000100a00 */
[----:B------:R-:W-:Y:S01]  /*a1fd0*/  STL.64 [R1+0x760], R20 ;  /* 0x0007601401007387 */ /* 0x000fe20000100a00 */
[----:B------:R-:W-:-:S03]  /*a1fe0*/  IMAD.MOV.U32 R37, RZ, RZ, R22 ;  /* 0x000000ffff257224 */ /* 0x000fc600078e0016 */
[----:B------:R0:W-:Y:S01]  /*a1ff0*/  STL.64 [R1+0x768], R22 ;  /* 0x0007681601007387 */ /* 0x0001e20000100a00 */
[----:B------:R-:W-:Y:S02]  /*a2000*/  IMAD.MOV.U32 R36, RZ, RZ, R20 ;  /* 0x000000ffff247224 */ /* 0x000fe400078e0014 */
[----:B0-----:R-:W-:Y:S02]  /*a2010*/  IMAD.MOV.U32 R22, RZ, RZ, R11 ;  /* 0x000000ffff167224 */ /* 0x001fe400078e000b */
[----:B------:R-:W-:Y:S01]  /*a2020*/  IMAD.MOV.U32 R23, RZ, RZ, R10 ;  /* 0x000000ffff177224 */ /* 0x000fe200078e000a */
[----:B------:R-:W2:Y:S04]  /*a2030*/  LDL.LU R11, [R1+0x4504] ;  /* 0x00450400010b7983 */ /* 0x000ea80000300800 */
[----:B------:R-:W3:Y:S04]  /*a2040*/  LDL.LU R10, [R1+0x4500] ;  /* 0x00450000010a7983 */ /* 0x000ee80000300800 */
        /* <DEDUP_REMOVED lines=17> */
[----:B------:R-:W2:Y:S01]  /*a2160*/  LDL.LU R33, [R1+0x734] ;  /* 0x0007340001217983 */ /* 0x000ea20000300800 */
[----:B---3--:R-:W-:Y:S01]  /*a2170*/  IMAD.MOV.U32 R34, RZ, RZ, R10 ;  /* 0x000000ffff227224 */ /* 0x008fe200078e000a */
[----:B------:R-:W-:-:S02]  /*a2180*/  MOV R35, R11 ;  /* 0x0000000b00237202 */ /* 0x000fc40000000f00 */
[----:B------:R-:W3:Y:S04]  /*a2190*/  LDL.LU R10, [R1+0x44f4] ;  /* 0x0044f400010a7983 */ /* 0x000ee80000300800 */
[----:B------:R-:W3:Y:S01]  /*a21a0*/  LDL.LU R11, [R1+0x44f0] ;  /* 0x0044f000010b7983 */ /* 0x000ee20000300800 */
[----:B------:R-:W-:Y:S02]  /*a21b0*/  IMAD.MOV.U32 R18, RZ, RZ, R49 ;  /* 0x000000ffff127224 */ /* 0x000fe400078e0031 */
[----:B------:R-:W-:Y:S01]  /*a21c0*/  IMAD.MOV.U32 R19, RZ, RZ, R48 ;  /* 0x000000ffff137224 */ /* 0x000fe200078e0030 */
[----:B------:R-:W-:Y:S04]  /*a21d0*/  STL.64 [R1+0x4488], R34 ;  /* 0x0044882201007387 */ /* 0x000fe80000100a00 */
[----:B--2---:R-:W-:Y:S04]  /*a21e0*/  STL.64 [R1+0x4480], R32 ;  /* 0x0044802001007387 */ /* 0x004fe80000100a00 */
        /* <DEDUP_REMOVED lines=9> */
[----:B------:R-:W-:Y:S02]  /*a2280*/  IMAD.MOV.U32 R49, RZ, RZ, R19 ;  /* 0x000000ffff317224 */ /* 0x000fe400078e0013 */
[----:B------:R-:W-:Y:S01]  /*a2290*/  IMAD.MOV.U32 R48, RZ, RZ, R17 ;  /* 0x000000ffff307224 */ /* 0x000fe200078e0011 */
[----:B--2---:R-:W-:Y:S04]  /*a22a0*/  STL.64 [R1+0x44a0], R38 ;  /* 0x0044a02601007387 */ /* 0x004fe80000100a00 */
[----:B------:R-:W-:Y:S04]  /*a22b0*/  STL.64 [R1+0x4498], R36 ;  /* 0x0044982401007387 */ /* 0x000fe80000100a00 */
[----:B------:R-:W-:Y:S04]  /*a22c0*/  STL.64 [R1+0x4398], R14 ;  /* 0x0043980e01007387 */ /* 0x000fe80000100a00 */
[----:B------:R-:W-:Y:S04]  /*a22d0*/  STL.64 [R1+0x750], R16 ;  /* 0x0007501001007387 */ /* 0x000fe80000100a00 */
[----:B------:R-:W-:Y:S04]  /*a22e0*/  STL.64 [R1+0x758], R18 ;  /* 0x0007581201007387 */ /* 0x000fe80000100a00 */
[----:B------:R4:W-:Y:S04]  /*a22f0*/  STL.64 [R1+0x43c8], R50 ;  /* 0x0043c83201007387 */ /* 0x0009e80000100a00 */
[----:B------:R-:W-:Y:S01]  /*a2300*/  STL.64 [R1+0x43c0], R48 ;  /* 0x0043c03001007387 */ /* 0x000fe20000100a00 */
[----:B----4-:R-:W-:-:S02]  /*a2310*/  IMAD.MOV.U32 R50, RZ, RZ, R44 ;  /* 0x000000ffff327224 */ /* 0x010fc400078e002c */
[----:B------:R-:W-:Y:S01]  /*a2320*/  IMAD.MOV.U32 R51, RZ, RZ, R45 ;  /* 0x000000ffff337224 */ /* 0x000fe200078e002d */
[----:B------:R-:W2:Y:S04]  /*a2330*/  LDL.LU R44, [R1+0x44ec] ;  /* 0x0044ec00012c7983 */ /* 0x000ea80000300800 */
        /* <DEDUP_REMOVED lines=11> */
[----:B------:R-:W-:Y:S02]  /*a23f0*/  IMAD.MOV.U32 R27, RZ, RZ, R9 ;  /* 0x000000ffff1b7224 */ /* 0x000fe400078e0009 */
[----:B------:R-:W-:Y:S02]  /*a2400*/  IMAD.MOV.U32 R34, RZ, RZ, R7 ;  /* 0x000000ffff227224 */ /* 0x000fe400078e0007 */
[----:B------:R-:W-:Y:S01]  /*a2410*/  IMAD.MOV.U32 R35, RZ, RZ, R6 ;  /* 0x000000ffff237224 */ /* 0x000fe200078e0006 */
[----:B----4-:R-:W-:Y:S04]  /*a2420*/  STL.64 [R1+0x44b8], R22 ;  /* 0x0044b81601007387 */ /* 0x010fe80000100a00 */
[----:B---3--:R-:W-:Y:S04]  /*a2430*/  STL.64 [R1+0x44b0], R20 ;  /* 0x0044b01401007387 */ /* 0x008fe80000100a00 */
[----:B------:R-:W3:Y:S04]  /*a2440*/  LDL.LU R8, [R1+0x44e4] ;  /* 0x0044e40001087983 */ /* 0x000ee80000300800 */
[----:B------:R-:W3:Y:S04]  /*a2450*/  LDL.LU R9, [R1+0x44e0] ;  /* 0x0044e00001097983 */ /* 0x000ee80000300800 */
[----:B------:R0:W-:Y:S04]  /*a2460*/  STL.64 [R1+0x44c0], R26 ;  /* 0x0044c01a01007387 */ /* 0x0001e80000100a00 */
[----:B------:R-:W4:Y:S04]  /*a2470*/  LDL.LU R7, [R1+0x44dc] ;  /* 0x0044dc0001077983 */ /* 0x000f280000300800 */
[----:B------:R-:W2:Y:S04]  /*a2480*/  LDL.LU R6, [R1+0x44d8] ;  /* 0x0044d80001067983 */ /* 0x000ea80000300800 */
        /* <DEDUP_REMOVED lines=15> */
[----:B--2---:R-:W-:Y:S02]  /*a2580*/  IMAD.MOV.U32 R30, RZ, RZ, R6 ;  /* 0x000000ffff1e7224 */ /* 0x004fe400078e0006 */
[----:B------:R-:W2:Y:S04]  /*a2590*/  LDL.LU R6, [R1+0x44d4] ;  /* 0x0044d40001067983 */ /* 0x000ea80000300800 */
[----:B------:R-:W2:Y:S04]  /*a25a0*/  LDL.LU R7, [R1+0x44d0] ;  /* 0x0044d00001077983 */ /* 0x000ea80000300800 */
[----:B------:R-:W-:Y:S04]  /*a25b0*/  STL.64 [R1+0x43b8], R10 ;  /* 0x0043b80a01007387 */ /* 0x000fe80000100a00 */
[----:B---3--:R0:W-:Y:S04]  /*a25c0*/  STL.64 [R1+0x43b0], R8 ;  /* 0x0043b00801007387 */ /* 0x0081e80000100a00 */
        /* <DEDUP_REMOVED lines=11> */
[----:B------:R-:W2:Y:S01]  /*a2680*/  LDL.LU R47, [R1+0x44c8] ;  /* 0x0044c800012f7983 */ /* 0x000ea20000300800 */
[----:B------:R-:W-:-:S02]  /*a2690*/  IMAD.MOV.U32 R22, RZ, RZ, R53 ;  /* 0x000000ffff167224 */ /* 0x000fc400078e0035 */
[----:B------:R-:W-:Y:S02]  /*a26a0*/  IMAD.MOV.U32 R23, RZ, RZ, R52 ;  /* 0x000000ffff177224 */ /* 0x000fe400078e0034 */
[----:B------:R-:W-:Y:S02]  /*a26b0*/  IMAD.MOV.U32 R53, RZ, RZ, R14 ;  /* 0x000000ffff357224 */ /* 0x000fe400078e000e */
[----:B------:R-:W-:Y:S01]  /*a26c0*/  IMAD.MOV.U32 R52, RZ, RZ, R12 ;  /* 0x000000ffff347224 */ /* 0x000fe200078e000c */
[----:B------:R-:W-:Y:S01]  /*a26d0*/  STL.64 [R1+0x43f0], R54 ;  /* 0x0043f03601007387 */ /* 0x000fe20000100a00 */
[----:B------:R-:W-:Y:S02]  /*a26e0*/  IMAD.MOV.U32 R38, RZ, RZ, R57 ;  /* 0x000000ffff267224 */ /* 0x000fe400078e0039 */
[----:B------:R-:W-:Y:S02]  /*a26f0*/  IMAD.MOV.U32 R39, RZ, RZ, R56 ;  /* 0x000000ffff277224 */ /* 0x000fe400078e0038 */
[----:B------:R-:W-:Y:S01]  /*a2700*/  IMAD.MOV.U32 R57, RZ, RZ, R15 ;  /* 0x000000ffff397224 */ /* 0x000fe200078e000f */
[----:B------:R0:W-:Y:S01]  /*a2710*/  STL.64 [R1+0x43e8], R52 ;  /* 0x0043e83401007387 */ /* 0x0001e20000100a00 */
[----:B------:R-:W-:-:S03]  /*a2720*/  MOV R56, R13 ;  /* 0x0000000d00387202 */ /* 0x000fc60000000f00 */
[----:B0-----:R-:W4:Y:S04]  /*a2730*/  LDL.LU R52, [R1+0x370] ;  /* 0x0003700001347983 */ /* 0x001f280000300800 */
[----:B------:R-:W4:Y:S04]  /*a2740*/  LDL.LU R53, [R1+0x374] ;  /* 0x0003740001357983 */ /* 0x000f280000300800 */
[----:B------:R-:W4:Y:S04]  /*a2750*/  LDL.LU R54, [R1+0x378] ;  /* 0x0003780001367983 */ /* 0x000f280000300800 */
[----:B------:R-:W4:Y:S04]  /*a2760*/  LDL.LU R55, [R1+0x37c] ;  /* 0x00037c0001377983 */ /* 0x000f280000300800 */
[----:B------:R0:W-:Y:S04]  /*a2770*/  STL.64 [R1+0x43e0], R58 ;  /* 0x0043e03a01007387 */ /* 0x0001e80000100a00 */
[----:B------:R-:W-:Y:S04]  /*a2780*/  STL.64 [R1+0x43d8], R56 ;  /* 0x0043d83801007387 */ /* 0x000fe80000100a00 */
[----:B0-----:R-:W3:Y:S04]  /*a2790*/  LDL R58, [R1+0xf8] ;  /* 0x0000f800013a7983 */ /* 0x001ee80000100800 */
[----:B------:R-:W3:Y:S04]  /*a27a0*/  LDL R59, [R1+0xfc] ;  /* 0x0000fc00013b7983 */ /* 0x000ee80000100800 */
        /* <DEDUP_REMOVED lines=8> */
[C---:B------:R-:W-:Y:S08]  /*a2830*/  HMMA.16816.F32 R36, R44.reuse, R38, R48 ;  /* 0x000000262c24723c */ /* 0x040ff00000001830 */
[C---:B------:R-:W-:Y:S01]  /*a2840*/  HMMA.16816.F32 R32, R44.reuse, R34, R16 ;  /* 0x000000222c20723c */ /* 0x040fe20000001810 */
[----:B------:R-:W4:Y:S10]  /*a2850*/  LDL.LU.64 R50, [R1+0x44a8] ;  /* 0x0044a80001327983 */ /* 0x000f340000300a00 */
        /* <DEDUP_REMOVED lines=14> */
[----:B0-----:R-:W2:Y:S04]  /*a2940*/  LDL.LU.64 R26, [R1+0x4470] ;  /* 0x00447000011a7983 */ /* 0x001ea80000300a00 */
[----:B------:R-:W2:Y:S01]  /*a2950*/  LDL.LU.64 R24, [R1+0x4468] ;  /* 0x0044680001187983 */ /* 0x000ea20000300a00 */
[C---:B---3--:R-:W-:Y:S03]  /*a2960*/  HMMA.16816.F32 R56, R44.reuse, R58, R20 ;  /* 0x0000003a2c38723c */ /* 0x048fe60000001814 */
[----:B------:R-:W2:Y:S01]  /*a2970*/  LDL.LU.64 R22, [R1+0x4460] ;  /* 0x0044600001167983 */ /* 0x000ea20000300a00 */
[----:B------:R-:W0:Y:S04]  /*a2980*/  S2R R12, SR_TID.X ;  /* 0x00000000000c7919 */ /* 0x000e280000002100 */
[----:B----4-:R-:W-:Y:S01]  /*a2990*/  HMMA.16816.F32 R52, R44, R42, R52 ;  /* 0x0000002a2c34723c */ /* 0x010fe20000001834 */
        /* <DEDUP_REMOVED lines=8> */
[C---:B------:R-:W-:Y:S08]  /*a2a20*/  HMMA.16816.F32 R8, R44.reuse, R50, R8 ;  /* 0x000000322c08723c */ /* 0x040ff00000001808 */
[C---:B------:R-:W-:Y:S01]  /*a2a30*/  HMMA.16816.F32 R16, R44.reuse, R18, R36 ;  /* 0x000000122c10723c */ /* 0x040fe20000001824 */
[----:B------:R-:W-:Y:S04]  /*a2a40*/  STL.64 [R1+0xc40], R56 ;  /* 0x000c403801007387 */ /* 0x000fe80000100a00 */
[----:B------:R-:W-:Y:S04]  /*a2a50*/  STL.64 [R1+0xc48], R58 ;  /* 0x000c483a01007387 */ /* 0x000fe80000100a00 */
[----:B------:R-:W-:Y:S04]  /*a2a60*/  STL.64 [R1+0xc30], R52 ;  /* 0x000c303401007387 */ /* 0x000fe80000100a00 */
[----:B------:R-:W-:Y:S04]  /*a2a70*/  STL.64 [R1+0xc38], R54 ;  /* 0x000c383601007387 */ /* 0x000fe80000100a00 */
[----:B0-----:R-:W-:Y:S04]  /*a2a80*/  STL.64 [R1+0x4348], R42 ;  /* 0x0043482a01007387 */ /* 0x001fe80000100a00 */
[----:B------:R-:W-:Y:S04]  /*a2a90*/  STL.64 [R1+0xc10], R8 ;  /* 0x000c100801007387 */ /* 0x000fe80000100a00 */
[----:B------:R2:W-:Y:S04]  /*a2aa0*/  STL.64 [R1+0xc18], R10 ;  /* 0x000c180a01007387 */ /* 0x0005e80000100a00 */
[----:B------:R-:W-:Y:S04]  /*a2ab0*/  STL.64 [R1+0x4340], R40 ;  /* 0x0043402801007387 */ /* 0x000fe80000100a00 */
[----:B------:R-:W-:Y:S04]  /*a2ac0*/  STL.64 [R1+0x740], R16 ;  /* 0x0007401001007387 */ /* 0x000fe80000100a00 */
[----:B------:R0:W-:Y:S01]  /*a2ad0*/  STL.64 [R1+0x748], R18 ;  /* 0x0007481201007387 */ /* 0x0001e20000100a00 */
[C---:B--2---:R-:W-:Y:S03]  /*a2ae0*/  HMMA.16816.F32 R8, R44.reuse, R22, R24 ;  /* 0x000000162c08723c */ /* 0x044fe60000001818 */
[----:B------:R-:W2:Y:S05]  /*a2af0*/  LDL R22, [R1+0x28] ;  /* 0x0000280001167983 */ /* 0x000eaa0000100800 */
[----:B------:R-:W-:Y:S01]  /*a2b00*/  HMMA.16816.F32 R12, R44, R30, R32 ;  /* 0x0000001e2c0c723c */ /* 0x000fe20000001820 */
[----:B------:R-:W-:-:S15]  /*a2b10*/  IMAD.MOV.U32 R23, RZ, RZ, R61 ;  /* 0x000000ffff177224 */ /* 0x000fde00078e003d */
[----:B------:R-:W-:-:S03]  /*a2b20*/  NOP ;  /* 0x0000000000007918 */ /* 0x000fc60000000000 */
[----:B------:R-:W-:Y:S04]  /*a2b30*/  STL.64 [R1+0x730], R12 ;  /* 0x0007300c01007387 */ /* 0x000fe80000100a00 */
[----:B------:R-:W-:Y:S04]  /*a2b40*/  STL.64 [R1+0x738], R14 ;  /* 0x0007380e01007387 */ /* 0x000fe80000100a00 */
[----:B------:R-:W-:Y:S04]  /*a2b50*/  STL.64 [R1+0x720], R8 ;  /* 0x0007200801007387 */ /* 0x000fe80000100a00 */
[----:B------:R-:W-:Y:S04]  /*a2b60*/  STL.64 [R1+0x728], R10 ;  /* 0x0007280a01007387 */ /* 0x000fe80000100a00 */
[----:B------:R-:W3:Y:S04]  /*a2b70*/  LDL.LU R61, [R1+0x4458] ;  /* 0x00445800013d7983 */ /* 0x000ee80000300800 */
[----:B--2---:R-:W-:Y:S04]  /*a2b80*/  STL.64 [R1+0x43f8], R22 ;  /* 0x0043f81601007387 */ /* 0x004fe80000100a00 */
[----:B------:R-:W2:Y:S04]  /*a2b90*/  LDL.LU R24, [R1+0x6a0] ;  /* 0x0006a00001187983 */ /* 0x000ea80000300800 */
[----:B------:R-:W2:Y:S04]  /*a2ba0*/  LDL.LU R25, [R1+0x6a4] ;  /* 0x0006a40001197983 */ /* 0x000ea80000300800 */
[----:B------:R-:W4:Y:S04]  /*a2bb0*/  LDL.LU R26, [R1+0x6a8] ;  /* 0x0006a800011a7983 */ /* 0x000f280000300800 */
[----:B------:R-:W4:Y:S04]  /*a2bc0*/  LDL.LU R27, [R1+0x6ac] ;  /* 0x0006ac00011b7983 */ /* 0x000f280000300800 */
[----:B----4-:R1:W-:Y:S04]  /*a2bd0*/  STL.64 [R1+0x4408], R26 ;  /* 0x0044081a01007387 */ /* 0x0103e80000100a00 */
[----:B--2---:R-:W-:Y:S04]  /*a2be0*/  STL.64 [R1+0x4400], R24 ;  /* 0x0044001801007387 */ /* 0x004fe80000100a00 */
[----:B0-----:R-:W2:Y:S04]  /*a2bf0*/  LDL R18, [R1+0x48] ;  /* 0x0000480001127983 */ /* 0x001ea80000100800 */
[----:B------:R-:W2:Y:S04]  /*a2c00*/  LDL R19, [R1+0x4c] ;  /* 0x00004c0001137983 */ /* 0x000ea80000100800 */
[----:B--2---:R-:W-:Y:S04]  /*a2c10*/  STL.64 [R1+0x4410], R18 ;  /* 0x0044101201007387 */ /* 0x004fe80000100a00 */
[----:B------:R-:W2:Y:S04]  /*a2c20*/  LDL.LU R56, [R1+0x6c0] ;  /* 0x0006c00001387983 */ /* 0x000ea80000300800 */
[----:B------:R-:W2:Y:S04]  /*a2c30*/  LDL.LU R57, [R1+0x6c4] ;  /* 0x0006c40001397983 */ /* 0x000ea80000300800 */
[----:B------:R-:W4:Y:S04]  /*a2c40*/  LDL.LU R58, [R1+0x6c8] ;  /* 0x0006c800013a7983 */ /* 0x000f280000300800 */
[----:B------:R-:W4:Y:S01]  /*a2c50*/  LDL.LU R59, [R1+0x6cc] ;  /* 0x0006cc00013b7983 */ /* 0x000f220000300800 */
[----:B---3--:R-:W-:-:S03]  /*a2c60*/  IMAD.MOV.U32 R54, RZ, RZ, R61 ;  /* 0x000000ffff367224 */ /* 0x008fc600078e003d */
[----:B----4-:R-:W-:Y:S04]  /*a2c70*/  STL.64 [R1+0x4420], R58 ;  /* 0x0044203a01007387 */ /* 0x010fe80000100a00 */
[----:B--2---:R0:W-:Y:S04]  /*a2c80*/  STL.64 [R1+0x4418], R56 ;  /* 0x0044183801007387 */ /* 0x0041e80000100a00 */
[----:B------:R-:W2:Y:S04]  /*a2c90*/  LDL.LU R61, [R1+0x4454] ;  /* 0x00445400013d7983 */ /* 0x000ea80000300800 */
[----:B------:R-:W3:Y:S04]  /*a2ca0*/  LDL R55, [R1+0x5c] ;  /* 0x00005c0001377983 */ /* 0x000ee80000100800 */
[----:B---3--:R3:W-:Y:S04]  /*a2cb0*/  STL.64 [R1+0x4428], R54 ;  /* 0x0044283601007387 */ /* 0x0087e80000100a00 */
[----:B-1----:R-:W4:Y:S04]  /*a2cc0*/  LDL R26, [R1+0x68] ;  /* 0x00006800011a7983 */ /* 0x002f280000100800 */
[----:B------:R-:W4:Y:S01]  /*a2cd0*/  LDL R27, [R1+0x6c] ;  /* 0x00006c00011b7983 */ /* 0x000f220000100800 */
[----:B--2---:R-:W-:-:S03]  /*a2ce0*/  IMAD.MOV.U32 R35, RZ, RZ, R61 ;  /* 0x000000ffff237224 */ /* 0x004fc600078e003d */
[----:B----4-:R1:W-:Y:S04]  /*a2cf0*/  STL.64 [R1+0x4430], R26 ;  /* 0x0044301a01007387 */ /* 0x0103e80000100a00 */
[----:B------:R-:W2:Y:S04]  /*a2d00*/  LDL R34, [R1+0x78] ;  /* 0x0000780001227983 */ /* 0x000ea80000100800 */
[----:B------:R-:W4:Y:S04]  /*a2d10*/  LDL.LU R61, [R1+0x4450] ;  /* 0x00445000013d7983 */ /* 0x000f280000300800 */
[----:B--2---:R2:W-:Y:S04]  /*a2d20*/  STL.64 [R1+0x4438], R34 ;  /* 0x0044382201007387 */ /* 0x0045e80000100a00 */
[----:B0-----:R-:W2:Y:S04]  /*a2d30*/  LDL.LU R56, [R1+0x6f0] ;  /* 0x0006f00001387983 */ /* 0x001ea80000300800 */
[----:B------:R-:W2:Y:S04]  /*a2d40*/  LDL.LU R57, [R1+0x6f4] ;  /* 0x0006f40001397983 */ /* 0x000ea80000300800 */
[----:B------:R-:W2:Y:S04]  /*a2d50*/  LDL.LU R58, [R1+0x6f8] ;  /* 0x0006f800013a7983 */ /* 0x000ea80000300800 */
[----:B------:R-:W2:Y:S04]  /*a2d60*/  LDL.LU R59, [R1+0x6fc] ;  /* 0x0006fc00013b7983 */ /* 0x000ea80000300800 */
[----:B--2---:R-:W-:Y:S04]  /*a2d70*/  STL.64 [R1+0x4448], R58 ;  /* 0x0044483a01007387 */ /* 0x004fe80000100a00 */
[----:B------:R0:W-:Y:S04]  /*a2d80*/  STL.64 [R1+0x4440], R56 ;  /* 0x0044403801007387 */ /* 0x0001e80000100a00 */
[----:B---3--:R-:W2:Y:S04]  /*a2d90*/  LDL R54, [R1+0x88] ;  /* 0x0000880001367983 */ /* 0x008ea80000100800 */
[----:B------:R-:W2:Y:S04]  /*a2da0*/  LDL R55, [R1+0x8c] ;  /* 0x00008c0001377983 */ /* 0x000ea80000100800 */
[----:B------:R-:W2:Y:S04]  /*a2db0*/  LDL.LU R24, [R1+0x700] ;  /* 0x0007000001187983 */ /* 0x000ea80000300800 */
[----:B------:R-:W2:Y:S04]  /*a2dc0*/  LDL.LU R25, [R1+0x704] ;  /* 0x0007040001197983 */ /* 0x000ea80000300800 */
[----:B-1----:R-:W2:Y:S04]  /*a2dd0*/  LDL.LU R26, [R1+0x708] ;  /* 0x00070800011a7983 */ /* 0x002ea80000300800 */
[----:B------:R-:W2:Y:S04]  /*a2de0*/  LDL.LU R27, [R1+0x70c] ;  /* 0x00070c00011b7983 */ /* 0x000ea80000300800 */
[----:B------:R-:W3:Y:S04]  /*a2df0*/  LDL R34, [R1+0x98] ;  /* 0x0000980001227983 */ /* 0x000ee80000100800 */
[----:B0-----:R-:W3:Y:S04]  /*a2e00*/  LDL.LU R56, [R1+0x710] ;  /* 0x0007100001387983 */ /* 0x001ee80000300800 */
[----:B------:R-:W3:Y:S04]  /*a2e10*/  LDL.LU R57, [R1+0x714] ;  /* 0x0007140001397983 */ /* 0x000ee80000300800 */
[----:B------:R-:W3:Y:S04]  /*a2e20*/  LDL.LU R58, [R1+0x718] ;  /* 0x00071800013a7983 */ /* 0x000ee80000300800 */
[----:B------:R-:W3:Y:S01]  /*a2e30*/  LDL.LU R59, [R1+0x71c] ;  /* 0x00071c00013b7983 */ /* 0x000ee20000300800 */
[----:B----4-:R-:W-:-:S03]  /*a2e40*/  IMAD.MOV.U32 R35, RZ, RZ, R61 ;  /* 0x000000ffff237224 */ /* 0x010fc600078e003d */
[----:B------:R-:W4:Y:S04]  /*a2e50*/  LDL.LU R16, [R1+0x6e0] ;  /* 0x0006e00001107983 */ /* 0x000f280000300800 */
[----:B------:R-:W4:Y:S04]  /*a2e60*/  LDL.LU R17, [R1+0x6e4] ;  /* 0x0006e40001117983 */ /* 0x000f280000300800 */
        /* <DEDUP_REMOVED lines=24> */
[----:B---3--:R-:W-:Y:S03]  /*a2ff0*/  HMMA.16816.F32 R32, R44, R34, R56 ;  /* 0x000000222c20723c */ /* 0x008fe60000001838 */
[----:B------:R-:W3:Y:S04]  /*a3000*/  LDL.LU.64 R58, [R1+0x4448] ;  /* 0x00444800013a7983 */ /* 0x000ee80000300a00 */
[----:B------:R-:W3:-:S12]  /*a3010*/  LDL.LU.64 R56, [R1+0x4440] ;  /* 0x0044400001387983 */ /* 0x000ed80000300a00 */
[----:B------:R-:W-:Y:S04]  /*a3020*/  STL.64 [R1+0x710], R32 ;  /* 0x0007102001007387 */ /* 0x000fe80000100a00 */
[----:B------:R0:W-:Y:S04]  /*a3030*/  STL.64 [R1+0x718], R34 ;  /* 0x0007182201007387 */ /* 0x0001e80000100a00 */
[----:B0-----:R-:W3:Y:S01]  /*a3040*/  LDL.LU.64 R34, [R1+0x4438] ;  /* 0x0044380001227983 */ /* 0x001ee20000300a00 */
[----:B--2---:R-:W-:Y:S03]  /*a3050*/  HMMA.16816.F32 R52, R44, R54, R24 ;  /* 0x000000362c34723c */ /* 0x004fe60000001818 */
[----:B------:R-:W4:-:S15]  /*a3060*/  LDL.LU.64 R26, [R1+0x4430] ;  /* 0x00443000011a7983 */ /* 0x000f1e0000300a00 */
        /* <DEDUP_REMOVED lines=8> */
[----:B------:R0:W-:Y:S04]  /*a30f0*/  STL.64 [R1+0x6f0], R32 ;  /* 0x0006f02001007387 */ /* 0x0001e80000100a00 */
[----:B------:R1:W-:Y:S04]  /*a3100*/  STL.64 [R1+0x6f8], R34 ;  /* 0x0006f82201007387 */ /* 0x0003e80000100a00 */
[----:B0-----:R-:W4:Y:S04]  /*a3110*/  LDL.LU R32, [R1+0x660] ;  /* 0x0006600001207983 */ /* 0x001f280000300800 */
[----:B------:R-:W4:Y:S04]  /*a3120*/  LDL.LU R33, [R1+0x664] ;  /* 0x0006640001217983 */ /* 0x000f280000300800 */
[----:B-1----:R-:W4:Y:S04]  /*a3130*/  LDL.LU R34, [R1+0x668] ;  /* 0x0006680001227983 */ /* 0x002f280000300800 */
[----:B------:R-:W4:Y:S04]  /*a3140*/  LDL.LU R35, [R1+0x66c] ;  /* 0x00066c0001237983 */ /* 0x000f280000300800 */
[----:B------:R-:W3:Y:S04]  /*a3150*/  LDL.LU.64 R18, [R1+0x4410] ;  /* 0x0044100001127983 */ /* 0x000ee80000300a00 */
        /* <DEDUP_REMOVED lines=8> */
[----:B0-----:R-:W4:Y:S04]  /*a31e0*/  LDL.LU.64 R54, [R1+0x43f0] ;  /* 0x0043f00001367983 */ /* 0x001f280000300a00 */
[----:B------:R-:W4:Y:S01]  /*a31f0*/  LDL.LU.64 R52, [R1+0x43e8] ;  /* 0x0043e80001347983 */ /* 0x000f220000300a00 */
[C---:B---3--:R-:W-:Y:S03]  /*a3200*/  HMMA.16816.F32 R16, R44.reuse, R18, R56 ;  /* 0x000000122c10723c */ /* 0x048fe60000001838 */
[----:B------:R-:W3:Y:S04]  /*a3210*/  LDL.LU.64 R58, [R1+0x43e0] ;  /* 0x0043e000013a7983 */ /* 0x000ee80000300a00 */
[----:B------:R-:W3:Y:S01]  /*a3220*/  LDL.LU.64 R56, [R1+0x43d8] ;  /* 0x0043d80001387983 */ /* 0x000ee20000300a00 */
[----:B------:R-:W-:Y:S01]  /*a3230*/  HMMA.16816.F32 R40, R44, R42, R4 ;  /* 0x0000002a2c28723c */ /* 0x000fe20000001804 */
[----:B------:R-:W-:-:S02]  /*a3240*/  IMAD.MOV.U32 R10, RZ, RZ, R2 ;  /* 0x000000ffff0a7224 */ /* 0x000fc400078e0002 */
[----:B------:R-:W-:-:S05]  /*a3250*/  IMAD.MOV.U32 R11, RZ, RZ, R0 ;  /* 0x000000ffff0b7224 */ /* 0x000fca00078e0000 */
[C---:B--2---:R-:W-:Y:S03]  /*a3260*/  HMMA.16816.F32 R20, R44.reuse, R22, R24 ;  /* 0x000000162c14723c */ /* 0x044fe60000001818 */
[----:B------:R0:W-:Y:S04]  /*a3270*/  STL.64 [R1+0x6c0], R16 ;  /* 0x0006c01001007387 */ /* 0x0001e80000100a00 */
[----:B------:R1:W-:Y:S01]  /*a3280*/  STL.64 [R1+0x6c8], R18 ;  /* 0x0006c81201007387 */ /* 0x0003e20000100a00 */
[----:B------:R-:W-:Y:S02]  /*a3290*/  IMAD.MOV.U32 R14, RZ, RZ, R60 ;  /* 0x000000ffff0e7224 */ /* 0x000fe400078e003c */
[----:B------:R-:W-:Y:S01]  /*a32a0*/  IMAD.MOV.U32 R15, RZ, RZ, R3 ;  /* 0x000000ffff0f7224 */ /* 0x000fe200078e0003 */
[C---:B------:R-:W-:Y:S01]  /*a32b0*/  HMMA.16816.F32 R8, R44.reuse, R10, R48 ;  /* 0x0000000a2c08723c */ /* 0x040fe20000001830 */
[----:B0-----:R-:W2:Y:S04]  /*a32c0*/  LDL.LU R16, [R1+0x650] ;  /* 0x0006500001107983 */ /* 0x001ea80000300800 */
[----:B------:R-:W2:Y:S04]  /*a32d0*/  LDL.LU R17, [R1+0x654] ;  /* 0x0006540001117983 */ /* 0x000ea80000300800 */
[----:B-1----:R-:W2:Y:S04]  /*a32e0*/  LDL.LU R18, [R1+0x658] ;  /* 0x0006580001127983 */ /* 0x002ea80000300800 */
[----:B------:R-:W2:Y:S04]  /*a32f0*/  LDL.LU R19, [R1+0x65c] ;  /* 0x00065c0001137983 */ /* 0x000ea80000300800 */
[----:B------:R-:W2:Y:S04]  /*a3300*/  LDL.LU.64 R6, [R1+0x43d0] ;  /* 0x0043d00001067983 */ /* 0x000ea80000300a00 */
[----:B------:R-:W2:Y:S04]  /*a3310*/  LDL.LU R24, [R1+0x640] ;  /* 0x0006400001187983 */ /* 0x000ea80000300800 */
[----:B------:R0:W-:Y:S04]  /*a3320*/  STL.64 [R1+0x6b0], R40 ;  /* 0x0006b02801007387 */ /* 0x0001e80000100a00 */
[----:B------:R1:W-:Y:S04]  /*a3330*/  STL.64 [R1+0x6b8], R42 ;  /* 0x0006b82a01007387 */ /* 0x0003e80000100a00 */
[----:B------:R0:W-:Y:S04]  /*a3340*/  STL.64 [R1+0x6a0], R20 ;  /* 0x0006a01401007387 */ /* 0x0001e80000100a00 */
[----:B------:R0:W-:Y:S04]  /*a3350*/  STL.64 [R1+0x6a8], R22 ;  /* 0x0006a81601007387 */ /* 0x0001e80000100a00 */
[----:B------:R-:W2:Y:S01]  /*a3360*/  LDL.LU R25, [R1+0x644] ;  /* 0x0006440001197983 */ /* 0x000ea20000300800 */
[C---:B------:R-:W-:Y:S03]  /*a3370*/  HMMA.16816.F32 R12, R44.reuse, R14, R36 ;  /* 0x0000000e2c0c723c */ /* 0x040fe60000001824 */
[----:B------:R-:W2:Y:S04]  /*a3380*/  LDL.LU R26, [R1+0x648] ;  /* 0x00064800011a7983 */ /* 0x000ea80000300800 */
[----:B------:R-:W2:Y:S04]  /*a3390*/  LDL.LU R27, [R1+0x64c] ;  /* 0x00064c00011b7983 */ /* 0x000ea80000300800 */
        /* <DEDUP_REMOVED lines=8> */
[----:B------:R-:W2:Y:S04]  /*a3420*/  LDL.LU.64 R50, [R1+0x43c8] ;  /* 0x0043c80001327983 */ /* 0x000ea80000300a00 */
[----:B------:R-:W2:Y:S04]  /*a3430*/  LDL.LU.64 R48, [R1+0x43c0] ;  /* 0x0043c00001307983 */ /* 0x000ea80000300a00 */
        /* <DEDUP_REMOVED lines=9> */
[----:B0-----:R-:W4:Y:S01]  /*a34d0*/  LDL.LU.64 R14, [R1+0x4398] ;  /* 0x00439800010e7983 */ /* 0x001f220000300a00 */
[----:B---3--:R-:W-:-:S15]  /*a34e0*/  HMMA.16816.F32 R28, R44, R58, R28 ;  /* 0x0000003a2c1c723c */ /* 0x008fde000000181c */
[----:B------:R-:W-:-:S04]  /*a34f0*/  NOP ;  /* 0x0000000000007918 */ /* 0x000fc80000000000 */
[----:B------:R-:W-:Y:S04]  /*a3500*/  STL.64 [R1+0x670], R28 ;  /* 0x0006701c01007387 */ /* 0x000fe80000100a00 */
[----:B------:R0:W-:Y:S04]  /*a3510*/  STL.64 [R1+0x678], R30 ;  /* 0x0006781e01007387 */ /* 0x0001e80000100a00 */
[----:B0-----:R-:W3:Y:S04]  /*a3520*/  LDL.LU.64 R30, [R1+0x4390] ;  /* 0x00439000011e7983 */ /* 0x001ee80000300a00 */
[----:B------:R-:W3:Y:S04]  /*a3530*/  LDL.LU.64 R28, [R1+0x4388] ;  /* 0x00438800011c7983 */ /* 0x000ee80000300a00 */
[----:B------:R-:W-:Y:S04]  /*a3540*/  STL.64 [R1+0x4280], R58 ;  /* 0x0042803a01007387 */ /* 0x000fe80000100a00 */
[----:B------:R0:W-:Y:S04]  /*a3550*/  STL.64 [R1+0x4278], R56 ;  /* 0x0042783801007387 */ /* 0x0001e80000100a00 */
[----:B0-----:R-:W3:Y:S04]  /*a3560*/  LDL.LU R56, [R1+0x5e0] ;  /* 0x0005e00001387983 */ /* 0x001ee80000300800 */
[----:B------:R-:W3:Y:S04]  /*a3570*/  LDL.LU R57, [R1+0x5e4] ;  /* 0x0005e40001397983 */ /* 0x000ee80000300800 */
[----:B------:R-:W3:Y:S04]  /*a3580*/  LDL.LU R58, [R1+0x5e8] ;  /* 0x0005e800013a7983 */ /* 0x000ee80000300800 */
[----:B------:R-:W3:Y:S04]  /*a3590*/  LDL.LU R59, [R1+0x5ec] ;  /* 0x0005ec00013b7983 */ /* 0x000ee80000300800 */
[----:B------:R-:W-:Y:S04]  /*a35a0*/  STL.64 [R1+0x660], R32 ;  /* 0x0006602001007387 */ /* 0x000fe80000100a00 */
[----:B------:R0:W-:Y:S04]  /*a35b0*/  STL.64 [R1+0x668], R34 ;  /* 0x0006682201007387 */ /* 0x0001e80000100a00 */
[----:B0-----:R-:W3:Y:S04]  /*a35c0*/  LDL.LU.64 R34, [R1+0x4380] ;  /* 0x0043800001227983 */ /* 0x001ee80000300a00 */
[----:B------:R-:W3:Y:S01]  /*a35d0*/  LDL.LU.64 R32, [R1+0x4378] ;  /* 0x0043780001207983 */ /* 0x000ee20000300a00 */
[C---:B--2---:R-:W-:Y:S03]  /*a35e0*/  HMMA.16816.F32 R16, R44.reuse, R50, R16 ;  /* 0x000000322c10723c */ /* 0x044fe60000001810 */
[----:B------:R-:W-:Y:S04]  /*a35f0*/  STL.64 [R1+0x4290], R54 ;  /* 0x0042903601007387 */ /* 0x000fe80000100a00 */
[----:B------:R0:W-:Y:S01]  /*a3600*/  STL.64 [R1+0x4288], R52 ;  /* 0x0042883401007387 */ /* 0x0001e20000100a00 */
[C---:B----4-:R-:W-:Y:S03]  /*a3610*/  HMMA.16816.F32 R24, R44.reuse, R38, R24 ;  /* 0x000000262c18723c */ /* 0x050fe60000001818 */
[----:B0-----:R-:W2:Y:S04]  /*a3620*/  LDL.LU R52, [R1+0x5f0] ;  /* 0x0005f00001347983 */ /* 0x001ea80000300800 */
[----:B------:R-:W2:Y:S04]  /*a3630*/  LDL.LU R53, [R1+0x5f4] ;  /* 0x0005f40001357983 */ /* 0x000ea80000300800 */
[----:B------:R-:W2:Y:S04]  /*a3640*/  LDL.LU R54, [R1+0x5f8] ;  /* 0x0005f80001367983 */ /* 0x000ea80000300800 */
[----:B------:R-:W2:Y:S04]  /*a3650*/  LDL.LU R55, [R1+0x5fc] ;  /* 0x0005fc0001377983 */ /* 0x000ea80000300800 */
[----:B------:R-:W-:Y:S04]  /*a3660*/  STL.64 [R1+0x650], R16 ;  /* 0x0006501001007387 */ /* 0x000fe80000100a00 */
[----:B------:R0:W-:Y:S04]  /*a3670*/  STL.64 [R1+0x658], R18 ;  /* 0x0006581201007387 */ /* 0x0001e80000100a00 */
[----:B0-----:R-:W4:Y:S04]  /*a3680*/  LDL.LU.64 R18, [R1+0x4370] ;  /* 0x0043700001127983 */ /* 0x001f280000300a00 */
        /* <DEDUP_REMOVED lines=9> */
[----:B------:R-:W2:Y:S04]  /*a3720*/  LDL.LU R24, [R1+0x4360] ;  /* 0x0043600001187983 */ /* 0x000ea80000300800 */
        /* <DEDUP_REMOVED lines=19> */
[----:B------:R0:W-:Y:S01]  /*a3860*/  STL.64 [R1+0x4258], R28 ;  /* 0x0042581c01007387 */ /* 0x0001e20000100a00 */
[C---:B--2---:R-:W-:Y:S08]  /*a3870*/  HMMA.16816.F32 R32, R44.reuse, R30, R32 ;  /* 0x0000001e2c20723c */ /* 0x044ff00000001820 */
[C---:B0-----:R-:W-:Y:S11]  /*a3880*/  HMMA.16816.F32 R28, R44.reuse, R26, R36 ;  /* 0x0000001a2c1c723c */ /* 0x041ff60000001824 */
[----:B------:R-:W-:Y:S04]  /*a3890*/  STL.64 [R1+0x620], R32 ;  /* 0x0006202001007387 */ /* 0x000fe80000100a00 */
[----:B------:R-:W-:Y:S04]  /*a38a0*/  STL.64 [R1+0x628], R34 ;  /* 0x0006282201007387 */ /* 0x000fe80000100a00 */
[----:B------:R-:W-:Y:S04]  /*a38b0*/  STL.64 [R1+0x4320], R26 ;  /* 0x0043201a01007387 */ /* 0x000fe80000100a00 */
[----:B------:R3:W-:Y:S02]  /*a38c0*/  STL [R1+0x4318], R24 ;  /* 0x0043181801007387 */ /* 0x0007e40000100800 */
[C---:B---3--:R-:W-:Y:S02]  /*a38d0*/  HMMA.16816.F32 R24, R44.reuse, R22, R48 ;  /* 0x000000162c18723c */ /* 0x048fe40000001830 */
[----:B------:R-:W-:Y:S04]  /*a38e0*/  STL.64 [R1+0x610], R28 ;  /* 0x0006101c01007387 */ /* 0x000fe80000100a00 */
[----:B------:R-:W-:Y:S04]  /*a38f0*/  STL.64 [R1+0x618], R30 ;  /* 0x0006181e01007387 */ /* 0x000fe80000100a00 */
[----:B------:R-:W-:Y:S04]  /*a3900*/  STL.64 [R1+0x4240], R22 ;  /* 0x0042401601007387 */ /* 0x000fe80000100a00 */
[----:B------:R0:W-:Y:S05]  /*a3910*/  STL.64 [R1+0x4238], R20 ;  /* 0x0042381401007387 */ /* 0x0001ea0000100a00 */
[----:B------:R-:W-:Y:S04]  /*a3920*/  STL.64 [R1+0x600], R24 ;  /* 0x0006001801007387 */ /* 0x000fe80000100a00 */
[----:B------:R1:W-:Y:S01]  /*a3930*/  STL.64 [R1+0x608], R26 ;  /* 0x0006081a01007387 */ /* 0x0003e20000100a00 */
[C---:B0-----:R-:W-:Y:S03]  /*a3940*/  HMMA.16816.F32 R20, R44.reuse, R14, R56 ;  /* 0x0000000e2c14723c */ /* 0x041fe60000001838 */
[----:B----4-:R0:W-:Y:S05]  /*a3950*/  STL.64 [R1+0x42b8], R18 ;  /* 0x0042b81201007387 */ /* 0x0101ea0000100a00 */
[C---:B-1----:R-:W-:Y:S08]  /*a3960*/  HMMA.16816.F32 R24, R44.reuse, R18, R52 ;  /* 0x000000122c18723c */ /* 0x042ff00000001834 */
[----:B0-----:R-:W-:Y:S11]  /*a3970*/  HMMA.16816.F32 R16, R44, R10, R40 ;  /* 0x0000000a2c10723c */ /* 0x001ff60000001828 */
[----:B------:R-:W-:Y:S04]  /*a3980*/  STL.64 [R1+0x5f0], R24 ;  /* 0x0005f01801007387 */ /* 0x000fe80000100a00 */
[----:B------:R-:W-:Y:S04]  /*a3990*/  STL.64 [R1+0x5f8], R26 ;  /* 0x0005f81a01007387 */ /* 0x000fe80000100a00 */
[----:B------:R0:W-:Y:S04]  /*a39a0*/  STL.64 [R1+0x42c0], R14 ;  /* 0x0042c00e01007387 */ /* 0x0001e80000100a00 */
[----:B------:R-:W-:Y:S04]  /*a39b0*/  STL.64 [R1+0x5e0], R20 ;  /* 0x0005e01401007387 */ /* 0x000fe80000100a00 */
[----:B------:R-:W-:Y:S04]  /*a39c0*/  STL.64 [R1+0x5e8], R22 ;  /* 0x0005e81601007387 */ /* 0x000fe80000100a00 */
[----:B------:R-:W2:Y:S04]  /*a39d0*/  LDL.LU R12, [R1+0x5b0] ;  /* 0x0005b000010c7983 */ /* 0x000ea80000300800 */
[----:B------:R-:W-:Y:S04]  /*a39e0*/  STL.64 [R1+0x5d0], R16 ;  /* 0x0005d01001007387 */ /* 0x000fe80000100a00 */
[----:B------:R1:W-:Y:S04]  /*a39f0*/  STL.64 [R1+0x5d8], R18 ;  /* 0x0005d81201007387 */ /* 0x0003e80000100a00 */
[----:B------:R-:W2:Y:S04]  /*a3a00*/  LDL.LU R13, [R1+0x5b4] ;  /* 0x0005b400010d7983 */ /* 0x000ea80000300800 */
[----:B0-----:R-:W2:Y:S04]  /*a3a10*/  LDL.LU R14, [R1+0x5b8] ;  /* 0x0005b800010e7983 */ /* 0x001ea80000300800 */
[----:B------:R-:W2:Y:S04]  /*a3a20*/  LDL.LU R15, [R1+0x5bc] ;  /* 0x0005bc00010f7983 */ /* 0x000ea80000300800 */
[----:B------:R-:W3:Y:S04]  /*a3a30*/  LDL.LU R40, [R1+0x350] ;  /* 0x0003500001287983 */ /* 0x000ee80000300800 */
[----:B------:R-:W3:Y:S04]  /*a3a40*/  LDL.LU R41, [R1+0x354] ;  /* 0x0003540001297983 */ /* 0x000ee80000300800 */
[----:B------:R-:W3:Y:S04]  /*a3a50*/  LDL.LU R42, [R1+0x358] ;  /* 0x00035800012a7983 */ /* 0x000ee80000300800 */
[----:B------:R-:W3:Y:S01]  /*a3a60*/  LDL.LU R43, [R1+0x35c] ;  /* 0x00035c00012b7983 */ /* 0x000ee20000300800 */
[----:B------:R-:W0:Y:S03]  /*a3a70*/  S2R R3, SR_TID.X ;  /* 0x0000000000037919 */ /* 0x000e260000002100 */
[----:B-1----:R-:W4:Y:S04]  /*a3a80*/  LDL.LU.64 R18, [R1+0x128] ;  /* 0x0001280001127983 */ /* 0x002f280000300a00 */
        /* <DEDUP_REMOVED lines=19> */
[----:B------:R-:W2:Y:S01]  /*a3bc0*/  LDL.LU.64 R58, [R1+0xe8] ;  /* 0x0000e800013a7983 */ /* 0x000ea20000300a00 */
[C---:B0-----:R-:W-:Y:S01]  /*a3bd0*/  LOP3.LUT R4, R3.reuse, 0x7, RZ, 0xc0, !PT ;  /* 0x0000000703047812 */ /* 0x041fe200078ec0ff */
[C---:B------:R-:W-:Y:S01]  /*a3be0*/  IMAD.SHL.U32 R5, R3.reuse, 0x40, RZ ;  /* 0x0000004003057824 */ /* 0x040fe200078e00ff */
[----:B------:R-:W-:-:S03]  /*a3bf0*/  SHF.L.U32 R3, R3, 0x1, RZ ;  /* 0x0000000103037819 */ /* 0x000fc600000006ff */
[----:B------:R-:W-:Y:S01]  /*a3c00*/  IMAD R4, R4, 0x90, RZ ;  /* 0x0000009004047824 */ /* 0x000fe200078e02ff */
[----:B------:R-:W-:Y:S04]  /*a3c10*/  STL.64 [R1+0x4230], R10 ;  /* 0x0042300a01007387 */ /* 0x000fe80000100a00 */
[----:B------:R-:W-:Y:S01]  /*a3c20*/  LOP3.LUT R3, R4, 0x10, R3, 0x78, !PT ;  /* 0x0000001004037812 */ /* 0x000fe200078e7803 */
[----:B------:R0:W-:Y:S03]  /*a3c30*/  STL.64 [R1+0x4228], R8 ;  /* 0x0042280801007387 */ /* 0x0001e60000100a00 */
[----:B------:R-:W-:-:S04]  /*a3c40*/  LOP3.LUT R3, R3, 0x400, R5, 0xf8, !PT ;  /* 0x0000040003037812 */ /* 0x000fc800078ef805 */
[----:B------:R-:W-:Y:S01]  /*a3c50*/  LOP3.LUT R3, R3, 0x60, RZ, 0x3c, !PT ;  /* 0x0000006003037812 */ /* 0x000fe200078e3cff */
[----:B0-----:R-:W2:Y:S04]  /*a3c60*/  LDL.LU R8, [R1+0x5c0] ;  /* 0x0005c00001087983 */ /* 0x001ea80000300800 */
[----:B------:R-:W2:Y:S04]  /*a3c70*/  LDL.LU R9, [R1+0x5c4] ;  /* 0x0005c40001097983 */ /* 0x000ea80000300800 */
[----:B------:R-:W2:Y:S04]  /*a3c80*/  LDL.LU R10, [R1+0x5c8] ;  /* 0x0005c800010a7983 */ /* 0x000ea80000300800 */
[----:B------:R-:W2:Y:S01]  /*a3c90*/  LDL.LU R11, [R1+0x5cc] ;  /* 0x0005cc00010b7983 */ /* 0x000ea20000300800 */
[----:B---3--:R-:W-:Y:S03]  /*a3ca0*/  HMMA.16816.F32 R44, R44, R6, R40 ;  /* 0x000000062c2c723c */ /* 0x008fe60000001828 */
[----:B------:R-:W3:Y:S04]  /*a3cb0*/  LDL.LU.64 R42, [R1+0x4348] ;  /* 0x00434800012a7983 */ /* 0x000ee80000300a00 */
[----:B------:R-:W3:-:S12]  /*a3cc0*/  LDL.LU.64 R40, [R1+0x4340] ;  /* 0x0043400001287983 */ /* 0x000ed80000300a00 */
[----:B------:R-:W-:Y:S04]  /*a3cd0*/  STL.64 [R1+0xa10], R44 ;  /* 0x000a102c01007387 */ /* 0x000fe80000100a00 */
[----:B------:R-:W-:Y:S04]  /*a3ce0*/  STL.64 [R1+0xa18], R46 ;  /* 0x000a182e01007387 */ /* 0x000fe80000100a00 */
[----:B------:R-:W0:Y:S04]  /*a3cf0*/  LDSM.16.MT88.4 R44, [R3+UR5+0x13800] ;  /* 0x01380005032c783b */ /* 0x000e280008004200 */
[----:B0-----:R0:W-:Y:S04]  /*a3d00*/  STL.64 [R1+0x4250], R46 ;  /* 0x0042502e01007387 */ /* 0x0011e80000100a00 */
[----:B------:R-:W-:Y:S04]  /*a3d10*/  STL.64 [R1+0x4248], R44 ;  /* 0x0042482c01007387 */ /* 0x000fe80000100a00 */
[----:B0-----:R-:W3:Y:S01]  /*a3d20*/  LDL.LU.64 R46, [R1+0x138] ;  /* 0x00013800012e7983 */ /* 0x001ee20000300a00 */
[----:B----4-:R-:W-:-:S02]  /*a3d30*/  IMAD.MOV.U32 R2, RZ, RZ, R19 ;  /* 0x000000ffff027224 */ /* 0x010fc400078e0013 */
[----:B------:R-:W-:Y:S02]  /*a3d40*/  IMAD.MOV.U32 R61, RZ, RZ, R18 ;  /* 0x000000ffff3d7224 */ /* 0x000fe400078e0012 */
[----:B--2---:R-:W-:Y:S02]  /*a3d50*/  IMAD.MOV.U32 R4, RZ, RZ, R27 ;  /* 0x000000ffff047224 */ /* 0x004fe400078e001b */
[----:B------:R-:W-:Y:S02]  /*a3d60*/  IMAD.MOV.U32 R5, RZ, RZ, R26 ;  /* 0x000000ffff057224 */ /* 0x000fe400078e001a */
[----:B------:R-:W-:Y:S02]  /*a3d70*/  IMAD.MOV.U32 R60, RZ, RZ, R35 ;  /* 0x000000ffff3c7224 */ /* 0x000fe400078e0023 */
[----:B------:R-:W-:Y:S01]  /*a3d80*/  IMAD.MOV.U32 R0, RZ, RZ, R34 ;  /* 0x000000ffff007224 */ /* 0x000fe200078e0022 */
[----:B---3--:R-:W-:-:S15]  /*a3d90*/  HMMA.16816.F32 R8, R40, R46, R8 ;  /* 0x0000002e2808723c */ /* 0x008fde0000001808 */
[----:B------:R-:W-:-:S04]  /*a3da0*/  NOP ;  /* 0x0000000000007918 */ /* 0x000fc80000000000 */
[----:B------:R0:W-:Y:S04]  /*a3db0*/  STL.64 [R1+0x5c0], R8 ;  /* 0x0005c00801007387 */ /* 0x0001e80000100a00 */
[----:B------:R-:W-:Y:S01]  /*a3dc0*/  STL.64 [R1+0x5c8], R10 ;  /* 0x0005c80a01007387 */ /* 0x000fe20000100a00 */
[----:B0-----:R-:W-:Y:S02]  /*a3dd0*/  IMAD.MOV.U32 R9, RZ, RZ, R46 ;  /* 0x000000ffff097224 */ /* 0x001fe400078e002e */
[----:B------:R-:W-:-:S05]  /*a3de0*/  IMAD.MOV.U32 R8, RZ, RZ, R47 ;  /* 0x000000ffff087224 */ /* 0x000fca00078e002f */
[----:B------:R0:W-:Y:S02]  /*a3df0*/  STL.64 [R1+0x42c8], R8 ;  /* 0x0042c80801007387 */ /* 0x0001e40000100a00 */
[----:B0-----:R-:W-:-:S15]  /*a3e00*/  HMMA.16816.F32 R8, R40, R18, R12 ;  /* 0x000000122808723c */ /* 0x001fde000000180c */
[----:B------:R-:W-:-:S04]  /*a3e10*/  NOP ;  /* 0x0000000000007918 */ /* 0x000fc80000000000 */
        /* <DEDUP_REMOVED lines=30> */
[----:B0-----:R-:W2:Y:S04]  /*a4000*/  LDL.LU.64 R26, [R1+0xd8] ;  /* 0x0000d800011a7983 */ /* 0x001ea80000300a00 */
[----:B------:R-:W3:Y:S04]  /*a4010*/  LDL.LU.64 R10, [R1+0xc8] ;  /* 0x0000c800010a7983 */ /* 0x000ee80000300a00 */
[----:B---3--:R0:W-:Y:S04]  /*a4020*/  STL.64 [R1+0x4338], R10 ;  /* 0x0043380a01007387 */ /* 0x0081e80000100a00 */
[----:B------:R-:W3:Y:S04]  /*a4030*/  LDL.LU R8, [R1+0x560] ;  /* 0x0005600001087983 */ /* 0x000ee80000300800 */
[----:B------:R-:W3:Y:S04]  /*a4040*/  LDL.LU R9, [R1+0x564] ;  /* 0x0005640001097983 */ /* 0x000ee80000300800 */
[----:B0-----:R-:W3:Y:S04]  /*a4050*/  LDL.LU R10, [R1+0x568] ;  /* 0x00056800010a7983 */ /* 0x001ee80000300800 */
[----:B------:R-:W3:Y:S04]  /*a4060*/  LDL.LU R11, [R1+0x56c] ;  /* 0x00056c00010b7983 */ /* 0x000ee80000300800 */
        /* <DEDUP_REMOVED lines=19> */
[----:B------:R-:W4:Y:S01]  /*a41a0*/  LDL.LU.64 R50, [R1+0x88] ;  /* 0x0000880001327983 */ /* 0x000f220000300a00 */
[----:B------:R-:W-:-:S03]  /*a41b0*/  IMAD.MOV.U32 R5, RZ, RZ, R59 ;  /* 0x000000ffff057224 */ /* 0x000fc600078e003b */
[----:B------:R-:W4:Y:S01]  /*a41c0*/  LDL.LU R52, [R1+0x500] ;  /* 0x0005000001347983 */ /* 0x000f220000300800 */
[----:B------:R-:W-:-:S03]  /*a41d0*/  IMAD.MOV.U32 R4, RZ, RZ, R58 ;  /* 0x000000ffff047224 */ /* 0x000fc600078e003a */
[----:B------:R-:W4:Y:S04]  /*a41e0*/  LDL.LU R53, [R1+0x504] ;  /* 0x0005040001357983 */ /* 0x000f280000300800 */
[----:B------:R-:W4:Y:S04]  /*a41f0*/  LDL.LU R54, [R1+0x508] ;  /* 0x0005080001367983 */ /* 0x000f280000300800 */
[----:B------:R-:W4:Y:S04]  /*a4200*/  LDL.LU R55, [R1+0x50c] ;  /* 0x00050c0001377983 */ /* 0x000f280000300800 */
[----:B------:R-:W4:Y:S04]  /*a4210*/  LDL.LU.64 R58, [R1+0x78] ;  /* 0x00007800013a7983 */ /* 0x000f280000300a00 */
[----:B------:R-:W-:Y:S04]  /*a4220*/  STL [R1+0x41e0], R5 ;  /* 0x0041e00501007387 */ /* 0x000fe80000100800 */
[----:B------:R-:W-:Y:S01]  /*a4230*/  STL [R1+0x41dc], R4 ;  /* 0x0041dc0401007387 */ /* 0x000fe20000100800 */
[----:B--2---:R-:W-:-:S02]  /*a4240*/  IMAD.MOV.U32 R60, RZ, RZ, R26 ;  /* 0x000000ffff3c7224 */ /* 0x004fc400078e001a */
[----:B------:R-:W-:Y:S01]  /*a4250*/  IMAD.MOV.U32 R0, RZ, RZ, R27 ;  /* 0x000000ffff007224 */ /* 0x000fe200078e001b */
[----:B---3--:R-:W-:-:S15]  /*a4260*/  HMMA.16816.F32 R8, R40, R26, R8 ;  /* 0x0000001a2808723c */ /* 0x008fde0000001808 */
[----:B------:R-:W-:-:S04]  /*a4270*/  NOP ;  /* 0x0000000000007918 */ /* 0x000fc80000000000 */
[----:B------:R-:W-:Y:S04]  /*a4280*/  STL.64 [R1+0x560], R8 ;  /* 0x0005600801007387 */ /* 0x000fe80000100a00 */
[----:B------:R0:W-:Y:S04]  /*a4290*/  STL.64 [R1+0x568], R10 ;  /* 0x0005680a01007387 */ /* 0x0001e80000100a00 */
[----:B0-----:R-:W2:Y:S04]  /*a42a0*/  LDL.LU.64 R10, [R1+0x4338] ;  /* 0x00433800010a7983 */ /* 0x001ea80000300a00 */
[----:B------:R-:W2:Y:S04]  /*a42b0*/  LDL.LU.64 R26, [R1+0x4330] ;  /* 0x00433000011a7983 */ /* 0x000ea80000300a00 */
[----:B------:R-:W2:Y:S04]  /*a42c0*/  LDL.LU.64 R24, [R1+0x4328] ;  /* 0x0043280001187983 */ /* 0x000ea80000300a00 */
[----:B------:R0:W-:Y:S04]  /*a42d0*/  STL [R1+0x41e8], R0 ;  /* 0x0041e80001007387 */ /* 0x0001e80000100800 */
[----:B------:R1:W-:Y:S01]  /*a42e0*/  STL [R1+0x41e4], R60 ;  /* 0x0041e43c01007387 */ /* 0x0003e20000100800 */
[----:B----4-:R-:W-:Y:S01]  /*a42f0*/  MOV R4, R15 ;  /* 0x0000000f00047202 */ /* 0x010fe20000000f00 */
[----:B------:R-:W-:-:S02]  /*a4300*/  IMAD.MOV.U32 R5, RZ, RZ, R14 ;  /* 0x000000ffff057224 */ /* 0x000fc400078e000e */
[----:B0-----:R-:W-:Y:S02]  /*a4310*/  IMAD.MOV.U32 R0, RZ, RZ, R22 ;  /* 0x000000ffff007224 */ /* 0x001fe400078e0016 */
[----:B-1----:R-:W-:Y:S01]  /*a4320*/  IMAD.MOV.U32 R60, RZ, RZ, R23 ;  /* 0x000000ffff3c7224 */ /* 0x002fe200078e0017 */
[----:B--2---:R-:W-:-:S15]  /*a4330*/  HMMA.16816.F32 R24, R40, R10, R24 ;  /* 0x0000000a2818723c */ /* 0x004fde0000001818 */
[----:B------:R-:W-:-:S04]  /*a4340*/  NOP ;  /* 0x0000000000007918 */ /* 0x000fc80000000000 */
[----:B------:R-:W-:Y:S04]  /*a4350*/  STL.64 [R1+0x550], R24 ;  /* 0x0005501801007387 */ /* 0x000fe80000100a00 */
[----:B------:R0:W-:Y:S04]  /*a4360*/  STL.64 [R1+0x558], R26 ;  /* 0x0005581a01007387 */ /* 0x0001e80000100a00 */
[----:B0-----:R-:W2:Y:S04]  /*a4370*/  LDL.LU.64 R26, [R1+0x4320] ;  /* 0x00432000011a7983 */ /* 0x001ea80000300a00 */
[----:B------:R-:W3:Y:S01]  /*a4380*/  LDL.LU R24, [R1+0x4318] ;  /* 0x0043180001187983 */ /* 0x000ee20000300800 */
[----:B------:R-:W-:-:S02]  /*a4390*/  IMAD.MOV.U32 R61, RZ, RZ, R10 ;  /* 0x000000ffff3d7224 */ /* 0x000fc400078e000a */
[----:B------:R-:W-:Y:S02]  /*a43a0*/  IMAD.MOV.U32 R2, RZ, RZ, R11 ;  /* 0x000000ffff027224 */ /* 0x000fe400078e000b */
[----:B------:R-:W-:Y:S03]  /*a43b0*/  HMMA.16816.F32 R8, R40, R14, R44 ;  /* 0x0000000e2808723c */ /* 0x000fe6000000182c */
[----:B------:R-:W-:Y:S04]  /*a43c0*/  STL [R1+0x41f0], R2 ;  /* 0x0041f00201007387 */ /* 0x000fe80000100800 */
[----:B------:R-:W-:-:S12]  /*a43d0*/  STL [R1+0x41ec], R61 ;  /* 0x0041ec3d01007387 */ /* 0x000fd80000100800 */
        /* <DEDUP_REMOVED lines=23> */
[----:B--2---:R-:W-:Y:S04]  /*a4550*/  STL.64 [R1+0x42d8], R26 ;  /* 0x0042d81a01007387 */ /* 0x004fe80000100a00 */
[----:B---3--:R-:W-:Y:S04]  /*a4560*/  STL [R1+0x42d0], R24 ;  /* 0x0042d01801007387 */ /* 0x008fe80000100800 */
[----:B------:R-:W-:Y:S05]  /*a4570*/  STL [R1+0x420c], R3 ;  /* 0x00420c0301007387 */ /* 0x000fea0000100800 */
        /* <DEDUP_REMOVED lines=43> */
[----:B------:R-:W4:Y:S01]  /*a4830*/  LDL.LU R56, [R1+0x490] ;  /* 0x0004900001387983 */ /* 0x000f220000300800 */
[----:B------:R-:W-:-:S03]  /*a4840*/  IMAD.MOV.U32 R4, RZ, RZ, R58 ;  /* 0x000000ffff047224 */ /* 0x000fc600078e003a */
[----:B------:R-:W4:Y:S01]  /*a4850*/  LDL.LU R57, [R1+0x494] ;  /* 0x0004940001397983 */ /* 0x000f220000300800 */
[----:B------:R-:W-:-:S03]  /*a4860*/  IMAD.MOV.U32 R5, RZ, RZ, R59 ;  /* 0x000000ffff057224 */ /* 0x000fc600078e003b */
[----:B------:R-:W4:Y:S04]  /*a4870*/  LDL.LU R58, [R1+0x498] ;  /* 0x00049800013a7983 */ /* 0x000f280000300800 */
[----:B------:R-:W4:Y:S04]  /*a4880*/  LDL.LU R59, [R1+0x49c] ;  /* 0x00049c00013b7983 */ /* 0x000f280000300800 */
[----:B------:R-:W4:Y:S04]  /*a4890*/  LDL.LU.64 R46, [R1+0x8] ;  /* 0x00000800012e7983 */ /* 0x000f280000300a00 */
[----:B------:R-:W4:Y:S04]  /*a48a0*/  LDL.LU R32, [R1+0x470] ;  /* 0x0004700001207983 */ /* 0x000f280000300800 */
[----:B------:R-:W4:Y:S04]  /*a48b0*/  LDL.LU R33, [R1+0x474] ;  /* 0x0004740001217983 */ /* 0x000f280000300800 */
[----:B------:R-:W4:Y:S04]  /*a48c0*/  LDL.LU R34, [R1+0x478] ;  /* 0x0004780001227983 */ /* 0x000f280000300800 */
[----:B------:R-:W4:Y:S04]  /*a48d0*/  LDL.LU R35, [R1+0x47c] ;  /* 0x00047c0001237983 */ /* 0x000f280000300800 */
        /* <DEDUP_REMOVED lines=19> */
[C---:B----4-:R-:W-:Y:S08]  /*a4a10*/  HMMA.16816.F32 R24, R40.reuse, R10, R24 ;  /* 0x0000000a2818723c */ /* 0x050ff00000001818 */
[----:B------:R-:W-:Y:S01]  /*a4a20*/  HMMA.16816.F32 R36, R40, R22, R36 ;  /* 0x000000162824723c */ /* 0x000fe20000001824 */
[----:B------:R-:W-:-:S02]  /*a4a30*/  IMAD.MOV.U32 R61, RZ, RZ, R30 ;  /* 0x000000ffff3d7224 */ /* 0x000fc400078e001e */
[----:B------:R-:W-:-:S05]  /*a4a40*/  IMAD.MOV.U32 R2, RZ, RZ, R31 ;  /* 0x000000ffff027224 */ /* 0x000fca00078e001f */
[C---:B------:R-:W-:Y:S01]  /*a4a50*/  HMMA.16816.F32 R48, R40.reuse, R54, R48 ;  /* 0x000000362830723c */ /* 0x040fe20000001830 */
[----:B------:R-:W3:Y:S04]  /*a4a60*/  LDL.LU.64 R30, [R1+0x42e8] ;  /* 0x0042e800011e7983 */ /* 0x000ee80000300a00 */
[----:B------:R-:W3:Y:S03]  /*a4a70*/  LDL.LU.64 R28, [R1+0x42e0] ;  /* 0x0042e000011c7983 */ /* 0x000ee60000300a00 */
[----:B------:R-:W-:Y:S01]  /*a4a80*/  HMMA.16816.F32 R56, R40, R46, R56 ;  /* 0x0000002e2838723c */ /* 0x000fe20000001838 */
[----:B------:R-:W-:Y:S04]  /*a4a90*/  STL.64 [R1+0x4d0], R24 ;  /* 0x0004d01801007387 */ /* 0x000fe80000100a00 */
[----:B------:R0:W-:Y:S04]  /*a4aa0*/  STL.64 [R1+0x4d8], R26 ;  /* 0x0004d81a01007387 */ /* 0x0001e80000100a00 */
[----:B0-----:R-:W4:Y:S04]  /*a4ab0*/  LDL.LU.64 R26, [R1+0x42d8] ;  /* 0x0042d800011a7983 */ /* 0x001f280000300a00 */
[----:B------:R-:W3:Y:S04]  /*a4ac0*/  LDL.LU R24, [R1+0x42d0] ;  /* 0x0042d00001187983 */ /* 0x000ee80000300800 */
[----:B------:R-:W3:Y:S01]  /*a4ad0*/  LDL.LU.64 R8, [R1+0x42c8] ;  /* 0x0042c80001087983 */ /* 0x000ee20000300a00 */
[----:B------:R-:W-:Y:S01]  /*a4ae0*/  IMAD.MOV.U32 R5, RZ, RZ, R22 ;  /* 0x000000ffff057224 */ /* 0x000fe200078e0016 */
[----:B------:R-:W-:Y:S01]  /*a4af0*/  MOV R4, R23 ;  /* 0x0000001700047202 */ /* 0x000fe20000000f00 */
[----:B------:R-:W-:-:S02]  /*a4b00*/  IMAD.MOV.U32 R17, RZ, RZ, R54 ;  /* 0x000000ffff117224 */ /* 0x000fc400078e0036 */
[----:B------:R-:W-:Y:S01]  /*a4b10*/  IMAD.MOV.U32 R16, RZ, RZ, R55 ;  /* 0x000000ffff107224 */ /* 0x000fe200078e0037 */
[----:B--2---:R-:W-:-:S15]  /*a4b20*/  HMMA.16816.F32 R12, R40, R18, R12 ;  /* 0x00000012280c723c */ /* 0x004fde000000180c */
[----:B------:R-:W-:-:S04]  /*a4b30*/  NOP ;  /* 0x0000000000007918 */ /* 0x000fc80000000000 */
[----:B------:R0:W-:Y:S04]  /*a4b40*/  STL.64 [R1+0x4c0], R12 ;  /* 0x0004c00c01007387 */ /* 0x0001e80000100a00 */
[----:B------:R1:W-:Y:S01]  /*a4b50*/  STL.64 [R1+0x4c8], R14 ;  /* 0x0004c80e01007387 */ /* 0x0003e20000100a00 */
[----:B0-----:R-:W-:-:S03]  /*a4b60*/  IMAD.MOV.U32 R13, RZ, RZ, R18 ;  /* 0x000000ffff0d7224 */ /* 0x001fc600078e0012 */
[----:B-1----:R-:W2:Y:S01]  /*a4b70*/  LDL.LU.64 R14, [R1+0x42c0] ;  /* 0x0042c000010e7983 */ /* 0x002ea20000300a00 */
[----:B------:R-:W-:-:S03]  /*a4b80*/  IMAD.MOV.U32 R12, RZ, RZ, R19 ;  /* 0x000000ffff0c7224 */ /* 0x000fc600078e0013 */
[----:B------:R-:W2:Y:S04]  /*a4b90*/  LDL.LU.64 R18, [R1+0x42b8] ;  /* 0x0042b80001127983 */ /* 0x000ea80000300a00 */
        /* <DEDUP_REMOVED lines=18> */
[----:B---3--:R-:W-:Y:S03]  /*a4cc0*/  HMMA.16816.F32 R28, R40, R58, R28 ;  /* 0x0000003a281c723c */ /* 0x008fe6000000181c */
[----:B------:R-:W-:Y:S04]  /*a4cd0*/  STL.64 [R1+0x4050], R58 ;  /* 0x0040503a01007387 */ /* 0x000fe80000100a00 */
[----:B--2---:R-:W-:-:S12]  /*a4ce0*/  STL.64 [R1+0x4048], R56 ;  /* 0x0040483801007387 */ /* 0x004fd80000100a00 */
        /* <DEDUP_REMOVED lines=9> */
[----:B------:R-:W2:Y:S01]  /*a4d80*/  LDL.LU R35, [R1+0x45c] ;  /* 0x00045c0001237983 */ /* 0x000ea20000300800 */
[----:B------:R-:W-:-:S02]  /*a4d90*/  IMAD.MOV.U32 R25, RZ, RZ, R10 ;  /* 0x000000ffff197224 */ /* 0x000fc400078e000a */
[----:B------:R-:W-:Y:S02]  /*a4da0*/  IMAD.MOV.U32 R3, RZ, RZ, R11 ;  /* 0x000000ffff037224 */ /* 0x000fe400078e000b */
[----:B------:R-:W-:Y:S02]  /*a4db0*/  IMAD.MOV.U32 R58, RZ, RZ, R9 ;  /* 0x000000ffff3a7224 */ /* 0x000fe400078e0009 */
[----:B------:R-:W-:Y:S02]  /*a4dc0*/  IMAD.MOV.U32 R59, RZ, RZ, R8 ;  /* 0x000000ffff3b7224 */ /* 0x000fe400078e0008 */
[----:B------:R-:W-:Y:S01]  /*a4dd0*/  HMMA.16816.F32 R8, R40, R50, R20 ;  /* 0x000000322808723c */ /* 0x000fe20000001814 */
[----:B0-----:R-:W3:Y:S04]  /*a4de0*/  LDL.LU R28, [R1+0x440] ;  /* 0x00044000011c7983 */ /* 0x001ee80000300800 */
[----:B------:R-:W3:Y:S04]  /*a4df0*/  LDL.LU R29, [R1+0x444] ;  /* 0x00044400011d7983 */ /* 0x000ee80000300800 */
[----:B-1----:R-:W3:Y:S04]  /*a4e00*/  LDL.LU R30, [R1+0x448] ;  /* 0x00044800011e7983 */ /* 0x002ee80000300800 */
[----:B------:R-:W3:Y:S04]  /*a4e10*/  LDL.LU R31, [R1+0x44c] ;  /* 0x00044c00011f7983 */ /* 0x000ee80000300800 */
[----:B------:R-:W3:Y:S01]  /*a4e20*/  LDL.LU R44, [R1+0x430] ;  /* 0x00043000012c7983 */ /* 0x000ee20000300800 */
[----:B------:R-:W-:-:S03]  /*a4e30*/  IMAD.MOV.U32 R0, RZ, RZ, R46 ;  /* 0x000000ffff007224 */ /* 0x000fc600078e002e */
[----:B------:R-:W3:Y:S01]  /*a4e40*/  LDL.LU R45, [R1+0x434] ;  /* 0x00043400012d7983 */ /* 0x000ee20000300800 */
[----:B------:R-:W-:-:S03]  /*a4e50*/  IMAD.MOV.U32 R60, RZ, RZ, R47 ;  /* 0x000000ffff3c7224 */ /* 0x000fc600078e002f */
        /* <DEDUP_REMOVED lines=8> */
[----:B------:R-:W4:Y:S04]  /*a4ee0*/  LDL.LU R20, [R1+0x420] ;  /* 0x0004200001147983 */ /* 0x000f280000300800 */
[----:B------:R0:W-:Y:S04]  /*a4ef0*/  STL.64 [R1+0xb30], R8 ;  /* 0x000b300801007387 */ /* 0x0001e80000100a00 */
[----:B------:R1:W-:Y:S04]  /*a4f00*/  STL.64 [R1+0xb38], R10 ;  /* 0x000b380a01007387 */ /* 0x0003e80000100a00 */
[----:B------:R-:W4:Y:S04]  /*a4f10*/  LDL.LU R21, [R1+0x424] ;  /* 0x0004240001157983 */ /* 0x000f280000300800 */
[----:B------:R-:W4:Y:S04]  /*a4f20*/  LDL.LU R22, [R1+0x428] ;  /* 0x0004280001167983 */ /* 0x000f280000300800 */
[----:B------:R-:W4:Y:S04]  /*a4f30*/  LDL.LU R23, [R1+0x42c] ;  /* 0x00042c0001177983 */ /* 0x000f280000300800 */
[----:B0-----:R-:W3:Y:S04]  /*a4f40*/  LDL.LU R8, [R1+0x410] ;  /* 0x0004100001087983 */ /* 0x001ee80000300800 */
[----:B------:R-:W3:Y:S04]  /*a4f50*/  LDL.LU R9, [R1+0x414] ;  /* 0x0004140001097983 */ /* 0x000ee80000300800 */
[----:B-1----:R-:W3:Y:S04]  /*a4f60*/  LDL.LU R10, [R1+0x418] ;  /* 0x00041800010a7983 */ /* 0x002ee80000300800 */
[----:B------:R-:W3:Y:S04]  /*a4f70*/  LDL.LU R11, [R1+0x41c] ;  /* 0x00041c00010b7983 */ /* 0x000ee80000300800 */
        /* <DEDUP_REMOVED lines=23> */
[----:B------:R-:W3:Y:S01]  /*a50f0*/  LDL.LU.64 R28, [R1+0x4258] ;  /* 0x00425800011c7983 */ /* 0x000ee20000300a00 */
[C---:B----4-:R-:W-:Y:S03]  /*a5100*/  HMMA.16816.F32 R20, R40.reuse, R26, R20 ;  /* 0x0000001a2814723c */ /* 0x050fe60000001814 */
[----:B------:R-:W-:Y:S04]  /*a5110*/  STL.64 [R1+0x4070], R34 ;  /* 0x0040702201007387 */ /* 0x000fe80000100a00 */
[----:B--2---:R0:W-:Y:S04]  /*a5120*/  STL.64 [R1+0x4068], R32 ;  /* 0x0040682001007387 */ /* 0x0041e80000100a00 */
        /* <DEDUP_REMOVED lines=18> */
[----:B0-----:R-:W2:Y:S04]  /*a5250*/  LDL.LU.64 R22, [R1+0x4240] ;  /* 0x0042400001167983 */ /* 0x001ea80000300a00 */
[----:B------:R-:W3:Y:S04]  /*a5260*/  LDL.LU.64 R20, [R1+0x4238] ;  /* 0x0042380001147983 */ /* 0x000ee80000300a00 */
[----:B------:R-:W-:Y:S04]  /*a5270*/  STL.64 [R1+0x4000], R26 ;  /* 0x0040001a01007387 */ /* 0x000fe80000100a00 */
[----:B------:R-:W-:Y:S01]  /*a5280*/  STL [R1+0x3ff8], R24 ;  /* 0x003ff81801007387 */ /* 0x000fe20000100800 */
[----:B--2---:R-:W-:-:S15]  /*a5290*/  HMMA.16816.F32 R8, R40, R22, R8 ;  /* 0x000000162808723c */ /* 0x004fde0000001808 */
[----:B------:R-:W-:-:S04]  /*a52a0*/  NOP ;  /* 0x0000000000007918 */ /* 0x000fc80000000000 */
[----:B------:R-:W-:Y:S04]  /*a52b0*/  STL.64 [R1+0xaa0], R8 ;  /* 0x000aa00801007387 */ /* 0x000fe80000100a00 */
[----:B------:R0:W-:Y:S04]  /*a52c0*/  STL.64 [R1+0xaa8], R10 ;  /* 0x000aa80a01007387 */ /* 0x0001e80000100a00 */
[----:B0-----:R-:W2:Y:S04]  /*a52d0*/  LDL.LU.64 R10, [R1+0x4230] ;  /* 0x00423000010a7983 */ /* 0x001ea80000300a00 */
[----:B------:R-:W2:Y:S04]  /*a52e0*/  LDL.LU.64 R8, [R1+0x4228] ;  /* 0x0042280001087983 */ /* 0x000ea80000300a00 */
[----:B------:R-:W-:Y:S04]  /*a52f0*/  STL.64 [R1+0x3ff0], R22 ;  /* 0x003ff01601007387 */ /* 0x000fe80000100a00 */
[----:B---3--:R4:W-:Y:S02]  /*a5300*/  STL.64 [R1+0x3fe8], R20 ;  /* 0x003fe81401007387 */ /* 0x0089e40000100a00 */
[C---:B----4-:R-:W-:Y:S08]  /*a5310*/  HMMA.16816.F32 R20, R40.reuse, R18, R28 ;  /* 0x000000122814723c */ /* 0x050ff0000000181c */
[----:B------:R-:W-:Y:S01]  /*a5320*/  HMMA.16816.F32 R28, R40, R14, R32 ;  /* 0x0000000e281c723c */ /* 0x000fe20000001820 */
[----:B------:R-:W-:Y:S10]  /*a5330*/  STL.64 [R1+0x3fe0], R18 ;  /* 0x003fe01201007387 */ /* 0x000ff40000100a00 */
[----:B------:R-:W-:Y:S04]  /*a5340*/  STL.64 [R1+0xa90], R20 ;  /* 0x000a901401007387 */ /* 0x000fe80000100a00 */
[----:B------:R-:W-:Y:S04]  /*a5350*/  STL.64 [R1+0xa98], R22 ;  /* 0x000a981601007387 */ /* 0x000fe80000100a00 */
[----:B------:R-:W-:Y:S04]  /*a5360*/  STL.64 [R1+0x4078], R14 ;  /* 0x0040780e01007387 */ /* 0x000fe80000100a00 */
[----:B------:R-:W-:Y:S04]  /*a5370*/  STL.64 [R1+0xa70], R28 ;  /* 0x000a701c01007387 */ /* 0x000fe80000100a00 */
[----:B------:R0:W-:Y:S02]  /*a5380*/  STL.64 [R1+0xa78], R30 ;  /* 0x000a781e01007387 */ /* 0x0001e40000100a00 */
[----:B0-----:R-:W-:-:S02]  /*a5390*/  IMAD.MOV.U32 R30, RZ, RZ, R0 ;  /* 0x000000ffff1e7224 */ /* 0x001fc400078e0000 */
[----:B------:R-:W-:Y:S01]  /*a53a0*/  IMAD.MOV.U32 R31, RZ, RZ, R60 ;  /* 0x000000ffff1f7224 */ /* 0x000fe200078e003c */
[----:B--2---:R-:W-:Y:S01]  /*a53b0*/  HMMA.16816.F32 R20, R40, R10, R36 ;  /* 0x0000000a2814723c */ /* 0x004fe20000001824 */
[----:B------:R-:W-:Y:S04]  /*a53c0*/  STL.64 [R1+0x4088], R10 ;  /* 0x0040880a01007387 */ /* 0x000fe80000100a00 */
[----:B------:R0:W-:-:S14]  /*a53d0*/  STL.64 [R1+0x4080], R8 ;  /* 0x0040800801007387 */ /* 0x0001dc0000100a00 */
[----:B------:R-:W-:Y:S04]  /*a53e0*/  STL.64 [R1+0xa50], R20 ;  /* 0x000a501401007387 */ /* 0x000fe80000100a00 */
[----:B------:R1:W-:Y:S01]  /*a53f0*/  STL.64 [R1+0xa58], R22 ;  /* 0x000a581601007387 */ /* 0x0003e20000100a00 */
[----:B0-----:R-:W-:Y:S08]  /*a5400*/  HMMA.16816.F32 R8, R44, R58, R52 ;  /* 0x0000003a2c08723c */ /* 0x001ff00000001834 */
[----:B-1----:R-:W-:-:S15]  /*a5410*/  HMMA.16816.F32 R20, R40, R6, R48 ;  /* 0x000000062814723c */ /* 0x002fde0000001830 */
[----:B------:R-:W-:-:S04]  /*a5420*/  NOP ;  /* 0x0000000000007918 */ /* 0x000fc80000000000 */
[----:B------:R-:W-:Y:S02]  /*a5430*/  IMAD.MOV.U32 R41, RZ, RZ, R22 ;  /* 0x000000ffff297224 */ /* 0x000fe400078e0016 */
[----:B------:R-:W-:Y:S01]  /*a5440*/  IMAD.MOV.U32 R40, RZ, RZ, R20 ;  /* 0x000000ffff287224 */ /* 0x000fe200078e0014 */
[----:B------:R-:W-:Y:S04]  /*a5450*/  STL.64 [R1+0xa20], R20 ;  /* 0x000a201401007387 */ /* 0x000fe80000100a00 */
[----:B------:R0:W-:Y:S04]  /*a5460*/  STL.64 [R1+0xa28], R22 ;  /* 0x000a281601007387 */ /* 0x0001e80000100a00 */
[----:B------:R-:W-:Y:S04]  /*a5470*/  STL.64 [R1+0x4090], R40 ;  /* 0x0040902801007387 */ /* 0x000fe80000100a00 */
[----:B------:R-:W-:Y:S04]  /*a5480*/  STL.64 [R1+0x3fb8], R6 ;  /* 0x003fb80601007387 */ /* 0x000fe80000100a00 */
[----:B------:R-:W2:Y:S04]  /*a5490*/  LDL.LU R0, [R1+0x4220] ;  /* 0x0042200001007983 */ /* 0x000ea80000300800 */
[----:B------:R-:W-:Y:S04]  /*a54a0*/  STL.64 [R1+0xca0], R8 ;  /* 0x000ca00801007387 */ /* 0x000fe80000100a00 */
[----:B------:R1:W-:Y:S04]  /*a54b0*/  STL.64 [R1+0xca8], R10 ;  /* 0x000ca80a01007387 */ /* 0x0003e80000100a00 */
[----:B------:R-:W3:Y:S01]  /*a54c0*/  LDL.LU R60, [R1+0x421c] ;  /* 0x00421c00013c7983 */ /* 0x000ee20000300800 */
[----:B0-----:R-:W-:-:S02]  /*a54d0*/  IMAD.MOV.U32 R22, RZ, RZ, R17 ;  /* 0x000000ffff167224 */ /* 0x001fc400078e0011 */
[----:B------:R-:W-:Y:S01]  /*a54e0*/  IMAD.MOV.U32 R23, RZ, RZ, R16 ;  /* 0x000000ffff177224 */ /* 0x000fe200078e0010 */
[----:B------:R0:W-:Y:S04]  /*a54f0*/  STL.64 [R1+0x4098], R30 ;  /* 0x0040981e01007387 */ /* 0x0001e80000100a00 */
        /* <DEDUP_REMOVED lines=20> */
[----:B------:R-:W-:Y:S04]  /*a5640*/  STL.64 [R1+0x40d0], R34 ;  /* 0x0040d02201007387 */ /* 0x000fe80000100a00 */
[----:B------:R-:W2:Y:S04]  /*a5650*/  LDL.LU R12, [R1+0x230] ;  /* 0x00023000010c7983 */ /* 0x000ea80000300800 */
[----:B------:R-:W2:Y:S04]  /*a5660*/  LDL.LU R13, [R1+0x234] ;  /* 0x00023400010d7983 */ /* 0x000ea80000300800 */
[----:B------:R-:W2:Y:S04]  /*a5670*/  LDL.LU R14, [R1+0x238] ;  /* 0x00023800010e7983 */ /* 0x000ea80000300800 */
[----:B------:R-:W2:Y:S01]  /*a5680*/  LDL.LU R15, [R1+0x23c] ;  /* 0x00023c00010f7983 */ /* 0x000ea20000300800 */
[----:B-1----:R-:W-:Y:S01]  /*a5690*/  IMAD.MOV.U32 R10, RZ, RZ, R25 ;  /* 0x000000ffff0a7224 */ /* 0x002fe200078e0019 */
[----:B------:R-:W-:Y:S01]  /*a56a0*/  MOV R11, R3 ;  /* 0x00000003000b7202 */ /* 0x000fe20000000f00 */
[----:B0-----:R-:W-:-:S02]  /*a56b0*/  IMAD.MOV.U32 R30, RZ, RZ, R61 ;  /* 0x000000ffff1e7224 */ /* 0x001fc400078e003d */
        /* <DEDUP_REMOVED lines=11> */
[----:B----4-:R-:W4:Y:S04]  /*a5770*/  LDL.LU R22, [R1+0x258] ;  /* 0x0002580001167983 */ /* 0x010f280000300800 */
[----:B------:R-:W4:Y:S01]  /*a5780*/  LDL.LU R23, [R1+0x25c] ;  /* 0x00025c0001177983 */ /* 0x000f220000300800 */
[----:B---3--:R-:W-:-:S02]  /*a5790*/  IMAD.MOV.U32 R18, RZ, RZ, R60 ;  /* 0x000000ffff127224 */ /* 0x008fc400078e003c */
[----:B------:R-:W-:Y:S02]  /*a57a0*/  IMAD.MOV.U32 R19, RZ, RZ, R0 ;  /* 0x000000ffff137224 */ /* 0x000fe400078e0000 */
[----:B------:R-:W-:Y:S02]  /*a57b0*/  IMAD.MOV.U32 R6, RZ, RZ, R4 ;  /* 0x000000ffff067224 */ /* 0x000fe400078e0004 */
[----:B------:R-:W-:Y:S02]  /*a57c0*/  IMAD.MOV.U32 R7, RZ, RZ, R5 ;  /* 0x000000ffff077224 */ /* 0x000fe400078e0005 */
[----:B--2---:R-:W-:Y:S02]  /*a57d0*/  IMAD.MOV.U32 R55, RZ, RZ, R61 ;  /* 0x000000ffff377224 */ /* 0x004fe400078e003d */
[----:B------:R-:W-:Y:S01]  /*a57e0*/  IMAD.MOV.U32 R54, RZ, RZ, R2 ;  /* 0x000000ffff367224 */ /* 0x000fe200078e0002 */
[----:B----4-:R1:W-:Y:S04]  /*a57f0*/  STL.64 [R1+0x4100], R22 ;  /* 0x0041001601007387 */ /* 0x0103e80000100a00 */
[----:B------:R-:W-:Y:S04]  /*a5800*/  STL.64 [R1+0x40f8], R20 ;  /* 0x0040f81401007387 */ /* 0x000fe80000100a00 */
[----:B------:R-:W0:Y:S04]  /*a5810*/  LDL.LU R60, [R1+0x4200] ;  /* 0x00420000013c7983 */ /* 0x000e280000300800 */
[----:B------:R-:W2:Y:S04]  /*a5820*/  LDL.LU R0, [R1+0x41fc] ;  /* 0x0041fc0001007983 */ /* 0x000ea80000300800 */
[----:B------:R3:W-:Y:S04]  /*a5830*/  STL.64 [R1+0x4108], R18 ;  /* 0x0041081201007387 */ /* 0x0007e80000100a00 */
[----:B------:R-:W1:Y:S04]  /*a5840*/  LDL.LU R4, [R1+0x41f8] ;  /* 0x0041f80001047983 */ /* 0x000e680000300800 */
[----:B------:R-:W4:Y:S04]  /*a5850*/  LDL.LU R5, [R1+0x41f4] ;  /* 0x0041f40001057983 */ /* 0x000f280000300800 */
[----:B------:R0:W-:Y:S04]  /*a5860*/  STL.64 [R1+0x4110], R6 ;  /* 0x0041100601007387 */ /* 0x0001e80000100a00 */
[----:B------:R-:W3:Y:S04]  /*a5870*/  LDL.LU R2, [R1+0x41f0] ;  /* 0x0041f00001027983 */ /* 0x000ee80000300800 */
[----:B------:R-:W3:Y:S04]  /*a5880*/  LDL.LU R61, [R1+0x41ec] ;  /* 0x0041ec00013d7983 */ /* 0x000ee80000300800 */
[----:B------:R0:W-:Y:S04]  /*a5890*/  STL.64 [R1+0x4118], R54 ;  /* 0x0041183601007387 */ /* 0x0001e80000100a00 */
[----:B------:R-:W3:Y:S04]  /*a58a0*/  LDL.LU R48, [R1+0x290] ;  /* 0x0002900001307983 */ /* 0x000ee80000300800 */
[----:B------:R-:W3:Y:S04]  /*a58b0*/  LDL.LU R49, [R1+0x294] ;  /* 0x0002940001317983 */ /* 0x000ee80000300800 */
[----:B------:R-:W3:Y:S04]  /*a58c0*/  LDL.LU R50, [R1+0x298] ;  /* 0x0002980001327983 */ /* 0x000ee80000300800 */
[----:B------:R-:W3:Y:S01]  /*a58d0*/  LDL.LU R51, [R1+0x29c] ;  /* 0x00029c0001337983 */ /* 0x000ee20000300800 */
[----:B0-----:R-:W-:-:S02]  /*a58e0*/  IMAD.MOV.U32 R11, RZ, RZ, R60 ;  /* 0x000000ffff0b7224 */ /* 0x001fc400078e003c */
[----:B--2---:R-:W-:Y:S02]  /*a58f0*/  IMAD.MOV.U32 R10, RZ, RZ, R0 ;  /* 0x000000ffff0a7224 */ /* 0x004fe400078e0000 */
[----:B-1----:R-:W-:Y:S02]  /*a5900*/  IMAD.MOV.U32 R23, RZ, RZ, R4 ;  /* 0x000000ffff177224 */ /* 0x002fe400078e0004 */
[----:B----4-:R-:W-:Y:S01]  /*a5910*/  IMAD.MOV.U32 R22, RZ, RZ, R5 ;  /* 0x000000ffff167224 */ /* 0x010fe200078e0005 */
[----:B---3--:R0:W-:Y:S04]  /*a5920*/  STL.64 [R1+0x4128], R50 ;  /* 0x0041283201007387 */ /* 0x0081e80000100a00 */
[----:B------:R-:W-:Y:S04]  /*a5930*/  STL.64 [R1+0x4120], R48 ;  /* 0x0041203001007387 */ /* 0x000fe80000100a00 */
[----:B------:R-:W2:Y:S04]  /*a5940*/  LDL.LU R0, [R1+0x41e8] ;  /* 0x0041e80001007983 */ /* 0x000ea80000300800 */
[----:B------:R-:W0:Y:S04]  /*a5950*/  LDL.LU R60, [R1+0x41e4] ;  /* 0x0041e400013c7983 */ /* 0x000e280000300800 */
[----:B------:R1:W-:Y:S04]  /*a5960*/  STL.64 [R1+0x4130], R10 ;  /* 0x0041300a01007387 */ /* 0x0003e80000100a00 */
[----:B------:R-:W3:Y:S04]  /*a5970*/  LDL.LU R5, [R1+0x41e0] ;  /* 0x0041e00001057983 */ /* 0x000ee80000300800 */
[----:B------:R-:W4:Y:S04]  /*a5980*/  LDL.LU R4, [R1+0x41dc] ;  /* 0x0041dc0001047983 */ /* 0x000f280000300800 */
        /* <DEDUP_REMOVED lines=25> */
[----:B-1----:R-:W2:Y:S04]  /*a5b20*/  LDL.LU R10, [R1+0x2d8] ;  /* 0x0002d800010a7983 */ /* 0x002ea80000300800 */
[----:B------:R-:W2:Y:S01]  /*a5b30*/  LDL.LU R11, [R1+0x2dc] ;  /* 0x0002dc00010b7983 */ /* 0x000ea20000300800 */
[----:B----4-:R-:W-:Y:S01]  /*a5b40*/  IMAD.MOV.U32 R22, RZ, RZ, R4 ;  /* 0x000000ffff167224 */ /* 0x010fe200078e0004 */
[----:B---3--:R-:W-:Y:S01]  /*a5b50*/  MOV R23, R5 ;  /* 0x0000000500177202 */ /* 0x008fe20000000f00 */
[----:B------:R-:W-:-:S02]  /*a5b60*/  IMAD.MOV.U32 R6, RZ, RZ, R2 ;  /* 0x000000ffff067224 */ /* 0x000fc400078e0002 */
[----:B------:R-:W-:Y:S01]  /*a5b70*/  IMAD.MOV.U32 R7, RZ, RZ, R61 ;  /* 0x000000ffff077224 */ /* 0x000fe200078e003d */
[----:B--2---:R-:W-:Y:S04]  /*a5b80*/  STL.64 [R1+0x4178], R10 ;  /* 0x0041780a01007387 */ /* 0x004fe80000100a00 */
[----:B------:R-:W-:Y:S04]  /*a5b90*/  STL.64 [R1+0x4170], R8 ;  /* 0x0041700801007387 */ /* 0x000fe80000100a00 */
[----:B------:R-:W2:Y:S04]  /*a5ba0*/  LDL.LU R4, [R1+0x41c8] ;  /* 0x0041c80001047983 */ /* 0x000ea80000300800 */
[----:B------:R-:W3:Y:S04]  /*a5bb0*/  LDL.LU R5, [R1+0x41c4] ;  /* 0x0041c40001057983 */ /* 0x000ee80000300800 */
[----:B------:R2:W-:Y:S04]  /*a5bc0*/  STL.64 [R1+0x4180], R22 ;  /* 0x0041801601007387 */ /* 0x0005e80000100a00 */
[----:B------:R-:W4:Y:S04]  /*a5bd0*/  LDL.LU R2, [R1+0x41c0] ;  /* 0x0041c00001027983 */ /* 0x000f280000300800 */
[----:B------:R-:W3:Y:S04]  /*a5be0*/  LDL.LU R61, [R1+0x41bc] ;  /* 0x0041bc00013d7983 */ /* 0x000ee80000300800 */
[----:B------:R1:W-:Y:S04]  /*a5bf0*/  STL.64 [R1+0x4188], R6 ;  /* 0x0041880601007387 */ /* 0x0003e80000100a00 */
[----:B0-----:R-:W3:Y:S04]  /*a5c00*/  LDL.LU R52, [R1+0x2f0] ;  /* 0x0002f00001347983 */ /* 0x001ee80000300800 */
[----:B------:R-:W3:Y:S04]  /*a5c10*/  LDL.LU R53, [R1+0x2f4] ;  /* 0x0002f40001357983 */ /* 0x000ee80000300800 */
[----:B------:R-:W3:Y:S04]  /*a5c20*/  LDL.LU R54, [R1+0x2f8] ;  /* 0x0002f80001367983 */ /* 0x000ee80000300800 */
[----:B------:R-:W3:Y:S01]  /*a5c30*/  LDL.LU R55, [R1+0x2fc] ;  /* 0x0002fc0001377983 */ /* 0x000ee20000300800 */
[----:B------:R-:W-:-:S02]  /*a5c40*/  IMAD.MOV.U32 R50, RZ, RZ, R0 ;  /* 0x000000ffff327224 */ /* 0x000fc400078e0000 */
[----:B------:R-:W-:Y:S02]  /*a5c50*/  IMAD.MOV.U32 R51, RZ, RZ, R60 ;  /* 0x000000ffff337224 */ /* 0x000fe400078e003c */
[----:B--2---:R-:W-:Y:S01]  /*a5c60*/  IMAD.MOV.U32 R23, RZ, RZ, R4 ;  /* 0x000000ffff177224 */ /* 0x004fe200078e0004 */
[----:B---3--:R0:W-:Y:S04]  /*a5c70*/  STL.64 [R1+0x4198], R54 ;  /* 0x0041983601007387 */ /* 0x0081e80000100a00 */
        /* <DEDUP_REMOVED lines=8> */
[----:B------:R-:W-:-:S03]  /*a5d00*/  IMAD.MOV.U32 R22, RZ, RZ, R5 ;  /* 0x000000ffff167224 */ /* 0x000fc600078e0005 */
[----:B------:R-:W2:Y:S04]  /*a5d10*/  LDL.LU R4, [R1+0x310] ;  /* 0x0003100001047983 */ /* 0x000ea80000300800 */
[----:B------:R-:W2:Y:S04]  /*a5d20*/  LDL.LU R5, [R1+0x314] ;  /* 0x0003140001057983 */ /* 0x000ea80000300800 */
[----:B-1----:R-:W2:Y:S04]  /*a5d30*/  LDL.LU R6, [R1+0x318] ;  /* 0x0003180001067983 */ /* 0x002ea80000300800 */
[----:B------:R-:W2:Y:S01]  /*a5d40*/  LDL.LU R7, [R1+0x31c] ;  /* 0x00031c0001077983 */ /* 0x000ea20000300800 */
[----:B0-----:R-:W-:-:S02]  /*a5d50*/  IMAD.MOV.U32 R54, RZ, RZ, R61 ;  /* 0x000000ffff367224 */ /* 0x001fc400078e003d */
[----:B----4-:R-:W-:Y:S01]  /*a5d60*/  IMAD.MOV.U32 R55, RZ, RZ, R2 ;  /* 0x000000ffff377224 */ /* 0x010fe200078e0002 */
[----:B------:R-:W4:Y:S04]  /*a5d70*/  LDL.LU R61, [R1+0x41b0] ;  /* 0x0041b000013d7983 */ /* 0x000f280000300800 */
        /* <DEDUP_REMOVED lines=35> */
[----:B------:R-:W3:Y:S01]  /*a5fb0*/  LDL.LU R27, [R1+0x20c] ;  /* 0x00020c00011b7983 */ /* 0x000ee20000300800 */
[C---:B--2---:R-:W-:Y:S03]  /*a5fc0*/  HMMA.16816.F32 R52, R44.reuse, R54, R48 ;  /* 0x000000362c34723c */ /* 0x044fe60000001830 */
[----:B------:R-:W2:Y:S05]  /*a5fd0*/  LDL.LU.64 R50, [R1+0x41a0] ;  /* 0x0041a00001327983 */ /* 0x000eaa0000300a00 */
        /* <DEDUP_REMOVED lines=39> */
[C---:B----4-:R-:W-:Y:S03]  /*a6250*/  HMMA.16816.F32 R20, R44.reuse, R22, R16 ;  /* 0x000000162c14723c */ /* 0x050fe60000001810 */
[----:B------:R-:W4:Y:S05]  /*a6260*/  LDL.LU.64 R18, [R1+0x4108] ;  /* 0x0041080001127983 */ /* 0x000f2a0000300a00 */
[C---:B------:R-:W-:Y:S11]  /*a6270*/  HMMA.16816.F32 R32, R44.reuse, R34, R12 ;  /* 0x000000222c20723c */ /* 0x040ff6000000180c */
        /* <DEDUP_REMOVED lines=11> */
[----:B------:R-:W3:Y:S08]  /*a6330*/  LDL.LU R52, [R1+0x1f0] ;  /* 0x0001f00001347983 */ /* 0x000ef00000300800 */
[----:B------:R0:W-:Y:S04]  /*a6340*/  STL.64 [R1+0xba0], R48 ;  /* 0x000ba03001007387 */ /* 0x0001e80000100a00 */
[----:B------:R1:W-:Y:S04]  /*a6350*/  STL.64 [R1+0xba8], R50 ;  /* 0x000ba83201007387 */ /* 0x0003e80000100a00 */
[----:B------:R-:W3:Y:S04]  /*a6360*/  LDL.LU R53, [R1+0x1f4] ;  /* 0x0001f40001357983 */ /* 0x000ee80000300800 */
[----:B------:R-:W3:Y:S04]  /*a6370*/  LDL.LU R54, [R1+0x1f8] ;  /* 0x0001f80001367983 */ /* 0x000ee80000300800 */
[----:B------:R-:W3:Y:S01]  /*a6380*/  LDL.LU R55, [R1+0x1fc] ;  /* 0x0001fc0001377983 */ /* 0x000ee20000300800 */
[C---:B------:R-:W-:Y:S03]  /*a6390*/  HMMA.16816.F32 R4, R44.reuse, R6, R36 ;  /* 0x000000062c04723c */ /* 0x040fe60000001824 */
        /* <DEDUP_REMOVED lines=8> */
[C---:B----4-:R-:W-:Y:S03]  /*a6420*/  HMMA.16816.F32 R16, R44.reuse, R18, R56 ;  /* 0x000000122c10723c */ /* 0x050fe60000001838 */
[----:B0-----:R-:W4:Y:S04]  /*a6430*/  LDL.LU.64 R34, [R1+0x40d0] ;  /* 0x0040d00001227983 */ /* 0x001f280000300a00 */
[----:B------:R-:W4:Y:S04]  /*a6440*/  LDL.LU.64 R38, [R1+0x40c8] ;  /* 0x0040c80001267983 */ /* 0x000f280000300a00 */
[----:B------:R-:W4:Y:S04]  /*a6450*/  LDL.LU.64 R36, [R1+0x40c0] ;  /* 0x0040c00001247983 */ /* 0x000f280000300a00 */
        /* <DEDUP_REMOVED lines=17> */
[----:B---3--:R-:W-:Y:S03]  /*a6570*/  HMMA.16816.F32 R8, R44, R10, R40 ;  /* 0x0000000a2c08723c */ /* 0x008fe60000001828 */
[----:B------:R0:W5:-:S15]  /*a6580*/  LDL.LU.64 R40, [R1+0x4090] ;  /* 0x0040900001287983 */ /* 0x00015e0000300a00 */
[----:B------:R-:W-:Y:S01]  /*a6590*/  NOP ;  /* 0x0000000000007918 */ /* 0x000fe20000000000 */
[----:B------:R-:W-:Y:S04]  /*a65a0*/  STL.64 [R1+0xb00], R8 ;  /* 0x000b000801007387 */ /* 0x000fe80000100a00 */
[----:B------:R1:W-:Y:S04]  /*a65b0*/  STL.64 [R1+0xb08], R10 ;  /* 0x000b080a01007387 */ /* 0x0003e80000100a00 */
[----:B-1----:R-:W3:Y:S04]  /*a65c0*/  LDL.LU.64 R10, [R1+0x4088] ;  /* 0x00408800010a7983 */ /* 0x002ee80000300a00 */
[----:B------:R-:W3:Y:S01]  /*a65d0*/  LDL.LU.64 R8, [R1+0x4080] ;  /* 0x0040800001087983 */ /* 0x000ee20000300a00 */
[C---:B----4-:R-:W-:Y:S03]  /*a65e0*/  HMMA.16816.F32 R32, R44.reuse, R34, R12 ;  /* 0x000000222c20723c */ /* 0x050fe6000000180c */
[----:B------:R-:W4:Y:S05]  /*a65f0*/  LDL.LU.64 R14, [R1+0x4078] ;  /* 0x00407800010e7983 */ /* 0x000f2a0000300a00 */
[C---:B------:R-:W-:Y:S11]  /*a6600*/  HMMA.16816.F32 R56, R44.reuse, R58, R36 ;  /* 0x0000003a2c38723c */ /* 0x040ff60000001824 */
[----:B------:R-:W-:Y:S04]  /*a6610*/  STL.64 [R1+0xad0], R32 ;  /* 0x000ad02001007387 */ /* 0x000fe80000100a00 */
[----:B------:R1:W-:Y:S04]  /*a6620*/  STL.64 [R1+0xad8], R34 ;  /* 0x000ad82201007387 */ /* 0x0003e80000100a00 */
[----:B-1----:R-:W3:Y:S04]  /*a6630*/  LDL.LU.64 R34, [R1+0x4070] ;  /* 0x0040700001227983 */ /* 0x002ee80000300a00 */
[----:B------:R0:W5:Y:S04]  /*a6640*/  LDL.LU.64 R32, [R1+0x4068] ;  /* 0x0040680001207983 */ /* 0x0001680000300a00 */
[----:B------:R-:W3:Y:S04]  /*a6650*/  LDL.LU.64 R38, [R1+0x4060] ;  /* 0x0040600001267983 */ /* 0x000ee80000300a00 */
[----:B------:R0:W5:Y:S04]  /*a6660*/  LDL.LU.64 R36, [R1+0x4058] ;  /* 0x0040580001247983 */ /* 0x0001680000300a00 */
[----:B------:R-:W-:Y:S04]  /*a6670*/  STL.64 [R1+0xab0], R56 ;  /* 0x000ab03801007387 */ /* 0x000fe80000100a00 */
[----:B------:R1:W-:Y:S04]  /*a6680*/  STL.64 [R1+0xab8], R58 ;  /* 0x000ab83a01007387 */ /* 0x0003e80000100a00 */
[----:B-1----:R-:W3:Y:S04]  /*a6690*/  LDL.LU.64 R58, [R1+0x4050] ;  /* 0x00405000013a7983 */ /* 0x002ee80000300a00 */
[----:B------:R0:W5:Y:S01]  /*a66a0*/  LDL.LU.64 R56, [R1+0x4048] ;  /* 0x0040480001387983 */ /* 0x0001620000300a00 */
[C---:B--2---:R-:W-:Y:S08]  /*a66b0*/  HMMA.16816.F32 R20, R44.reuse, R22, R16 ;  /* 0x000000162c14723c */ /* 0x044ff00000001810 */
[C---:B------:R-:W-:Y:S11]  /*a66c0*/  HMMA.16816.F32 R16, R44.reuse, R30, R24 ;  /* 0x0000001e2c10723c */ /* 0x040ff60000001818 */
[----:B------:R1:W-:Y:S04]  /*a66d0*/  STL.64 [R1+0xa80], R20 ;  /* 0x000a801401007387 */ /* 0x0003e80000100a00 */
[----:B------:R2:W-:Y:S04]  /*a66e0*/  STL.64 [R1+0xa88], R22 ;  /* 0x000a881601007387 */ /* 0x0005e80000100a00 */
[----:B-1----:R-:W4:Y:S04]  /*a66f0*/  LDL.LU R20, [R1+0x190] ;  /* 0x0001900001147983 */ /* 0x002f280000300800 */
[----:B------:R1:W-:Y:S04]  /*a6700*/  STL.64 [R1+0xa60], R16 ;  /* 0x000a601001007387 */ /* 0x0003e80000100a00 */
[----:B------:R0:W-:Y:S04]  /*a6710*/  STL.64 [R1+0xa68], R18 ;  /* 0x000a681201007387 */ /* 0x0001e80000100a00 */
[----:B------:R-:W4:Y:S04]  /*a6720*/  LDL.LU R21, [R1+0x194] ;  /* 0x0001940001157983 */ /* 0x000f280000300800 */
[----:B--2---:R-:W4:Y:S04]  /*a6730*/  LDL.LU R22, [R1+0x198] ;  /* 0x0001980001167983 */ /* 0x004f280000300800 */
        /* <DEDUP_REMOVED lines=9> */
[----:B-1----:R-:W2:Y:S04]  /*a67d0*/  LDL.LU R16, [R1+0x180] ;  /* 0x0001800001107983 */ /* 0x002ea80000300800 */
[----:B------:R-:W2:Y:S04]  /*a67e0*/  LDL.LU R17, [R1+0x184] ;  /* 0x0001840001117983 */ /* 0x000ea80000300800 */
[----:B0-----:R-:W2:Y:S04]  /*a67f0*/  LDL.LU R18, [R1+0x188] ;  /* 0x0001880001127983 */ /* 0x001ea80000300800 */
[----:B------:R-:W2:Y:S01]  /*a6800*/  LDL.LU R19, [R1+0x18c] ;  /* 0x00018c0001137983 */ /* 0x000ea20000300800 */
[----:B---3--:R-:W-:-:S15]  /*a6810*/  HMMA.16816.F32 R52, R44, R58, R52 ;  /* 0x0000003a2c34723c */ /* 0x008fde0000001834 */
[----:B------:R-:W-:-:S04]  /*a6820*/  NOP ;  /* 0x0000000000007918 */ /* 0x000fc80000000000 */
        /* <DEDUP_REMOVED lines=9> */
[----:B------:R0:W5:Y:S04]  /*a68c0*/  LDL.LU.64 R48, [R1+0x4028] ;  /* 0x0040280001307983 */ /* 0x0001680000300a00 */
[----:B--2---:R1:W-:Y:S04]  /*a68d0*/  STL.64 [R1+0x3fb0], R52 ;  /* 0x003fb03401007387 */ /* 0x0043e80000100a00 */
[----:B-1----:R-:W2:Y:S04]  /*a68e0*/  LDL.LU R52, [R1+0x1c0] ;  /* 0x0001c00001347983 */ /* 0x002ea80000300800 */
[----:B------:R-:W2:Y:S04]  /*a68f0*/  LDL.LU R53, [R1+0x1c4] ;  /* 0x0001c40001357983 */ /* 0x000ea80000300800 */
[----:B------:R-:W2:Y:S04]  /*a6900*/  LDL.LU R54, [R1+0x1c8] ;  /* 0x0001c80001367983 */ /* 0x000ea80000300800 */
[----:B------:R-:W2:Y:S01]  /*a6910*/  LDL.LU R55, [R1+0x1cc] ;  /* 0x0001cc0001377983 */ /* 0x000ea20000300800 */
[----:B---3--:R-:W-:-:S15]  /*a6920*/  HMMA.16816.F32 R4, R44, R50, R4 ;  /* 0x000000322c04723c */ /* 0x008fde0000001804 */
[----:B------:R-:W-:-:S04]  /*a6930*/  NOP ;  /* 0x0000000000007918 */ /* 0x000fc80000000000 */
[----:B------:R1:W-:Y:S04]  /*a6940*/  STL.64 [R1+0x9f0], R4 ;  /* 0x0009f00401007387 */ /* 0x0003e80000100a00 */
[----:B------:R3:W-:Y:S04]  /*a6950*/  STL.64 [R1+0x9f8], R6 ;  /* 0x0009f80601007387 */ /* 0x0007e80000100a00 */
[----:B-1----:R-:W4:Y:S01]  /*a6960*/  LDL.LU R4, [R1+0x150] ;  /* 0x0001500001047983 */ /* 0x002f220000300800 */
[----:B---3--:R-:W-:Y:S02]  /*a6970*/  IMAD.MOV.U32 R6, RZ, RZ, R9 ;  /* 0x000000ffff067224 */ /* 0x008fe400078e0009 */
[----:B------:R-:W-:-:S02]  /*a6980*/  IMAD.MOV.U32 R7, RZ, RZ, R8 ;  /* 0x000000ffff077224 */ /* 0x000fc400078e0008 */
[----:B------:R-:W-:Y:S02]  /*a6990*/  IMAD.MOV.U32 R5, RZ, RZ, R3 ;  /* 0x000000ffff057224 */ /* 0x000fe400078e0003 */
[----:B------:R-:W3:Y:S04]  /*a69a0*/  LDL.LU R3, [R1+0x4020] ;  /* 0x0040200001037983 */ /* 0x000ee80000300800 */
[----:B------:R-:W-:Y:S01]  /*a69b0*/  STL.64 [R1+0x3fc8], R6 ;  /* 0x003fc80601007387 */ /* 0x000fe20000100a00 */
[C---:B--2---:R-:W-:Y:S03]  /*a69c0*/  HMMA.16816.F32 R52, R44.reuse, R38, R52 ;  /* 0x000000262c34723c */ /* 0x044fe60000001834 */
[----:B----4-:R1:W-:Y:S04]  /*a69d0*/  STL.64 [R1+0x3fc0], R4 ;  /* 0x003fc00401007387 */ /* 0x0103e80000100a00 */
[----:B-1----:R-:W2:Y:S04]  /*a69e0*/  LDL.LU R4, [R1+0x160] ;  /* 0x0001600001047983 */ /* 0x002ea80000300800 */
[----:B------:R-:W2:Y:S04]  /*a69f0*/  LDL.LU R5, [R1+0x164] ;  /* 0x0001640001057983 */ /* 0x000ea80000300800 */
[----:B------:R-:W4:Y:S04]  /*a6a00*/  LDL.LU R6, [R1+0x168] ;  /* 0x0001680001067983 */ /* 0x000f280000300800 */
[----:B------:R-:W4:Y:S01]  /*a6a10*/  LDL.LU R7, [R1+0x16c] ;  /* 0x00016c0001077983 */ /* 0x000f220000300800 */
[----:B------:R-:W-:Y:S03]  /*a6a20*/  HMMA.16816.F32 R28, R44, R34, R28 ;  /* 0x000000222c1c723c */ /* 0x000fe6000000181c */
[----:B----4-:R-:W-:Y:S04]  /*a6a30*/  STL.64 [R1+0x3fd8], R6 ;  /* 0x003fd80601007387 */ /* 0x010fe80000100a00 */
[----:B--2---:R1:W-:Y:S04]  /*a6a40*/  STL.64 [R1+0x3fd0], R4 ;  /* 0x003fd00401007387 */ /* 0x0043e80000100a00 */
[----:B-1----:R-:W2:Y:S04]  /*a6a50*/  LDL.LU R4, [R1+0x170] ;  /* 0x0001700001047983 */ /* 0x002ea80000300800 */
[----:B------:R-:W2:Y:S04]  /*a6a60*/  LDL.LU R5, [R1+0x174] ;  /* 0x0001740001057983 */ /* 0x000ea80000300800 */
[----:B------:R-:W2:Y:S01]  /*a6a70*/  LDL.LU R6, [R1+0x178] ;  /* 0x0001780001067983 */ /* 0x000ea20000300800 */
[----:B---3--:R-:W-:-:S03]  /*a6a80*/  IMAD.MOV.U32 R7, RZ, RZ, R3 ;  /* 0x000000ffff077224 */ /* 0x008fc600078e0003 */
[----:B------:R-:W3:Y:S04]  /*a6a90*/  LDL.LU R3, [R1+0x401c] ;  /* 0x00401c0001037983 */ /* 0x000ee80000300800 */
[----:B------:R-:W4:Y:S04]  /*a6aa0*/  LDL.LU.64 R8, [R1+0x950] ;  /* 0x0009500001087983 */ /* 0x000f280000300a00 */
[----:B------:R-:W2:Y:S04]  /*a6ab0*/  LDL.LU.64 R50, [R1+0x948] ;  /* 0x0009480001327983 */ /* 0x000ea80000300a00 */
[----:B------:R1:W-:Y:S04]  /*a6ac0*/  STL.64 [R1+0x9e0], R52 ;  /* 0x0009e03401007387 */ /* 0x0003e80000100a00 */
[----:B------:R-:W-:Y:S01]  /*a6ad0*/  STL.64 [R1+0x9e8], R54 ;  /* 0x0009e83601007387 */ /* 0x000fe20000100a00 */
[----:B-1----:R-:W-:-:S03]  /*a6ae0*/  IMAD.MOV.U32 R52, RZ, RZ, R2 ;  /* 0x000000ffff347224 */ /* 0x002fc600078e0002 */
[----:B------:R-:W2:Y:S04]  /*a6af0*/  LDL.LU R2, [R1+0x4018] ;  /* 0x0040180001027983 */ /* 0x000ea80000300800 */
[----:B------:R-:W-:Y:S04]  /*a6b00*/  STL.64 [R1+0x9d0], R28 ;  /* 0x0009d01c01007387 */ /* 0x000fe80000100a00 */
[----:B------:R1:W-:Y:S04]  /*a6b10*/  STL.64 [R1+0x9d8], R30 ;  /* 0x0009d81e01007387 */ /* 0x0003e80000100a00 */
[----:B-1----:R-:W2:Y:S04]  /*a6b20*/  LDL.LU.64 R30, [R1+0x4010] ;  /* 0x00401000011e7983 */ /* 0x002ea80000300a00 */
[----:B------:R0:W5:Y:S01]  /*a6b30*/  LDL.LU.64 R28, [R1+0x4008] ;  /* 0x00400800011c7983 */ /* 0x0001620000300a00 */
[----:B--2---:R-:W-:-:S15]  /*a6b40*/  HMMA.16816.F32 R24, R44, R30, R24 ;  /* 0x0000001e2c18723c */ /* 0x004fde0000001818 */
[----:B------:R-:W-:-:S04]  /*a6b50*/  NOP ;  /* 0x0000000000007918 */ /* 0x000fc80000000000 */
[----:B------:R1:W-:Y:S04]  /*a6b60*/  STL.64 [R1+0x9c0], R24 ;  /* 0x0009c01801007387 */ /* 0x0003e80000100a00 */
[----:B------:R2:W-:Y:S01]  /*a6b70*/  STL.64 [R1+0x9c8], R26 ;  /* 0x0009c81a01007387 */ /* 0x0005e20000100a00 */
[----:B------:R-:W-:Y:S01]  /*a6b80*/  IMAD.MOV.U32 R53, RZ, RZ, R61 ;  /* 0x000000ffff357224 */ /* 0x000fe200078e003d */
[----:B------:R-:W-:Y:S01]  /*a6b90*/  MOV R55, R0 ;  /* 0x0000000000377202 */ /* 0x000fe20000000f00 */
[----:B------:R-:W-:Y:S01]  /*a6ba0*/  IMAD.MOV.U32 R54, RZ, RZ, R60 ;  /* 0x000000ffff367224 */ /* 0x000fe200078e003c */
[----:B-1----:R-:W1:Y:S01]  /*a6bb0*/  LDC R25, c[0x0][0x3a8] ;  /* 0x0000ea00ff197b82 */ /* 0x002e620000000800 */
[----:B--2---:R-:W2:Y:S04]  /*a6bc0*/  LDL.LU.64 R26, [R1+0x4000] ;  /* 0x00400000011a7983 */ /* 0x004ea80000300a00 */
[----:B------:R0:W5:Y:S01]  /*a6bd0*/  LDL.LU R24, [R1+0x3ff8] ;  /* 0x003ff80001187983 */ /* 0x0001620000300800 */
[----:B--2---:R-:W-:-:S15]  /*a6be0*/  HMMA.16816.F32 R20, R44, R26, R20 ;  /* 0x0000001a2c14723c */ /* 0x004fde0000001814 */
[----:B------:R-:W-:-:S04]  /*a6bf0*/  NOP ;  /* 0x0000000000007918 */ /* 0x000fc80000000000 */
[----:B------:R-:W-:Y:S04]  /*a6c00*/  STL.64 [R1+0x9b0], R20 ;  /* 0x0009b01401007387 */ /* 0x000fe80000100a00 */
[----:B------:R2:W-:Y:S04]  /*a6c10*/  STL.64 [R1+0x9b8], R22 ;  /* 0x0009b81601007387 */ /* 0x0005e80000100a00 */
[----:B--2---:R-:W2:Y:S04]  /*a6c20*/  LDL.LU.64 R22, [R1+0x3ff0] ;  /* 0x003ff00001167983 */ /* 0x004ea80000300a00 */
[----:B------:R0:W5:Y:S01]  /*a6c30*/  LDL.LU.64 R20, [R1+0x3fe8] ;  /* 0x003fe80001147983 */ /* 0x0001620000300a00 */
[----:B--2---:R-:W-:-:S15]  /*a6c40*/  HMMA.16816.F32 R16, R44, R22, R16 ;  /* 0x000000162c10723c */ /* 0x004fde0000001810 */
[----:B------:R-:W-:-:S04]  /*a6c50*/  NOP ;  /* 0x0000000000007918 */ /* 0x000fc80000000000 */
[----:B------:R-:W-:Y:S04]  /*a6c60*/  STL.64 [R1+0x9a0], R16 ;  /* 0x0009a01001007387 */ /* 0x000fe80000100a00 */
[----:B------:R2:W-:Y:S04]  /*a6c70*/  STL.64 [R1+0x9a8], R18 ;  /* 0x0009a81201007387 */ /* 0x0005e80000100a00 */
[----:B--2---:R-:W2:Y:S04]  /*a6c80*/  LDL.LU.64 R18, [R1+0x3fe0] ;  /* 0x003fe00001127983 */ /* 0x004ea80000300a00 */
[----:B------:R-:W3:Y:S04]  /*a6c90*/  LDL.LU R59, [R1+0x3cac] ;  /* 0x003cac00013b7983 */ /* 0x000ee80000300800 */
[----:B------:R-:W3:Y:S04]  /*a6ca0*/  LDL.LU R42, [R1+0x3ca4] ;  /* 0x003ca400012a7983 */ /* 0x000ee80000300800 */
        /* <DEDUP_REMOVED lines=8> */
[----:B--2---:R-:W2:Y:S04]  /*a6d30*/  LDL.LU.64 R6, [R1+0x3fd8] ;  /* 0x003fd80001067983 */ /* 0x004ea80000300a00 */
[----:B------:R-:W2:Y:S04]  /*a6d40*/  LDL.LU.64 R4, [R1+0x3fd0] ;  /* 0x003fd00001047983 */ /* 0x000ea80000300a00 */
[----:B------:R-:W3:Y:S04]  /*a6d50*/  LDL.LU R13, [R1+0x3c7c] ;  /* 0x003c7c00010d7983 */ /* 0x000ee80000300800 */
[----:B------:R-:W3:Y:S04]  /*a6d60*/  LDL.LU R61, [R1+0x3ca8] ;  /* 0x003ca800013d7983 */ /* 0x000ee80000300800 */
[----:B------:R-:W3:Y:S04]  /*a6d70*/  LDL.LU R0, [R1+0x3c74] ;  /* 0x003c740001007983 */ /* 0x000ee80000300800 */
[----:B------:R-:W3:Y:S01]  /*a6d80*/  LDL.LU R60, [R1+0x3ca0] ;  /* 0x003ca000013c7983 */ /* 0x000ee20000300800 */
[----:B--2---:R-:W-:-:S15]  /*a6d90*/  HMMA.16816.F32 R4, R44, R14, R4 ;  /* 0x0000000e2c04723c */ /* 0x004fde0000001804 */
[----:B------:R-:W-:-:S04]  /*a6da0*/  NOP ;  /* 0x0000000000007918 */ /* 0x000fc80000000000 */
[----:B------:R-:W-:Y:S01]  /*a6db0*/  STL.64 [R1+0x980], R4 ;  /* 0x0009800401007387 */ /* 0x000fe20000100a00 */
[----:B------:R-:W-:Y:S02]  /*a6dc0*/  IMAD.MOV.U32 R23, RZ, RZ, R7 ;  /* 0x000000ffff177224 */ /* 0x000fe400078e0007 */
[----:B------:R-:W-:Y:S01]  /*a6dd0*/  IMAD.MOV.U32 R15, RZ, RZ, R6 ;  /* 0x000000ffff0f7224 */ /* 0x000fe200078e0006 */
[----:B------:R2:W-:Y:S01]  /*a6de0*/  STL.64 [R1+0x988], R6 ;  /* 0x0009880601007387 */ /* 0x0005e20000100a00 */
[----:B------:R-:W-:Y:S02]  /*a6df0*/  IMAD.MOV.U32 R22, RZ, RZ, R5 ;  /* 0x000000ffff167224 */ /* 0x000fe400078e0005 */
[----:B------:R-:W-:Y:S01]  /*a6e00*/  IMAD.MOV.U32 R14, RZ, RZ, R4 ;  /* 0x000000ffff0e7224 */ /* 0x000fe200078e0004 */
[----:B--2---:R-:W2:Y:S04]  /*a6e10*/  LDL.LU.64 R6, [R1+0x3fc8] ;  /* 0x003fc80001067983 */ /* 0x004ea80000300a00 */
[----:B------:R-:W2:Y:S02]  /*a6e20*/  LDL.LU.64 R4, [R1+0x3fc0] ;  /* 0x003fc00001047983 */ /* 0x000ea40000300a00 */
[----:B--2---:R-:W-:-:S15]  /*a6e30*/  HMMA.16816.F32 R4, R44, R10, R4 ;  /* 0x0000000a2c04723c */ /* 0x004fde0000001804 */
[----:B------:R-:W-:-:S04]  /*a6e40*/  NOP ;  /* 0x0000000000007918 */ /* 0x000fc80000000000 */
[----:B------:R-:W-:Y:S01]  /*a6e50*/  STL.64 [R1+0x970], R4 ;  /* 0x0009700401007387 */ /* 0x000fe20000100a00 */
[----:B------:R-:W-:-:S03]  /*a6e60*/  IMAD.MOV.U32 R11, RZ, RZ, R6 ;  /* 0x000000ffff0b7224 */ /* 0x000fc600078e0006 */
[----:B------:R2:W-:Y:S04]  /*a6e70*/  STL.64 [R1+0x978], R6 ;  /* 0x0009780601007387 */ /* 0x0005e80000100a00 */
[----:B--2---:R-:W2:Y:S01]  /*a6e80*/  LDL.LU.64 R6, [R1+0x3fb8] ;  /* 0x003fb80001067983 */ /* 0x004ea20000300a00 */
[----:B-1----:R-:W-:-:S04]  /*a6e90*/  IMAD.SHL.U32 R25, R25, 0x80, RZ ;  /* 0x0000008019197824 */ /* 0x002fc800078e00ff */
[----:B------:R-:W-:Y:S02]  /*a6ea0*/  IMAD.SHL.U32 R25, R25, 0x2, RZ ;  /* 0x0000000219197824 */ /* 0x000fe400078e00ff */
[----:B------:R-:W-:-:S03]  /*a6eb0*/  IMAD.MOV.U32 R10, RZ, RZ, R4 ;  /* 0x000000ffff0a7224 */ /* 0x000fc600078e0004 */
[-C--:B----4-:R-:W-:Y:S02]  /*a6ec0*/  IADD3 R5, P0, PT, R8, R25.reuse, RZ ;  /* 0x0000001908057210 */ /* 0x090fe40007f1e0ff */
[-C--:B------:R-:W-:Y:S02]  /*a6ed0*/  IADD3 R4, P1, PT, R50, R25.reuse, RZ ;  /* 0x0000001932047210 */ /* 0x080fe40007f3e0ff */
[-C--:B---3--:R-:W-:Y:S01]  /*a6ee0*/  IADD3 R42, P2, PT, R42, R25.reuse, RZ ;  /* 0x000000192a2a7210 */ /* 0x088fe20007f5e0ff */
[--C-:B------:R-:W-:Y:S02]  /*a6ef0*/  IMAD.X R8, R9, 0x1, R3.reuse, P0 ;  /* 0x0000000109087824 */ /* 0x100fe400000e0603 */
[----:B------:R-:W-:Y:S01]  /*a6f00*/  IMAD.X R9, R51, 0x1, R3, P1 ;  /* 0x0000000133097824 */ /* 0x000fe200008e0603 */
[-C--:B------:R-:W-:Y:S02]  /*a6f10*/  IADD3 R59, P1, PT, R59, R25.reuse, RZ ;  /* 0x000000193b3b7210 */ /* 0x080fe40007f3e0ff */
[----:B------:R-:W-:-:S02]  /*a6f20*/  IADD3 R43, P3, PT, R43, R25, RZ ;  /* 0x000000192b2b7210 */ /* 0x000fc40007f7e0ff */
[-C--:B------:R-:W-:Y:S02]  /*a6f30*/  IADD3 R12, P6, PT, R12, R25.reuse, RZ ;  /* 0x000000190c0c7210 */ /* 0x080fe40007fde0ff */
[-C--:B------:R-:W-:Y:S02]  /*a6f40*/  IADD3 R17, P4, PT, R17, R25.reuse, RZ ;  /* 0x0000001911117210 */ /* 0x080fe40007f9e0ff */
[-C--:B------:R-:W-:Y:S02]  /*a6f50*/  IADD3 R16, P5, PT, R16, R25.reuse, RZ ;  /* 0x0000001910107210 */ /* 0x080fe40007fbe0ff */
[-C--:B------:R-:W-:Y:S01]  /*a6f60*/  IADD3 R13, P0, PT, R13, R25.reuse, RZ ;  /* 0x000000190d0d7210 */ /* 0x080fe20007f1e0ff */
[--C-:B------:R-:W-:Y:S01]  /*a6f70*/  IMAD.X R61, R61, 0x1, R3.reuse, P1 ;  /* 0x000000013d3d7824 */ /* 0x100fe200008e0603 */
[----:B------:R-:W-:Y:S01]  /*a6f80*/  IADD3 R0, P1, PT, R0, R25, RZ ;  /* 0x0000001900007210 */ /* 0x000fe20007f3e0ff */
[----:B------:R-:W-:Y:S01]  /*a6f90*/  IMAD.X R60, R60, 0x1, R3, P2 ;  /* 0x000000013c3c7824 */ /* 0x000fe200010e0603 */
[----:B--2---:R-:W-:Y:S01]  /*a6fa0*/  HMMA.16816.F32 R44, R44, R6, R52 ;  /* 0x000000062c2c723c */ /* 0x004fe20000001834 */
[----:B------:R0:W5:-:S15]  /*a6fb0*/  LDL.LU.64 R52, [R1+0x3fb0] ;  /* 0x003fb00001347983 */ /* 0x00015e0000300a00 */
[----:B------:R-:W-:-:S03]  /*a6fc0*/  NOP ;  /* 0x0000000000007918 */ /* 0x000fc60000000000 */
[----:B------:R-:W-:Y:S04]  /*a6fd0*/  STL.64 [R1+0x960], R44 ;  /* 0x0009602c01007387 */ /* 0x000fe80000100a00 */
[----:B------:R-:W-:Y:S04]  /*a6fe0*/  STL.64 [R1+0x968], R46 ;  /* 0x0009682e01007387 */ /* 0x000fe80000100a00 */
[----:B------:R-:W-:Y:S04]  /*a6ff0*/  STL [R1+0x3cac], R59 ;  /* 0x003cac3b01007387 */ /* 0x000fe80000100800 */
[----:B------:R-:W-:Y:S04]  /*a7000*/  STL [R1+0x3ca4], R42 ;  /* 0x003ca42a01007387 */ /* 0x000fe80000100800 */
[----:B------:R-:W-:Y:S04]  /*a7010*/  STL [R1+0x3c9c], R43 ;  /* 0x003c9c2b01007387 */ /* 0x000fe80000100800 */
[----:B------:R1:W-:Y:S04]  /*a7020*/  STL [R1+0x3c84], R12 ;  /* 0x003c840c01007387 */ /* 0x0003e80000100800 */
[----:B------:R-:W-:Y:S04]  /*a7030*/  STL [R1+0x3c94], R17 ;  /* 0x003c941101007387 */ /* 0x000fe80000100800 */
[----:B-1----:R-:W2:Y:S04]  /*a7040*/  LDL.LU R12, [R1+0x3c6c] ;  /* 0x003c6c00010c7983 */ /* 0x002ea80000300800 */
[----:B------:R-:W-:Y:S04]  /*a7050*/  STL [R1+0x3c8c], R16 ;  /* 0x003c8c1001007387 */ /* 0x000fe80000100800 */
[----:B------:R1:W-:Y:S04]  /*a7060*/  STL [R1+0x3c7c], R13 ;  /* 0x003c7c0d01007387 */ /* 0x0003e80000100800 */
[----:B-1----:R-:W3:Y:S04]  /*a7070*/  LDL.LU R13, [R1+0x3c98] ;  /* 0x003c9800010d7983 */ /* 0x002ee80000300800 */
[----:B------:R1:W-:Y:S01]  /*a7080*/  STL [R1+0x3ca8], R61 ;  /* 0x003ca83d01007387 */ /* 0x0003e20000100800 */
[----:B------:R-:W-:-:S02]  /*a7090*/  IMAD.MOV.U32 R26, RZ, RZ, R44 ;  /* 0x000000ffff1a7224 */ /* 0x000fc400078e002c */
[----:B------:R-:W-:Y:S02]  /*a70a0*/  IMAD.MOV.U32 R38, RZ, RZ, R45 ;  /* 0x000000ffff267224 */ /* 0x000fe400078e002d */
[----:B------:R-:W-:Y:S01]  /*a70b0*/  IMAD.MOV.U32 R27, RZ, RZ, R46 ;  /* 0x000000ffff1b7224 */ /* 0x000fe200078e002e */
[----:B-1----:R-:W4:Y:S04]  /*a70c0*/  LDL.LU R61, [R1+0x3c64] ;  /* 0x003c6400013d7983 */ /* 0x002f280000300800 */
[----:B------:R1:W-:Y:S01]  /*a70d0*/  STL [R1+0x3c74], R0 ;  /* 0x003c740001007387 */ /* 0x0003e20000100800 */
[----:B------:R-:W-:-:S03]  /*a70e0*/  IMAD.MOV.U32 R39, RZ, RZ, R47 ;  /* 0x000000ffff277224 */ /* 0x000fc600078e002f */
[----:B-1----:R-:W4:Y:S04]  /*a70f0*/  LDL.LU R0, [R1+0x3c90] ;  /* 0x003c900001007983 */ /* 0x002f280000300800 */
        /* <DEDUP_REMOVED lines=23> */
[----:B-1----:R-:W4:Y:S01]  /*a7270*/  LDL.LU R60, [R1+0x3c04] ;  /* 0x003c0400013c7983 */ /* 0x002f220000300800 */
[----:B--2---:R-:W-:-:S05]  /*a7280*/  IADD3 R12, P2, PT, R12, R25, RZ ;  /* 0x000000190c0c7210 */ /* 0x004fca0007f5e0ff */
[----:B------:R1:W-:Y:S01]  /*a7290*/  STL [R1+0x3c6c], R12 ;  /* 0x003c6c0c01007387 */ /* 0x0003e20000100800 */
[----:B---3--:R-:W-:-:S03]  /*a72a0*/  IMAD.X R13, R13, 0x1, R3, P3 ;  /* 0x000000010d0d7824 */ /* 0x008fc600018e0603 */
[----:B-1----:R-:W2:Y:S04]  /*a72b0*/  LDL.LU R12, [R1+0x3c30] ;  /* 0x003c3000010c7983 */ /* 0x002ea80000300800 */
[----:B------:R1:W-:Y:S01]  /*a72c0*/  STL [R1+0x3c98], R13 ;  /* 0x003c980d01007387 */ /* 0x0003e20000100800 */
[----:B----4-:R-:W-:-:S03]  /*a72d0*/  IADD3 R61, P3, PT, R61, R25, RZ ;  /* 0x000000193d3d7210 */ /* 0x010fc60007f7e0ff */
[----:B-1----:R-:W3:Y:S04]  /*a72e0*/  LDL.LU R13, [R1+0x3bfc] ;  /* 0x003bfc00010d7983 */ /* 0x002ee80000300800 */
[----:B------:R1:W-:Y:S01]  /*a72f0*/  STL [R1+0x3c64], R61 ;  /* 0x003c643d01007387 */ /* 0x0003e20000100800 */
[----:B------:R-:W-:-:S03]  /*a7300*/  IADD3.X R0, PT, PT, R0, R3, RZ, P4, !PT ;  /* 0x0000000300007210 */ /* 0x000fc600027fe4ff */
[----:B-1----:R-:W4:Y:S01]  /*a7310*/  LDL.LU R61, [R1+0x3c28] ;  /* 0x003c2800013d7983 */ /* 0x002f220000300800 */
[----:B------:R-:W-:-:S03]  /*a7320*/  IADD3 R44, P4, PT, R44, R25, RZ ;  /* 0x000000192c2c7210 */ /* 0x000fc60007f9e0ff */
[----:B------:R1:W-:Y:S01]  /*a7330*/  STL [R1+0x3c90], R0 ;  /* 0x003c900001007387 */ /* 0x0003e20000100800 */
[--C-:B------:R-:W-:Y:S01]  /*a7340*/  IMAD.X R45, R45, 0x1, R3.reuse, P5 ;  /* 0x000000012d2d7824 */ /* 0x100fe200028e0603 */
[-C--:B------:R-:W-:Y:S01]  /*a7350*/  IADD3 R46, P5, PT, R46, R25.reuse, RZ ;  /* 0x000000192e2e7210 */ /* 0x080fe20007fbe0ff */
[--C-:B------:R-:W-:Y:S01]  /*a7360*/  IMAD.X R47, R47, 0x1, R3.reuse, P6 ;  /* 0x000000012f2f7824 */ /* 0x100fe200030e0603 */
[-C--:B------:R-:W-:Y:S01]  /*a7370*/  IADD3 R6, P6, PT, R6, R25.reuse, RZ ;  /* 0x0000001906067210 */ /* 0x080fe20007fde0ff */
[--C-:B------:R-:W-:Y:S01]  /*a7380*/  IMAD.X R7, R7, 0x1, R3.reuse, P0 ;  /* 0x0000000107077824 */ /* 0x100fe200000e0603 */
[----:B------:R-:W-:Y:S01]  /*a7390*/  IADD3 R18, P0, PT, R18, R25, RZ ;  /* 0x0000001912127210 */ /* 0x000fe20007f1e0ff */
[----:B-1----:R-:W4:Y:S04]  /*a73a0*/  LDL.LU R0, [R1+0x3bf4] ;  /* 0x003bf40001007983 */ /* 0x002f280000300800 */
[----:B------:R-:W-:Y:S04]  /*a73b0*/  STL [R1+0x3c5c], R44 ;  /* 0x003c5c2c01007387 */ /* 0x000fe80000100800 */
[----:B------:R-:W-:Y:S04]  /*a73c0*/  STL [R1+0x3c88], R45 ;  /* 0x003c882d01007387 */ /* 0x000fe80000100800 */
[----:B------:R-:W-:Y:S01]  /*a73d0*/  STL [R1+0x3c54], R46 ;  /* 0x003c542e01007387 */ /* 0x000fe20000100800 */
[----:B------:R-:W-:-:S03]  /*a73e0*/  IMAD.X R19, R19, 0x1, R3, P1 ;  /* 0x0000000113137824 */ /* 0x000fc600008e0603 */
[----:B------:R-:W-:Y:S01]  /*a73f0*/  STL [R1+0x3c80], R47 ;  /* 0x003c802f01007387 */ /* 0x000fe20000100800 */
[----:B------:R-:W-:-:S03]  /*a7400*/  IADD3 R30, P1, PT, R30, R25, RZ ;  /* 0x000000191e1e7210 */ /* 0x000fc60007f3e0ff */
        /* <DEDUP_REMOVED lines=21> */
[--C-:B------:R-:W-:Y:S02]  /*a7560*/  IMAD.X R43, R43, 0x1, R3.reuse, P0 ;  /* 0x000000012b2b7824 */ /* 0x100fe400000e0603 */
[----:B------:R-:W-:Y:S01]  /*a7570*/  IMAD.X R16, R16, 0x1, R3, P1 ;  /* 0x0000000110107824 */ /* 0x000fe200008e0603 */
[----:B------:R-:W-:Y:S01]  /*a7580*/  STL [R1+0x3c50], R55 ;  /* 0x003c503701007387 */ /* 0x000fe20000100800 */
[----:B------:R-:W-:-:S03]  /*a7590*/  IADD3 R60, P1, PT, R60, R25, RZ ;  /* 0x000000193c3c7210 */ /* 0x000fc60007f3e0ff */
[----:B------:R-:W-:Y:S01]  /*a75a0*/  STL [R1+0x3c1c], R58 ;  /* 0x003c1c3a01007387 */ /* 0x000fe20000100800 */
[----:B------:R-:W-:-:S03]  /*a75b0*/  IADD3 R17, P0, PT, R17, R25, RZ ;  /* 0x0000001911117210 */ /* 0x000fc60007f1e0ff */
[----:B------:R-:W-:Y:S04]  /*a75c0*/  STL [R1+0x3c48], R59 ;  /* 0x003c483b01007387 */ /* 0x000fe80000100800 */
[----:B------:R-:W-:Y:S04]  /*a75d0*/  STL [R1+0x3c14], R42 ;  /* 0x003c142a01007387 */ /* 0x000fe80000100800 */
[----:B------:R-:W-:Y:S04]  /*a75e0*/  STL [R1+0x3c40], R43 ;  /* 0x003c402b01007387 */ /* 0x000fe80000100800 */
[----:B------:R1:W-:Y:S04]  /*a75f0*/  STL [R1+0x3c04], R60 ;  /* 0x003c043c01007387 */ /* 0x0003e80000100800 */
[----:B------:R-:W-:Y:S04]  /*a7600*/  STL [R1+0x3c0c], R17 ;  /* 0x003c0c1101007387 */ /* 0x000fe80000100800 */
[----:B-1----:R-:W4:Y:S04]  /*a7610*/  LDL.LU R60, [R1+0x3c20] ;  /* 0x003c2000013c7983 */ /* 0x002f280000300800 */
[----:B------:R-:W-:Y:S01]  /*a7620*/  STL [R1+0x3c38], R16 ;  /* 0x003c381001007387 */ /* 0x000fe20000100800 */
[----:B--2---:R-:W-:-:S05]  /*a7630*/  IMAD.X R12, R12, 0x1, R3, P2 ;  /* 0x000000010c0c7824 */ /* 0x004fca00010e0603 */
[----:B------:R1:W-:Y:S01]  /*a7640*/  STL [R1+0x3c30], R12 ;  /* 0x003c300c01007387 */ /* 0x0003e20000100800 */
[----:B---3--:R-:W-:-:S03]  /*a7650*/  IADD3 R13, P2, PT, R13, R25, RZ ;  /* 0x000000190d0d7210 */ /* 0x008fc60007f5e0ff */
[----:B-1----:R-:W2:Y:S04]  /*a7660*/  LDL.LU R12, [R1+0x3bec] ;  /* 0x003bec00010c7983 */ /* 0x002ea80000300800 */
[----:B------:R1:W-:Y:S01]  /*a7670*/  STL [R1+0x3bfc], R13 ;  /* 0x003bfc0d01007387 */ /* 0x0003e20000100800 */
[----:B----4-:R-:W-:-:S03]  /*a7680*/  IMAD.X R61, R61, 0x1, R3, P3 ;  /* 0x000000013d3d7824 */ /* 0x010fc600018e0603 */
[----:B-1----:R-:W3:Y:S04]  /*a7690*/  LDL.LU R13, [R1+0x3c18] ;  /* 0x003c1800010d7983 */ /* 0x002ee80000300800 */
[----:B------:R1:W-:Y:S01]  /*a76a0*/  STL [R1+0x3c28], R61 ;  /* 0x003c283d01007387 */ /* 0x0003e20000100800 */
[----:B------:R-:W-:-:S03]  /*a76b0*/  IADD3 R0, P3, PT, R0, R25, RZ ;  /* 0x0000001900007210 */ /* 0x000fc60007f7e0ff */
        /* <DEDUP_REMOVED lines=25> */
[----:B------:R-:W-:-:S05]  /*a7850*/  IMAD.X R60, R60, 0x1, R3, P4 ;  /* 0x000000013c3c7824 */ /* 0x000fca00020e0603 */
[----:B------:R1:W-:Y:S04]  /*a7860*/  STL [R1+0x3c20], R60 ;  /* 0x003c203c01007387 */ /* 0x0003e80000100800 */
[----:B-1----:R-:W4:Y:S01]  /*a7870*/  LDL.LU R60, [R1+0x3b84] ;  /* 0x003b8400013c7983 */ /* 0x002f220000300800 */
[----:B--2---:R-:W-:-:S05]  /*a7880*/  IADD3 R12, P4, PT, R12, R25, RZ ;  /* 0x000000190c0c7210 */ /* 0x004fca0007f9e0ff */
[----:B------:R1:W-:Y:S01]  /*a7890*/  STL [R1+0x3bec], R12 ;  /* 0x003bec0c01007387 */ /* 0x0003e20000100800 */
[----:B---3--:R-:W-:-:S03]  /*a78a0*/  IMAD.X R13, R13, 0x1, R3, P5 ;  /* 0x000000010d0d7824 */ /* 0x008fc600028e0603 */
[----:B-1----:R-:W2:Y:S04]  /*a78b0*/  LDL.LU R12, [R1+0x3bb0] ;  /* 0x003bb000010c7983 */ /* 0x002ea80000300800 */
[----:B------:R1:W-:Y:S01]  /*a78c0*/  STL [R1+0x3c18], R13 ;  /* 0x003c180d01007387 */ /* 0x0003e20000100800 */
[-C--:B----4-:R-:W-:Y:S01]  /*a78d0*/  IADD3 R61, P5, PT, R61, R25.reuse, RZ ;  /* 0x000000193d3d7210 */ /* 0x090fe20007fbe0ff */
[--C-:B------:R-:W-:Y:S02]  /*a78e0*/  IMAD.X R44, R44, 0x1, R3.reuse, P6 ;  /* 0x000000012c2c7824 */ /* 0x100fe400030e0603 */
[----:B-1----:R-:W3:Y:S04]  /*a78f0*/  LDL.LU R13, [R1+0x3b7c] ;  /* 0x003b7c00010d7983 */ /* 0x002ee80000300800 */
[----:B------:R1:W-:Y:S01]  /*a7900*/  STL [R1+0x3be4], R61 ;  /* 0x003be43d01007387 */ /* 0x0003e20000100800 */
[-C--:B------:R-:W-:Y:S01]  /*a7910*/  IADD3 R45, P6, PT, R45, R25.reuse, RZ ;  /* 0x000000192d2d7210 */ /* 0x080fe20007fde0ff */
[----:B------:R-:W-:Y:S01]  /*a7920*/  IMAD.X R46, R46, 0x1, R3, P0 ;  /* 0x000000012e2e7824 */ /* 0x000fe200000e0603 */
[----:B------:R-:W-:-:S02]  /*a7930*/  IADD3 R47, P0, PT, R47, R25, RZ ;  /* 0x000000192f2f7210 */ /* 0x000fc40007f1e0ff */
[----:B------:R-:W-:Y:S02]  /*a7940*/  IADD3.X R6, PT, PT, R6, R3, RZ, P1, !PT ;  /* 0x0000000306067210 */ /* 0x000fe40000ffe4ff */
[-C--:B------:R-:W-:Y:S01]  /*a7950*/  IADD3 R7, P1, PT, R7, R25.reuse, RZ ;  /* 0x0000001907077210 */ /* 0x080fe20007f3e0ff */
[----:B------:R-:W-:Y:S01]  /*a7960*/  IMAD.X R18, R18, 0x1, R3, P2 ;  /* 0x0000000112127824 */ /* 0x000fe200010e0603 */
[----:B-1----:R-:W4:Y:S04]  /*a7970*/  LDL.LU R61, [R1+0x3ba8] ;  /* 0x003ba800013d7983 */ /* 0x002f280000300800 */
[----:B------:R-:W-:Y:S04]  /*a7980*/  STL [R1+0x3c10], R44 ;  /* 0x003c102c01007387 */ /* 0x000fe80000100800 */
[----:B------:R-:W-:Y:S04]  /*a7990*/  STL [R1+0x3bdc], R45 ;  /* 0x003bdc2d01007387 */ /* 0x000fe80000100800 */
        /* <DEDUP_REMOVED lines=29> */
[----:B------:R-:W-:-:S03]  /*a7b70*/  IMAD.X R17, R17, 0x1, R3, P2 ;  /* 0x0000000111117824 */ /* 0x000fc600010e0603 */
[----:B------:R-:W-:Y:S04]  /*a7b80*/  STL [R1+0x3b9c], R59 ;  /* 0x003b9c3b01007387 */ /* 0x000fe80000100800 */
[----:B------:R-:W-:Y:S04]  /*a7b90*/  STL [R1+0x3bc8], R42 ;  /* 0x003bc82a01007387 */ /* 0x000fe80000100800 */
[----:B------:R-:W-:Y:S01]  /*a7ba0*/  STL [R1+0x3b94], R43 ;  /* 0x003b942b01007387 */ /* 0x000fe20000100800 */
[----:B------:R-:W-:-:S03]  /*a7bb0*/  IADD3 R16, P2, PT, R16, R25, RZ ;  /* 0x0000001910107210 */ /* 0x000fc60007f5e0ff */
[----:B------:R1:W-:Y:S04]  /*a7bc0*/  STL [R1+0x3bb8], R0 ;  /* 0x003bb80001007387 */ /* 0x0003e80000100800 */
[----:B------:R-:W-:Y:S01]  /*a7bd0*/  STL [R1+0x3bc0], R17 ;  /* 0x003bc01101007387 */ /* 0x000fe20000100800 */
[----:B------:R-:W-:-:S03]  /*a7be0*/  IADD3 R60, P3, PT, R60, R25, RZ ;  /* 0x000000193c3c7210 */ /* 0x000fc60007f7e0ff */
[----:B-1----:R-:W4:Y:S04]  /*a7bf0*/  LDL.LU R0, [R1+0x3b74] ;  /* 0x003b740001007983 */ /* 0x002f280000300800 */
[----:B------:R-:W-:Y:S04]  /*a7c00*/  STL [R1+0x3b8c], R16 ;  /* 0x003b8c1001007387 */ /* 0x000fe80000100800 */
[----:B------:R1:W-:Y:S04]  /*a7c10*/  STL [R1+0x3b84], R60 ;  /* 0x003b843c01007387 */ /* 0x0003e80000100800 */
[----:B-1----:R-:W4:Y:S01]  /*a7c20*/  LDL.LU R60, [R1+0x3ba0] ;  /* 0x003ba000013c7983 */ /* 0x002f220000300800 */
[----:B--2---:R-:W-:-:S05]  /*a7c30*/  IMAD.X R12, R12, 0x1, R3, P4 ;  /* 0x000000010c0c7824 */ /* 0x004fca00020e0603 */
[----:B------:R1:W-:Y:S01]  /*a7c40*/  STL [R1+0x3bb0], R12 ;  /* 0x003bb00c01007387 */ /* 0x0003e20000100800 */
[----:B---3--:R-:W-:-:S03]  /*a7c50*/  IADD3 R13, P4, PT, R13, R25, RZ ;  /* 0x000000190d0d7210 */ /* 0x008fc60007f9e0ff */
[----:B-1----:R-:W2:Y:S04]  /*a7c60*/  LDL.LU R12, [R1+0x3b6c] ;  /* 0x003b6c00010c7983 */ /* 0x002ea80000300800 */
[----:B------:R1:W-:Y:S01]  /*a7c70*/  STL [R1+0x3b7c], R13 ;  /* 0x003b7c0d01007387 */ /* 0x0003e20000100800 */
[----:B----4-:R-:W-:-:S03]  /*a7c80*/  IMAD.X R61, R61, 0x1, R3, P5 ;  /* 0x000000013d3d7824 */ /* 0x010fc600028e0603 */
[----:B-1----:R-:W3:Y:S04]  /*a7c90*/  LDL.LU R13, [R1+0x3b98] ;  /* 0x003b9800010d7983 */ /* 0x002ee80000300800 */
        /* <DEDUP_REMOVED lines=24> */
[----:B------:R-:W-:-:S05]  /*a7e20*/  IADD3 R0, P5, PT, R0, R25, RZ ;  /* 0x0000001900007210 */ /* 0x000fca0007fbe0ff */
[----:B------:R1:W-:Y:S01]  /*a7e30*/  STL [R1+0x3b74], R0 ;  /* 0x003b740001007387 */ /* 0x0003e20000100800 */
[----:B------:R-:W-:-:S03]  /*a7e40*/  IMAD.X R60, R60, 0x1, R3, P6 ;  /* 0x000000013c3c7824 */ /* 0x000fc600030e0603 */
[----:B-1----:R-:W4:Y:S04]  /*a7e50*/  LDL.LU R0, [R1+0x3b38] ;  /* 0x003b380001007983 */ /* 0x002f280000300800 */
[----:B------:R1:W-:Y:S04]  /*a7e60*/  STL [R1+0x3ba0], R60 ;  /* 0x003ba03c01007387 */ /* 0x0003e80000100800 */
[----:B-1----:R-:W4:Y:S01]  /*a7e70*/  LDL.LU R60, [R1+0x3b04] ;  /* 0x003b0400013c7983 */ /* 0x002f220000300800 */
[----:B--2---:R-:W-:-:S05]  /*a7e80*/  IADD3 R12, P6, PT, R12, R25, RZ ;  /* 0x000000190c0c7210 */ /* 0x004fca0007fde0ff */
[----:B------:R1:W-:Y:S01]  /*a7e90*/  STL [R1+0x3b6c], R12 ;  /* 0x003b6c0c01007387 */ /* 0x0003e20000100800 */
[--C-:B---3--:R-:W-:Y:S01]  /*a7ea0*/  IMAD.X R13, R13, 0x1, R3.reuse, P0 ;  /* 0x000000010d0d7824 */ /* 0x108fe200000e0603 */
[-C--:B----4-:R-:W-:Y:S01]  /*a7eb0*/  IADD3 R44, P0, PT, R44, R25.reuse, RZ ;  /* 0x000000192c2c7210 */ /* 0x090fe20007f1e0ff */
[----:B------:R-:W-:Y:S01]  /*a7ec0*/  IMAD.X R45, R45, 0x1, R3, P1 ;  /* 0x000000012d2d7824 */ /* 0x000fe200008e0603 */
[----:B-1----:R-:W2:Y:S01]  /*a7ed0*/  LDL.LU R12, [R1+0x3b30] ;  /* 0x003b3000010c7983 */ /* 0x002ea20000300800 */
[----:B------:R-:W-:-:S03]  /*a7ee0*/  IADD3 R46, P1, PT, R46, R25, RZ ;  /* 0x000000192e2e7210 */ /* 0x000fc60007f3e0ff */
[----:B------:R1:W-:Y:S01]  /*a7ef0*/  STL [R1+0x3b98], R13 ;  /* 0x003b980d01007387 */ /* 0x0003e20000100800 */
[--C-:B------:R-:W-:Y:S01]  /*a7f00*/  IMAD.X R47, R47, 0x1, R3.reuse, P2 ;  /* 0x000000012f2f7824 */ /* 0x100fe200010e0603 */
[-C--:B------:R-:W-:Y:S01]  /*a7f10*/  IADD3 R6, P2, PT, R6, R25.reuse, RZ ;  /* 0x0000001906067210 */ /* 0x080fe20007f5e0ff */
[--C-:B------:R-:W-:Y:S01]  /*a7f20*/  IMAD.X R7, R7, 0x1, R3.reuse, P3 ;  /* 0x0000000107077824 */ /* 0x100fe200018e0603 */
[-C--:B------:R-:W-:Y:S01]  /*a7f30*/  IADD3 R18, P3, PT, R18, R25.reuse, RZ ;  /* 0x0000001912127210 */ /* 0x080fe20007f7e0ff */
[----:B------:R-:W-:Y:S01]  /*a7f40*/  IMAD.X R19, R19, 0x1, R3, P4 ;  /* 0x0000000113137824 */ /* 0x000fe200020e0603 */
[----:B------:R-:W-:Y:S01]  /*a7f50*/  IADD3 R30, P4, PT, R30, R25, RZ ;  /* 0x000000191e1e7210 */ /* 0x000fe20007f9e0ff */
[----:B-1----:R-:W3:Y:S04]  /*a7f60*/  LDL.LU R13, [R1+0x3afc] ;  /* 0x003afc00010d7983 */ /* 0x002ee80000300800 */
[----:B------:R-:W-:Y:S04]  /*a7f70*/  STL [R1+0x3b64], R44 ;  /* 0x003b642c01007387 */ /* 0x000fe80000100800 */
[----:B------:R-:W-:Y:S04]  /*a7f80*/  STL [R1+0x3b90], R45 ;  /* 0x003b902d01007387 */ /* 0x000fe80000100800 */
[----:B------:R-:W-:Y:S04]  /*a7f90*/  STL [R1+0x3b5c], R46 ;  /* 0x003b5c2e01007387 */ /* 0x000fe80000100800 */
[----:B------:R-:W-:Y:S04]  /*a7fa0*/  STL [R1+0x3b88], R47 ;  /* 0x003b882f01007387 */ /* 0x000fe80000100800 */
[----:B------:R-:W-:Y:S01]  /*a7fb0*/  STL [R1+0x3b54], R6 ;  /* 0x003b540601007387 */ /* 0x000fe20000100800 */
[----:B------:R-:W-:-:S03]  /*a7fc0*/  IADD3.X R31, PT, PT, R31, R3, RZ, P5, !PT ;  /* 0x000000031f1f7210 */ /* 0x000fc60002ffe4ff */
        /* <DEDUP_REMOVED lines=29> */
[----:B------:R-:W-:Y:S01]  /*a81a0*/  STL [R1+0x3b14], R17 ;  /* 0x003b141101007387 */ /* 0x000fe20000100800 */
[----:B------:R-:W-:-:S03]  /*a81b0*/  IMAD.X R0, R0, 0x1, R3, P5 ;  /* 0x0000000100007824 */ /* 0x000fc600028e0603 */
[----:B-1----:R-:W4:Y:S04]  /*a81c0*/  LDL.LU R61, [R1+0x3b28] ;  /* 0x003b2800013d7983 */ /* 0x002f280000300800 */
[----:B------:R-:W-:Y:S04]  /*a81d0*/  STL [R1+0x3b40], R16 ;  /* 0x003b401001007387 */ /* 0x000fe80000100800 */
[----:B------:R1:W-:Y:S01]  /*a81e0*/  STL [R1+0x3b38], R0 ;  /* 0x003b380001007387 */ /* 0x0003e20000100800 */
[----:B------:R-:W-:-:S03]  /*a81f0*/  IADD3 R60, P5, PT, R60, R25, RZ ;  /* 0x000000193c3c7210 */ /* 0x000fc60007fbe0ff */
[----:B-1----:R-:W4:Y:S04]  /*a8200*/  LDL.LU R0, [R1+0x3af4] ;  /* 0x003af40001007983 */ /* 0x002f280000300800 */
[----:B------:R1:W-:Y:S04]  /*a8210*/  STL [R1+0x3b04], R60 ;  /* 0x003b043c01007387 */ /* 0x0003e80000100800 */
[----:B-1----:R-:W4:Y:S01]  /*a8220*/  LDL.LU R60, [R1+0x3b20] ;  /* 0x003b2000013c7983 */ /* 0x002f220000300800 */
[----:B--2---:R-:W-:-:S05]  /*a8230*/  IMAD.X R12, R12, 0x1, R3, P6 ;  /* 0x000000010c0c7824 */ /* 0x004fca00030e0603 */
[----:B------:R1:W-:Y:S01]  /*a8240*/  STL [R1+0x3b30], R12 ;  /* 0x003b300c01007387 */ /* 0x0003e20000100800 */
[----:B---3--:R-:W-:-:S03]  /*a8250*/  IADD3 R13, P6, PT, R13, R25, RZ ;  /* 0x000000190d0d7210 */ /* 0x008fc60007fde0ff */
[----:B-1----:R-:W2:Y:S04]  /*a8260*/  LDL.LU R12, [R1+0x3aec] ;  /* 0x003aec00010c7983 */ /* 0x002ea80000300800 */
[----:B------:R-:W3:Y:S04]  /*a8270*/  LDL.LU R44, [R1+0x3b18] ;  /* 0x003b1800012c7983 */ /* 0x000ee80000300800 */
[----:B------:R-:W3:Y:S04]  /*a8280*/  LDL.LU R45, [R1+0x3ae4] ;  /* 0x003ae400012d7983 */ /* 0x000ee80000300800 */
        /* <DEDUP_REMOVED lines=21> */
[----:B-1----:R-:W3:Y:S01]  /*a83e0*/  LDL.LU R13, [R1+0x3ac0] ;  /* 0x003ac000010d7983 */ /* 0x002ee20000300800 */
[----:B----4-:R-:W-:-:S05]  /*a83f0*/  IMAD.X R61, R61, 0x1, R3, P0 ;  /* 0x000000013d3d7824 */ /* 0x010fca00000e0603 */
[----:B------:R1:W-:Y:S01]  /*a8400*/  STL [R1+0x3b28], R61 ;  /* 0x003b283d01007387 */ /* 0x0003e20000100800 */
[----:B------:R-:W-:-:S03]  /*a8410*/  IADD3 R0, P0, PT, R0, R25, RZ ;  /* 0x0000001900007210 */ /* 0x000fc60007f1e0ff */
[----:B-1----:R-:W4:Y:S04]  /*a8420*/  LDL.LU R61, [R1+0x3a8c] ;  /* 0x003a8c00013d7983 */ /* 0x002f280000300800 */
[----:B------:R1:W-:Y:S01]  /*a8430*/  STL [R1+0x3af4], R0 ;  /* 0x003af40001007387 */ /* 0x0003e20000100800 */
[----:B------:R-:W-:-:S03]  /*a8440*/  IMAD.X R60, R60, 0x1, R3, P1 ;  /* 0x000000013c3c7824 */ /* 0x000fc600008e0603 */
[----:B-1----:R-:W4:Y:S04]  /*a8450*/  LDL.LU R0, [R1+0x3ab8] ;  /* 0x003ab80001007983 */ /* 0x002f280000300800 */
[----:B------:R1:W-:Y:S04]  /*a8460*/  STL [R1+0x3b20], R60 ;  /* 0x003b203c01007387 */ /* 0x0003e80000100800 */
[----:B-1----:R-:W4:Y:S01]  /*a8470*/  LDL.LU R60, [R1+0x3a84] ;  /* 0x003a8400013c7983 */ /* 0x002f220000300800 */
[-C--:B--2---:R-:W-:Y:S01]  /*a8480*/  IADD3 R12, P1, PT, R12, R25.reuse, RZ ;  /* 0x000000190c0c7210 */ /* 0x084fe20007f3e0ff */
[--C-:B---3--:R-:W-:Y:S01]  /*a8490*/  IMAD.X R44, R44, 0x1, R3.reuse, P2 ;  /* 0x000000012c2c7824 */ /* 0x108fe200010e0603 */
[----:B------:R-:W-:Y:S01]  /*a84a0*/  IADD3 R45, P2, PT, R45, R25, RZ ;  /* 0x000000192d2d7210 */ /* 0x000fe20007f5e0ff */
[----:B------:R-:W-:-:S02]  /*a84b0*/  IMAD.X R46, R46, 0x1, R3, P3 ;  /* 0x000000012e2e7824 */ /* 0x000fc400018e0603 */
[----:B------:R1:W-:Y:S01]  /*a84c0*/  STL [R1+0x3aec], R12 ;  /* 0x003aec0c01007387 */ /* 0x0003e20000100800 */
[-C--:B------:R-:W-:Y:S01]  /*a84d0*/  IADD3 R47, P3, PT, R47, R25.reuse, RZ ;  /* 0x000000192f2f7210 */ /* 0x080fe20007f7e0ff */
[--C-:B------:R-:W-:Y:S01]  /*a84e0*/  IMAD.X R6, R6, 0x1, R3.reuse, P4 ;  /* 0x0000000106067824 */ /* 0x100fe200020e0603 */
[-C--:B------:R-:W-:Y:S01]  /*a84f0*/  IADD3 R7, P4, PT, R7, R25.reuse, RZ ;  /* 0x0000001907077210 */ /* 0x080fe20007f9e0ff */
[--C-:B------:R-:W-:Y:S01]  /*a8500*/  IMAD.X R18, R18, 0x1, R3.reuse, P5 ;  /* 0x0000000112127824 */ /* 0x100fe200028e0603 */
[-C--:B------:R-:W-:Y:S01]  /*a8510*/  IADD3 R19, P5, PT, R19, R25.reuse, RZ ;  /* 0x0000001913137210 */ /* 0x080fe20007fbe0ff */
[----:B------:R-:W-:Y:S01]  /*a8520*/  IMAD.X R30, R30, 0x1, R3, P6 ;  /* 0x000000011e1e7824 */ /* 0x000fe200030e0603 */
[----:B-1----:R-:W2:Y:S04]  /*a8530*/  LDL.LU R12, [R1+0x3ab0] ;  /* 0x003ab000010c7983 */ /* 0x002ea80000300800 */
[----:B------:R-:W-:Y:S04]  /*a8540*/  STL [R1+0x3b18], R44 ;  /* 0x003b182c01007387 */ /* 0x000fe80000100800 */
[----:B------:R-:W-:Y:S04]  /*a8550*/  STL [R1+0x3ae4], R45 ;  /* 0x003ae42d01007387 */ /* 0x000fe80000100800 */
        /* <DEDUP_REMOVED lines=28> */
[----:B------:R-:W-:Y:S01]  /*a8720*/  STL [R1+0x3aa4], R59 ;  /* 0x003aa43b01007387 */ /* 0x000fe20000100800 */
[----:B------:R-:W-:-:S03]  /*a8730*/  IADD3 R16, P5, PT, R16, R25, RZ ;  /* 0x0000001910107210 */ /* 0x000fc60007fbe0ff */
[----:B------:R-:W-:Y:S04]  /*a8740*/  STL [R1+0x3ad0], R42 ;  /* 0x003ad02a01007387 */ /* 0x000fe80000100800 */
[----:B------:R-:W-:Y:S04]  /*a8750*/  STL [R1+0x3a9c], R43 ;  /* 0x003a9c2b01007387 */ /* 0x000fe80000100800 */
[----:B------:R1:W-:Y:S04]  /*a8760*/  STL [R1+0x3ac0], R13 ;  /* 0x003ac00d01007387 */ /* 0x0003e80000100800 */
[----:B------:R-:W-:Y:S01]  /*a8770*/  STL [R1+0x3ac8], R17 ;  /* 0x003ac81101007387 */ /* 0x000fe20000100800 */
[----:B----4-:R-:W-:-:S03]  /*a8780*/  IADD3 R61, P6, PT, R61, R25, RZ ;  /* 0x000000193d3d7210 */ /* 0x010fc60007fde0ff */
[----:B-1----:R-:W3:Y:S04]  /*a8790*/  LDL.LU R13, [R1+0x3a7c] ;  /* 0x003a7c00010d7983 */ /* 0x002ee80000300800 */
[----:B------:R-:W-:Y:S04]  /*a87a0*/  STL [R1+0x3a94], R16 ;  /* 0x003a941001007387 */ /* 0x000fe80000100800 */
[----:B------:R1:W-:Y:S01]  /*a87b0*/  STL [R1+0x3a8c], R61 ;  /* 0x003a8c3d01007387 */ /* 0x0003e20000100800 */
[----:B------:R-:W-:-:S03]  /*a87c0*/  IMAD.X R0, R0, 0x1, R3, P0 ;  /* 0x0000000100007824 */ /* 0x000fc600000e0603 */
[----:B-1----:R-:W4:Y:S04]  /*a87d0*/  LDL.LU R61, [R1+0x3aa8] ;  /* 0x003aa800013d7983 */ /* 0x002f280000300800 */
[----:B------:R1:W-:Y:S01]  /*a87e0*/  STL [R1+0x3ab8], R0 ;  /* 0x003ab80001007387 */ /* 0x0003e20000100800 */
[----:B------:R-:W-:-:S03]  /*a87f0*/  IADD3 R60, P0, PT, R60, R25, RZ ;  /* 0x000000193c3c7210 */ /* 0x000fc60007f1e0ff */
[----:B-1----:R-:W4:Y:S04]  /*a8800*/  LDL.LU R0, [R1+0x3a74] ;  /* 0x003a740001007983 */ /* 0x002f280000300800 */
[----:B------:R1:W-:Y:S04]  /*a8810*/  STL [R1+0x3a84], R60 ;  /* 0x003a843c01007387 */ /* 0x0003e80000100800 */
[----:B-1----:R-:W4:Y:S04]  /*a8820*/  LDL.LU R60, [R1+0x3aa0] ;  /* 0x003aa000013c7983 */ /* 0x002f280000300800 */
[----:B------:R-:W4:Y:S04]  /*a8830*/  LDL.LU R44, [R1+0x3a6c] ;  /* 0x003a6c00012c7983 */ /* 0x000f280000300800 */
[----:B------:R-:W4:Y:S04]  /*a8840*/  LDL.LU R45, [R1+0x3a98] ;  /* 0x003a9800012d7983 */ /* 0x000f280000300800 */
[----:B------:R-:W4:Y:S01]  /*a8850*/  LDL.LU R46, [R1+0x3a64] ;  /* 0x003a6400012e7983 */ /* 0x000f220000300800 */
[----:B--2---:R-:W-:-:S05]  /*a8860*/  IMAD.X R12, R12, 0x1, R3, P1 ;  /* 0x000000010c0c7824 */ /* 0x004fca00008e0603 */
[----:B------:R1:W-:Y:S04]  /*a8870*/  STL [R1+0x3ab0], R12 ;  /* 0x003ab00c01007387 */ /* 0x0003e80000100800 */
        /* <DEDUP_REMOVED lines=19> */
[----:B-1----:R-:W2:Y:S01]  /*a89b0*/  LDL.LU R12, [R1+0x3a14] ;  /* 0x003a1400010c7983 */ /* 0x002ea20000300800 */
[----:B---3--:R-:W-:-:S05]  /*a89c0*/  IADD3 R13, P1, PT, R13, R25, RZ ;  /* 0x000000190d0d7210 */ /* 0x008fca0007f3e0ff */
[----:B------:R1:W-:Y:S01]  /*a89d0*/  STL [R1+0x3a7c], R13 ;  /* 0x003a7c0d01007387 */ /* 0x0003e20000100800 */
[----:B----4-:R-:W-:-:S03]  /*a89e0*/  IMAD.X R61, R61, 0x1, R3, P2 ;  /* 0x000000013d3d7824 */ /* 0x010fc600010e0603 */
[----:B-1----:R-:W3:Y:S04]  /*a89f0*/  LDL.LU R13, [R1+0x3a40] ;  /* 0x003a4000010d7983 */ /* 0x002ee80000300800 */
        /* <DEDUP_REMOVED lines=8> */
[-C--:B------:R-:W-:Y:S01]  /*a8a80*/  IADD3 R44, P3, PT, R44, R25.reuse, RZ ;  /* 0x000000192c2c7210 */ /* 0x080fe20007f7e0ff */
[----:B------:R-:W-:Y:S01]  /*a8a90*/  IMAD.X R45, R45, 0x1, R3, P4 ;  /* 0x000000012d2d7824 */ /* 0x000fe200020e0603 */
[----:B------:R-:W-:-:S03]  /*a8aa0*/  IADD3 R46, P4, PT, R46, R25, RZ ;  /* 0x000000192e2e7210 */ /* 0x000fc60007f9e0ff */
[----:B------:R-:W-:Y:S04]  /*a8ab0*/  STL [R1+0x3a6c], R44 ;  /* 0x003a6c2c01007387 */ /* 0x000fe80000100800 */
[----:B------:R-:W-:Y:S04]  /*a8ac0*/  STL [R1+0x3a98], R45 ;  /* 0x003a982d01007387 */ /* 0x000fe80000100800 */
[----:B------:R-:W-:Y:S01]  /*a8ad0*/  STL [R1+0x3a64], R46 ;  /* 0x003a642e01007387 */ /* 0x000fe20000100800 */
[--C-:B--2---:R-:W-:Y:S01]  /*a8ae0*/  IMAD.X R47, R47, 0x1, R3.reuse, P5 ;  /* 0x000000012f2f7824 */ /* 0x104fe200028e0603 */
[-C--:B------:R-:W-:Y:S01]  /*a8af0*/  IADD3 R6, P5, PT, R6, R25.reuse, RZ ;  /* 0x0000001906067210 */ /* 0x080fe20007fbe0ff */
[--C-:B------:R-:W-:Y:S01]  /*a8b00*/  IMAD.X R7, R7, 0x1, R3.reuse, P6 ;  /* 0x0000000107077824 */ /* 0x100fe200030e0603 */
[-C--:B------:R-:W-:Y:S01]  /*a8b10*/  IADD3 R18, P6, PT, R18, R25.reuse, RZ ;  /* 0x0000001912127210 */ /* 0x080fe20007fde0ff */
[----:B------:R-:W-:Y:S01]  /*a8b20*/  IMAD.X R19, R19, 0x1, R3, P0 ;  /* 0x0000000113137824 */ /* 0x000fe200000e0603 */
        /* <DEDUP_REMOVED lines=23> */
[----:B------:R-:W-:Y:S01]  /*a8ca0*/  IADD3.X R43, PT, PT, R43, R3, RZ, P6, !PT ;  /* 0x000000032b2b7210 */ /* 0x000fe200037fe4ff */
[----:B------:R-:W-:Y:S02]  /*a8cb0*/  IMAD.X R16, R16, 0x1, R3, P0 ;  /* 0x0000000110107824 */ /* 0x000fe400000e0603 */
        /* <DEDUP_REMOVED lines=9> */
[----:B-1----:R-:W2:Y:S04]  /*a8d50*/  LDL.LU R12, [R1+0x3a30] ;  /* 0x003a3000010c7983 */ /* 0x002ea80000300800 */
[----:B------:R-:W-:Y:S01]  /*a8d60*/  STL [R1+0x3a48], R16 ;  /* 0x003a481001007387 */ /* 0x000fe20000100800 */
[----:B---3--:R-:W-:-:S05]  /*a8d70*/  IMAD.X R13, R13, 0x1, R3, P1 ;  /* 0x000000010d0d7824 */ /* 0x008fca00008e0603 */
[----:B------:R1:W-:Y:S01]  /*a8d80*/  STL [R1+0x3a40], R13 ;  /* 0x003a400d01007387 */ /* 0x0003e20000100800 */
[----:B----4-:R-:W-:-:S03]  /*a8d90*/  IADD3 R61, P1, PT, R61, R25, RZ ;  /* 0x000000193d3d7210 */ /* 0x010fc60007f3e0ff */
[----:B-1----:R-:W3:Y:S04]  /*a8da0*/  LDL.LU R13, [R1+0x39fc] ;  /* 0x0039fc00010d7983 */ /* 0x002ee80000300800 */
[----:B------:R1:W-:Y:S01]  /*a8db0*/  STL [R1+0x3a0c], R61 ;  /* 0x003a0c3d01007387 */ /* 0x0003e20000100800 */
[----:B------:R-:W-:-:S03]  /*a8dc0*/  IMAD.X R0, R0, 0x1, R3, P2 ;  /* 0x0000000100007824 */ /* 0x000fc600010e0603 */
[----:B-1----:R-:W4:Y:S04]  /*a8dd0*/  LDL.LU R61, [R1+0x3a28] ;  /* 0x003a2800013d7983 */ /* 0x002f280000300800 */
        /* <DEDUP_REMOVED lines=27> */
[----:B--2---:R-:W-:-:S05]  /*a8f90*/  IMAD.X R12, R12, 0x1, R3, P3 ;  /* 0x000000010c0c7824 */ /* 0x004fca00018e0603 */
[----:B------:R1:W-:Y:S04]  /*a8fa0*/  STL [R1+0x3a30], R12 ;  /* 0x003a300c01007387 */ /* 0x0003e80000100800 */
[----:B-1----:R-:W2:Y:S01]  /*a8fb0*/  LDL.LU R12, [R1+0x3994] ;  /* 0x00399400010c7983 */ /* 0x002ea20000300800 */
[----:B---3--:R-:W-:-:S05]  /*a8fc0*/  IADD3 R13, P3, PT, R13, R25, RZ ;  /* 0x000000190d0d7210 */ /* 0x008fca0007f7e0ff */
[----:B------:R1:W-:Y:S01]  /*a8fd0*/  STL [R1+0x39fc], R13 ;  /* 0x0039fc0d01007387 */ /* 0x0003e20000100800 */
[----:B----4-:R-:W-:-:S03]  /*a8fe0*/  IMAD.X R61, R61, 0x1, R3, P4 ;  /* 0x000000013d3d7824 */ /* 0x010fc600020e0603 */
[----:B-1----:R-:W3:Y:S04]  /*a8ff0*/  LDL.LU R13, [R1+0x39c0] ;  /* 0x0039c000010d7983 */ /* 0x002ee80000300800 */
[----:B------:R1:W-:Y:S01]  /*a9000*/  STL [R1+0x3a28], R61 ;  /* 0x003a283d01007387 */ /* 0x0003e20000100800 */
[-C--:B------:R-:W-:Y:S01]  /*a9010*/  IADD3 R0, P4, PT, R0, R25.reuse, RZ ;  /* 0x0000001900007210 */ /* 0x080fe20007f9e0ff */
[--C-:B------:R-:W-:Y:S02]  /*a9020*/  IMAD.X R44, R44, 0x1, R3.reuse, P5 ;  /* 0x000000012c2c7824 */ /* 0x100fe400028e0603 */
[----:B-1----:R-:W4:Y:S04]  /*a9030*/  LDL.LU R61, [R1+0x398c] ;  /* 0x00398c00013d7983 */ /* 0x002f280000300800 */
[----:B------:R1:W-:Y:S01]  /*a9040*/  STL [R1+0x39f4], R0 ;  /* 0x0039f40001007387 */ /* 0x0003e20000100800 */
[-C--:B------:R-:W-:Y:S01]  /*a9050*/  IADD3 R45, P5, PT, R45, R25.reuse, RZ ;  /* 0x000000192d2d7210 */ /* 0x080fe20007fbe0ff */
[--C-:B------:R-:W-:Y:S01]  /*a9060*/  IMAD.X R46, R46, 0x1, R3.reuse, P6 ;  /* 0x000000012e2e7824 */ /* 0x100fe200030e0603 */
[-C--:B------:R-:W-:Y:S01]  /*a9070*/  IADD3 R47, P6, PT, R47, R25.reuse, RZ ;  /* 0x000000192f2f7210 */ /* 0x080fe20007fde0ff */
[--C-:B------:R-:W-:Y:S01]  /*a9080*/  IMAD.X R6, R6, 0x1, R3.reuse, P0 ;  /* 0x0000000106067824 */ /* 0x100fe200000e0603 */
        /* <DEDUP_REMOVED lines=37> */
[----:B------:R-:W-:Y:S04]  /*a92e0*/  STL [R1+0x39a4], R43 ;  /* 0x0039a42b01007387 */ /* 0x000fe80000100800 */
[----:B------:R1:W-:Y:S04]  /*a92f0*/  STL [R1+0x39c8], R60 ;  /* 0x0039c83c01007387 */ /* 0x0003e80000100800 */
[----:B------:R-:W-:Y:S04]  /*a9300*/  STL [R1+0x39d0], R17 ;  /* 0x0039d01101007387 */ /* 0x000fe80000100800 */
[----:B-1----:R-:W4:Y:S01]  /*a9310*/  LDL.LU R60, [R1+0x3984] ;  /* 0x00398400013c7983 */ /* 0x002f220000300800 */
[----:B------:R-:W-:-:S05]  /*a9320*/  IADD3 R16, P1, PT, R16, R25, RZ ;  /* 0x0000001910107210 */ /* 0x000fca0007f3e0ff */
[----:B------:R-:W-:Y:S01]  /*a9330*/  STL [R1+0x399c], R16 ;  /* 0x00399c1001007387 */ /* 0x000fe20000100800 */
[----:B--2---:R-:W-:-:S05]  /*a9340*/  IADD3 R12, P2, PT, R12, R25, RZ ;  /* 0x000000190c0c7210 */ /* 0x004fca0007f5e0ff */
[----:B------:R1:W-:Y:S04]  /*a9350*/  STL [R1+0x3994], R12 ;  /* 0x0039940c01007387 */ /* 0x0003e80000100800 */
[----:B-1----:R-:W2:Y:S01]  /*a9360*/  LDL.LU R12, [R1+0x39b0] ;  /* 0x0039b000010c7983 */ /* 0x002ea20000300800 */
[----:B---3--:R-:W-:-:S05]  /*a9370*/  IADD3.X R13, PT, PT, R13, R3, RZ, P3, !PT ;  /* 0x000000030d0d7210 */ /* 0x008fca0001ffe4ff */
[----:B------:R1:W-:Y:S01]  /*a9380*/  STL [R1+0x39c0], R13 ;  /* 0x0039c00d01007387 */ /* 0x0003e20000100800 */
[----:B----4-:R-:W-:-:S03]  /*a9390*/  IADD3 R61, P3, PT, R61, R25, RZ ;  /* 0x000000193d3d7210 */ /* 0x010fc60007f7e0ff */
[----:B-1----:R-:W3:Y:S04]  /*a93a0*/  LDL.LU R13, [R1+0x397c] ;  /* 0x00397c00010d7983 */ /* 0x002ee80000300800 */
[----:B------:R1:W-:Y:S01]  /*a93b0*/  STL [R1+0x398c], R61 ;  /* 0x00398c3d01007387 */ /* 0x0003e20000100800 */
[----:B------:R-:W-:-:S03]  /*a93c0*/  IMAD.X R0, R0, 0x1, R3, P4 ;  /* 0x0000000100007824 */ /* 0x000fc600020e0603 */
        /* <DEDUP_REMOVED lines=26> */
[----:B------:R1:W-:Y:S04]  /*a9570*/  STL [R1+0x3984], R60 ;  /* 0x0039843c01007387 */ /* 0x0003e80000100800 */
[----:B-1----:R-:W4:Y:S01]  /*a9580*/  LDL.LU R60, [R1+0x3948] ;  /* 0x00394800013c7983 */ /* 0x002f220000300800 */
[----:B--2---:R-:W-:-:S05]  /*a9590*/  IMAD.X R12, R12, 0x1, R3, P5 ;  /* 0x000000010c0c7824 */ /* 0x004fca00028e0603 */
[----:B------:R1:W-:Y:S04]  /*a95a0*/  STL [R1+0x39b0], R12 ;  /* 0x0039b00c01007387 */ /* 0x0003e80000100800 */
[----:B-1----:R-:W2:Y:S01]  /*a95b0*/  LDL.LU R12, [R1+0x3914] ;  /* 0x00391400010c7983 */ /* 0x002ea20000300800 */
[----:B---3--:R-:W-:-:S05]  /*a95c0*/  IADD3 R13, P5, PT, R13, R25, RZ ;  /* 0x000000190d0d7210 */ /* 0x008fca0007fbe0ff */
[----:B------:R1:W-:Y:S01]  /*a95d0*/  STL [R1+0x397c], R13 ;  /* 0x00397c0d01007387 */ /* 0x0003e20000100800 */
[--C-:B----4-:R-:W-:Y:S01]  /*a95e0*/  IMAD.X R61, R61, 0x1, R3.reuse, P6 ;  /* 0x000000013d3d7824 */ /* 0x110fe200030e0603 */
[-C--:B------:R-:W-:Y:S01]  /*a95f0*/  IADD3 R44, P6, PT, R44, R25.reuse, RZ ;  /* 0x000000192c2c7210 */ /* 0x080fe20007fde0ff */
[----:B------:R-:W-:Y:S01]  /*a9600*/  IMAD.X R45, R45, 0x1, R3, P0 ;  /* 0x000000012d2d7824 */ /* 0x000fe200000e0603 */
[----:B-1----:R-:W3:Y:S01]  /*a9610*/  LDL.LU R13, [R1+0x3940] ;  /* 0x00394000010d7983 */ /* 0x002ee20000300800 */
        /* <DEDUP_REMOVED lines=48> */
[----:B------:R1:W-:Y:S04]  /*a9920*/  STL [R1+0x3948], R60 ;  /* 0x0039483c01007387 */ /* 0x0003e80000100800 */
[----:B-1----:R-:W4:Y:S01]  /*a9930*/  LDL.LU R60, [R1+0x3904] ;  /* 0x00390400013c7983 */ /* 0x002f220000300800 */
[----:B--2---:R-:W-:-:S05]  /*a9940*/  IADD3 R12, P4, PT, R12, R25, RZ ;  /* 0x000000190c0c7210 */ /* 0x004fca0007f9e0ff */
[----:B------:R1:W-:Y:S04]  /*a9950*/  STL [R1+0x3914], R12 ;  /* 0x0039140c01007387 */ /* 0x0003e80000100800 */
[----:B-1----:R-:W2:Y:S01]  /*a9960*/  LDL.LU R12, [R1+0x3930] ;  /* 0x00393000010c7983 */ /* 0x002ea20000300800 */
[----:B---3--:R-:W-:-:S05]  /*a9970*/  IMAD.X R13, R13, 0x1, R3, P5 ;  /* 0x000000010d0d7824 */ /* 0x008fca00028e0603 */
[----:B------:R1:W-:Y:S01]  /*a9980*/  STL [R1+0x3940], R13 ;  /* 0x0039400d01007387 */ /* 0x0003e20000100800 */
[----:B----4-:R-:W-:-:S03]  /*a9990*/  IADD3 R61, P5, PT, R61, R25, RZ ;  /* 0x000000193d3d7210 */ /* 0x010fc60007fbe0ff */
        /* <DEDUP_REMOVED lines=26> */
[----:B------:R1:W-:Y:S01]  /*a9b40*/  STL [R1+0x3938], R0 ;  /* 0x0039380001007387 */ /* 0x0003e20000100800 */
[----:B------:R-:W-:-:S03]  /*a9b50*/  IADD3 R60, P6, PT, R60, R25, RZ ;  /* 0x000000193c3c7210 */ /* 0x000fc60007fde0ff */
[----:B-1----:R-:W4:Y:S04]  /*a9b60*/  LDL.LU R0, [R1+0x389c] ;  /* 0x00389c0001007983 */ /* 0x002f280000300800 */
[----:B------:R1:W-:Y:S04]  /*a9b70*/  STL [R1+0x3904], R60 ;  /* 0x0039043c01007387 */ /* 0x0003e80000100800 */
[----:B-1----:R-:W4:Y:S01]  /*a9b80*/  LDL.LU R60, [R1+0x38c8] ;  /* 0x0038c800013c7983 */ /* 0x002f220000300800 */
[----:B--2---:R-:W-:-:S05]  /*a9b90*/  IADD3.X R12, PT, PT, R12, R3, RZ, P0, !PT ;  /* 0x000000030c0c7210 */ /* 0x004fca00007fe4ff */
[----:B------:R1:W-:Y:S04]  /*a9ba0*/  STL [R1+0x3930], R12 ;  /* 0x0039300c01007387 */ /* 0x0003e80000100800 */
[----:B-1----:R-:W2:Y:S01]  /*a9bb0*/  LDL.LU R12, [R1+0x3894] ;  /* 0x00389400010c7983 */ /* 0x002ea20000300800 */
[-C--:B---3--:R-:W-:Y:S01]  /*a9bc0*/  IADD3 R13, P0, PT, R13, R25.reuse, RZ ;  /* 0x000000190d0d7210 */ /* 0x088fe20007f1e0ff */
[--C-:B----4-:R-:W-:Y:S01]  /*a9bd0*/  IMAD.X R44, R44, 0x1, R3.reuse, P1 ;  /* 0x000000012c2c7824 */ /* 0x110fe200008e0603 */
[-C--:B------:R-:W-:Y:S01]  /*a9be0*/  IADD3 R45, P1, PT, R45, R25.reuse, RZ ;  /* 0x000000192d2d7210 */ /* 0x080fe20007f3e0ff */
[--C-:B------:R-:W-:Y:S02]  /*a9bf0*/  IMAD.X R46, R46, 0x1, R3.reuse, P2 ;  /* 0x000000012e2e7824 */ /* 0x100fe400010e0603 */
[----:B------:R1:W-:Y:S01]  /*a9c00*/  STL [R1+0x38fc], R13 ;  /* 0x0038fc0d01007387 */ /* 0x0003e20000100800 */
[-C--:B------:R-:W-:Y:S01]  /*a9c10*/  IADD3 R47, P2, PT, R47, R25.reuse, RZ ;  /* 0x000000192f2f7210 */ /* 0x080fe20007f5e0ff */
[--C-:B------:R-:W-:Y:S01]  /*a9c20*/  IMAD.X R6, R6, 0x1, R3.reuse, P3 ;  /* 0x0000000106067824 */ /* 0x100fe200018e0603 */
[-C--:B------:R-:W-:Y:S01]  /*a9c30*/  IADD3 R7, P3, PT, R7, R25.reuse, RZ ;  /* 0x0000001907077210 */ /* 0x080fe20007f7e0ff */
[--C-:B------:R-:W-:Y:S01]  /*a9c40*/  IMAD.X R18, R18, 0x1, R3.reuse, P4 ;  /* 0x0000000112127824 */ /* 0x100fe200020e0603 */
[-C--:B------:R-:W-:Y:S01]  /*a9c50*/  IADD3 R19, P4, PT, R19, R25.reuse, RZ ;  /* 0x0000001913137210 */ /* 0x080fe20007f9e0ff */
[----:B------:R-:W-:Y:S01]  /*a9c60*/  IMAD.X R30, R30, 0x1, R3, P5 ;  /* 0x000000011e1e7824 */ /* 0x000fe200028e0603 */
[----:B-1----:R-:W3:Y:S04]  /*a9c70*/  LDL.LU R13, [R1+0x38c0] ;  /* 0x0038c000010d7983 */ /* 0x002ee80000300800 */
        /* <DEDUP_REMOVED lines=36> */
[----:B------:R-:W-:-:S03]  /*a9ec0*/  IADD3 R0, P5, PT, R0, R25, RZ ;  /* 0x0000001900007210 */ /* 0x000fc60007fbe0ff */
[----:B-1----:R-:W4:Y:S04]  /*a9ed0*/  LDL.LU R61, [R1+0x388c] ;  /* 0x00388c00013d7983 */ /* 0x002f280000300800 */
[----:B------:R-:W-:Y:S04]  /*a9ee0*/  STL [R1+0x38a4], R16 ;  /* 0x0038a41001007387 */ /* 0x000fe80000100800 */
[----:B------:R1:W-:Y:S01]  /*a9ef0*/  STL [R1+0x389c], R0 ;  /* 0x00389c0001007387 */ /* 0x0003e20000100800 */
[----:B------:R-:W-:-:S03]  /*a9f00*/  IMAD.X R60, R60, 0x1, R3, P6 ;  /* 0x000000013c3c7824 */ /* 0x000fc600030e0603 */
[----:B-1----:R-:W4:Y:S04]  /*a9f10*/  LDL.LU R0, [R1+0x38b8] ;  /* 0x0038b80001007983 */ /* 0x002f280000300800 */
[----:B------:R1:W-:Y:S04]  /*a9f20*/  STL [R1+0x38c8], R60 ;  /* 0x0038c83c01007387 */ /* 0x0003e80000100800 */
[----:B-1----:R-:W4:Y:S01]  /*a9f30*/  LDL.LU R60, [R1+0x3884] ;  /* 0x00388400013c7983 */ /* 0x002f220000300800 */
[----:B--2---:R-:W-:-:S05]  /*a9f40*/  IADD3 R12, P6, PT, R12, R25, RZ ;  /* 0x000000190c0c7210 */ /* 0x004fca0007fde0ff */
[----:B------:R1:W-:Y:S04]  /*a9f50*/  STL [R1+0x3894], R12 ;  /* 0x0038940c01007387 */ /* 0x0003e80000100800 */
[----:B-1----:R-:W2:Y:S04]  /*a9f60*/  LDL.LU R12, [R1+0x38b0] ;  /* 0x0038b000010c7983 */ /* 0x002ea80000300800 */
[----:B------:R-:W2:Y:S04]  /*a9f70*/  LDL.LU R44, [R1+0x387c] ;  /* 0x00387c00012c7983 */ /* 0x000ea80000300800 */
[----:B------:R-:W2:Y:S04]  /*a9f80*/  LDL.LU R45, [R1+0x38a8] ;  /* 0x0038a800012d7983 */ /* 0x000ea80000300800 */
[----:B------:R-:W2:Y:S01]  /*a9f90*/  LDL.LU R46, [R1+0x3874] ;  /* 0x00387400012e7983 */ /* 0x000ea20000300800 */
[----:B---3--:R-:W-:-:S05]  /*a9fa0*/  IMAD.X R13, R13, 0x1, R3, P0 ;  /* 0x000000010d0d7824 */ /* 0x008fca00000e0603 */
        /* <DEDUP_REMOVED lines=21> */
[----:B----4-:R-:W-:-:S05]  /*aa100*/  IADD3 R61, P0, PT, R61, R25, RZ ;  /* 0x000000193d3d7210 */ /* 0x010fca0007f1e0ff */
[----:B------:R1:W-:Y:S01]  /*aa110*/  STL [R1+0x388c], R61 ;  /* 0x00388c3d01007387 */ /* 0x0003e20000100800 */
[----:B------:R-:W-:-:S03]  /*aa120*/  IMAD.X R0, R0, 0x1, R3, P1 ;  /* 0x0000000100007824 */ /* 0x000fc600008e0603 */
[----:B-1----:R-:W4:Y:S04]  /*aa130*/  LDL.LU R61, [R1+0x3850] ;  /* 0x00385000013d7983 */ /* 0x002f280000300800 */
[----:B------:R1:W-:Y:S01]  /*aa140*/  STL [R1+0x38b8], R0 ;  /* 0x0038b80001007387 */ /* 0x0003e20000100800 */
[----:B------:R-:W-:-:S03]  /*aa150*/  IADD3 R60, P1, PT, R60, R25, RZ ;  /* 0x000000193c3c7210 */ /* 0x000fc60007f3e0ff */
[----:B-1----:R-:W4:Y:S04]  /*aa160*/  LDL.LU R0, [R1+0x381c] ;  /* 0x00381c0001007983 */ /* 0x002f280000300800 */
[----:B------:R1:W-:Y:S04]  /*aa170*/  STL [R1+0x3884], R60 ;  /* 0x0038843c01007387 */ /* 0x0003e80000100800 */
[----:B-1----:R-:W4:Y:S01]  /*aa180*/  LDL.LU R60, [R1+0x3848] ;  /* 0x00384800013c7983 */ /* 0x002f220000300800 */
[--C-:B--2---:R-:W-:Y:S01]  /*aa190*/  IMAD.X R12, R12, 0x1, R3.reuse, P2 ;  /* 0x000000010c0c7824 */ /* 0x104fe200010e0603 */
[-C--:B------:R-:W-:Y:S01]  /*aa1a0*/  IADD3 R44, P2, PT, R44, R25.reuse, RZ ;  /* 0x000000192c2c7210 */ /* 0x080fe20007f5e0ff */
[----:B------:R-:W-:Y:S01]  /*aa1b0*/  IMAD.X R45, R45, 0x1, R3, P3 ;  /* 0x000000012d2d7824 */ /* 0x000fe200018e0603 */
[----:B------:R-:W-:-:S02]  /*aa1c0*/  IADD3 R46, P3, PT, R46, R25, RZ ;  /* 0x000000192e2e7210 */ /* 0x000fc40007f7e0ff */
[----:B------:R1:W-:Y:S01]  /*aa1d0*/  STL [R1+0x38b0], R12 ;  /* 0x0038b00c01007387 */ /* 0x0003e20000100800 */
[----:B---3--:R-:W-:-:S03]  /*aa1e0*/  IADD3.X R47, PT, PT, R47, R3, RZ, P4, !PT ;  /* 0x000000032f2f7210 */ /* 0x008fc600027fe4ff */
[----:B-1----:R-:W2:Y:S01]  /*aa1f0*/  LDL.LU R12, [R1+0x3814] ;  /* 0x00381400010c7983 */ /* 0x002ea20000300800 */
        /* <DEDUP_REMOVED lines=41> */
[----:B-1----:R-:W3:Y:S01]  /*aa490*/  LDL.LU R13, [R1+0x3840] ;  /* 0x00384000010d7983 */ /* 0x002ee20000300800 */
[----:B----4-:R-:W-:-:S03]  /*aa4a0*/  IMAD.X R61, R61, 0x1, R3, P0 ;  /* 0x000000013d3d7824 */ /* 0x010fc600000e0603 */
[----:B------:R-:W-:Y:S04]  /*aa4b0*/  STL [R1+0x3858], R16 ;  /* 0x0038581001007387 */ /* 0x000fe80000100800 */
[----:B------:R1:W-:Y:S01]  /*aa4c0*/  STL [R1+0x3850], R61 ;  /* 0x0038503d01007387 */ /* 0x0003e20000100800 */
[----:B------:R-:W-:-:S03]  /*aa4d0*/  IADD3 R0, P0, PT, R0, R25, RZ ;  /* 0x0000001900007210 */ /* 0x000fc60007f1e0ff */
[----:B-1----:R-:W4:Y:S04]  /*aa4e0*/  LDL.LU R61, [R1+0x380c] ;  /* 0x00380c00013d7983 */ /* 0x002f280000300800 */
[----:B------:R1:W-:Y:S01]  /*aa4f0*/  STL [R1+0x381c], R0 ;  /* 0x00381c0001007387 */ /* 0x0003e20000100800 */
[----:B------:R-:W-:-:S03]  /*aa500*/  IMAD.X R60, R60, 0x1, R3, P1 ;  /* 0x000000013c3c7824 */ /* 0x000fc600008e0603 */
[----:B-1----:R-:W4:Y:S04]  /*aa510*/  LDL.LU R0, [R1+0x3838] ;  /* 0x0038380001007983 */ /* 0x002f280000300800 */
[----:B------:R1:W-:Y:S04]  /*aa520*/  STL [R1+0x3848], R60 ;  /* 0x0038483c01007387 */ /* 0x0003e80000100800 */
[----:B-1----:R-:W4:Y:S04]  /*aa530*/  LDL.LU R60, [R1+0x3804] ;  /* 0x00380400013c7983 */ /* 0x002f280000300800 */
[----:B------:R-:W4:Y:S04]  /*aa540*/  LDL.LU R44, [R1+0x3830] ;  /* 0x00383000012c7983 */ /* 0x000f280000300800 */
[----:B------:R-:W4:Y:S04]  /*aa550*/  LDL.LU R45, [R1+0x37fc] ;  /* 0x0037fc00012d7983 */ /* 0x000f280000300800 */
[----:B------:R-:W4:Y:S01]  /*aa560*/  LDL.LU R46, [R1+0x3828] ;  /* 0x00382800012e7983 */ /* 0x000f220000300800 */
[----:B--2---:R-:W-:-:S05]  /*aa570*/  IADD3 R12, P1, PT, R12, R25, RZ ;  /* 0x000000190c0c7210 */ /* 0x004fca0007f3e0ff */
        /* <DEDUP_REMOVED lines=21> */
[----:B---3--:R-:W-:-:S05]  /*aa6d0*/  IMAD.X R13, R13, 0x1, R3, P2 ;  /* 0x000000010d0d7824 */ /* 0x008fca00010e0603 */
[----:B------:R1:W-:Y:S04]  /*aa6e0*/  STL [R1+0x3840], R13 ;  /* 0x0038400d01007387 */ /* 0x0003e80000100800 */
        /* <DEDUP_REMOVED lines=10> */
[--C-:B------:R-:W-:Y:S01]  /*aa790*/  IMAD.X R44, R44, 0x1, R3.reuse, P4 ;  /* 0x000000012c2c7824 */ /* 0x100fe200020e0603 */
[----:B------:R-:W-:Y:S01]  /*aa7a0*/  IADD3 R45, P4, PT, R45, R25, RZ ;  /* 0x000000192d2d7210 */ /* 0x000fe20007f9e0ff */
[----:B------:R-:W-:-:S03]  /*aa7b0*/  IMAD.X R46, R46, 0x1, R3, P5 ;  /* 0x000000012e2e7824 */ /* 0x000fc600028e0603 */
[----:B------:R-:W-:Y:S04]  /*aa7c0*/  STL [R1+0x3830], R44 ;  /* 0x0038302c01007387 */ /* 0x000fe80000100800 */
[----:B------:R-:W-:Y:S04]  /*aa7d0*/  STL [R1+0x37fc], R45 ;  /* 0x0037fc2d01007387 */ /* 0x000fe80000100800 */
[----:B------:R-:W-:Y:S01]  /*aa7e0*/  STL [R1+0x3828], R46 ;  /* 0x0038282e01007387 */ /* 0x000fe20000100800 */
[-C--:B--2---:R-:W-:Y:S01]  /*aa7f0*/  IADD3 R47, P5, PT, R47, R25.reuse, RZ ;  /* 0x000000192f2f7210 */ /* 0x084fe20007fbe0ff */
[--C-:B------:R-:W-:Y:S01]  /*aa800*/  IMAD.X R6, R6, 0x1, R3.reuse, P6 ;  /* 0x0000000106067824 */ /* 0x100fe200030e0603 */
[-C--:B------:R-:W-:Y:S01]  /*aa810*/  IADD3 R7, P6, PT, R7, R25.reuse, RZ ;  /* 0x0000001907077210 */ /* 0x080fe20007fde0ff */
[----:B------:R-:W-:Y:S01]  /*aa820*/  IMAD.X R18, R18, 0x1, R3, P0 ;  /* 0x0000000112127824 */ /* 0x000fe200000e0603 */
[----:B------:R-:W-:Y:S01]  /*aa830*/  IADD3 R19, P0, PT, R19, R25, RZ ;  /* 0x0000001913137210 */ /* 0x000fe20007f1e0ff */
        /* <DEDUP_REMOVED lines=33> */
[----:B------:R-:W-:Y:S04]  /*aaa50*/  STL [R1+0x37e0], R17 ;  /* 0x0037e01101007387 */ /* 0x000fe80000100800 */
[----:B-1----:R-:W2:Y:S04]  /*aaa60*/  LDL.LU R12, [R1+0x3794] ;  /* 0x00379400010c7983 */ /* 0x002ea80000300800 */
[----:B------:R-:W-:Y:S01]  /*aaa70*/  STL [R1+0x37ac], R16 ;  /* 0x0037ac1001007387 */ /* 0x000fe20000100800 */
[----:B---3--:R-:W-:-:S05]  /*aaa80*/  IADD3 R13, P1, PT, R13, R25, RZ ;  /* 0x000000190d0d7210 */ /* 0x008fca0007f3e0ff */
[----:B------:R1:W-:Y:S04]  /*aaa90*/  STL [R1+0x37a4], R13 ;  /* 0x0037a40d01007387 */ /* 0x0003e80000100800 */
        /* <DEDUP_REMOVED lines=33> */
[----:B------:R1:W-:Y:S04]  /*aacb0*/  STL [R1+0x3794], R12 ;  /* 0x0037940c01007387 */ /* 0x0003e80000100800 */
[----:B-1----:R-:W2:Y:S01]  /*aacc0*/  LDL.LU R12, [R1+0x3758] ;  /* 0x00375800010c7983 */ /* 0x002ea20000300800 */
[----:B---3--:R-:W-:-:S05]  /*aacd0*/  IMAD.X R13, R13, 0x1, R3, P4 ;  /* 0x000000010d0d7824 */ /* 0x008fca00020e0603 */
[----:B------:R1:W-:Y:S04]  /*aace0*/  STL [R1+0x37c0], R13 ;  /* 0x0037c00d01007387 */ /* 0x0003e80000100800 */
[----:B-1----:R-:W3:Y:S01]  /*aacf0*/  LDL.LU R13, [R1+0x3724] ;  /* 0x00372400010d7983 */ /* 0x002ee20000300800 */
[----:B----4-:R-:W-:-:S05]  /*aad00*/  IADD3 R61, P4, PT, R61, R25, RZ ;  /* 0x000000193d3d7210 */ /* 0x010fca0007f9e0ff */
[----:B------:R1:W-:Y:S01]  /*aad10*/  STL [R1+0x378c], R61 ;  /* 0x00378c3d01007387 */ /* 0x0003e20000100800 */
[--C-:B------:R-:W-:Y:S01]  /*aad20*/  IMAD.X R0, R0, 0x1, R3.reuse, P5 ;  /* 0x0000000100007824 */ /* 0x100fe200028e0603 */
[-C--:B------:R-:W-:Y:S01]  /*aad30*/  IADD3 R44, P5, PT, R44, R25.reuse, RZ ;  /* 0x000000192c2c7210 */ /* 0x080fe20007fbe0ff */
[----:B------:R-:W-:Y:S01]  /*aad40*/  IMAD.X R45, R45, 0x1, R3, P6 ;  /* 0x000000012d2d7824 */ /* 0x000fe200030e0603 */
        /* <DEDUP_REMOVED lines=49> */
[----:B------:R1:W-:Y:S04]  /*ab060*/  STL [R1+0x3758], R12 ;  /* 0x0037580c01007387 */ /* 0x0003e80000100800 */
[----:B-1----:R-:W2:Y:S01]  /*ab070*/  LDL.LU R12, [R1+0x3714] ;  /* 0x00371400010c7983 */ /* 0x002ea20000300800 */
[----:B---3--:R-:W-:-:S05]  /*ab080*/  IADD3 R13, P3, PT, R13, R25, RZ ;  /* 0x000000190d0d7210 */ /* 0x008fca0007f7e0ff */
[----:B------:R1:W-:Y:S04]  /*ab090*/  STL [R1+0x3724], R13 ;  /* 0x0037240d01007387 */ /* 0x0003e80000100800 */
[----:B-1----:R-:W3:Y:S01]  /*ab0a0*/  LDL.LU R13, [R1+0x3740] ;  /* 0x00374000010d7983 */ /* 0x002ee20000300800 */
[----:B----4-:R-:W-:-:S05]  /*ab0b0*/  IMAD.X R61, R61, 0x1, R3, P4 ;  /* 0x000000013d3d7824 */ /* 0x010fca00020e0603 */
        /* <DEDUP_REMOVED lines=31> */
[----:B------:R1:W-:Y:S04]  /*ab2b0*/  STL [R1+0x3714], R12 ;  /* 0x0037140c01007387 */ /* 0x0003e80000100800 */
[----:B-1----:R-:W2:Y:S01]  /*ab2c0*/  LDL.LU R12, [R1+0x36d8] ;  /* 0x0036d800010c7983 */ /* 0x002ea20000300800 */
[----:B---3--:R-:W-:-:S05]  /*ab2d0*/  IMAD.X R13, R13, 0x1, R3, P6 ;  /* 0x000000010d0d7824 */ /* 0x008fca00030e0603 */
[----:B------:R1:W-:Y:S04]  /*ab2e0*/  STL [R1+0x3740], R13 ;  /* 0x0037400d01007387 */ /* 0x0003e80000100800 */
[----:B-1----:R-:W3:Y:S01]  /*ab2f0*/  LDL.LU R13, [R1+0x36a4] ;  /* 0x0036a400010d7983 */ /* 0x002ee20000300800 */
[-C--:B----4-:R-:W-:Y:S01]  /*ab300*/  IADD3 R61, P6, PT, R61, R25.reuse, RZ ;  /* 0x000000193d3d7210 */ /* 0x090fe20007fde0ff */
[--C-:B------:R-:W-:Y:S01]  /*ab310*/  IMAD.X R44, R44, 0x1, R3.reuse, P0 ;  /* 0x000000012c2c7824 */ /* 0x100fe200000e0603 */
        /* <DEDUP_REMOVED lines=52> */
[----:B------:R1:W-:Y:S04]  /*ab660*/  STL [R1+0x36d8], R12 ;  /* 0x0036d80c01007387 */ /* 0x0003e80000100800 */
[----:B-1----:R-:W2:Y:S01]  /*ab670*/  LDL.LU R12, [R1+0x3694] ;  /* 0x00369400010c7983 */ /* 0x002ea20000300800 */
[----:B---3--:R-:W-:-:S05]  /*ab680*/  IADD3 R13, P5, PT, R13, R25, RZ ;  /* 0x000000190d0d7210 */ /* 0x008fca0007fbe0ff */
[----:B------:R1:W-:Y:S04]  /*ab690*/  STL [R1+0x36a4], R13 ;  /* 0x0036a40d01007387 */ /* 0x0003e80000100800 */
[----:B-1----:R-:W3:Y:S04]  /*ab6a0*/  LDL.LU R13, [R1+0x36c0] ;  /* 0x0036c000010d7983 */ /* 0x002ee80000300800 */
[----:B------:R-:W3:Y:S01]  /*ab6b0*/  LDL.LU R44, [R1+0x368c] ;  /* 0x00368c00012c7983 */ /* 0x000ee20000300800 */
[----:B----4-:R-:W-:-:S03]  /*ab6c0*/  IMAD.X R61, R61, 0x1, R3, P6 ;  /* 0x000000013d3d7824 */ /* 0x010fc600030e0603 */
        /* <DEDUP_REMOVED lines=30> */
[----:B------:R1:W-:Y:S04]  /*ab8b0*/  STL [R1+0x3694], R12 ;  /* 0x0036940c01007387 */ /* 0x0003e80000100800 */
[----:B-1----:R-:W2:Y:S01]  /*ab8c0*/  LDL.LU R12, [R1+0x3658] ;  /* 0x00365800010c7983 */ /* 0x002ea20000300800 */
[--C-:B---3--:R-:W-:Y:S01]  /*ab8d0*/  IMAD.X R13, R13, 0x1, R3.reuse, P1 ;  /* 0x000000010d0d7824 */ /* 0x108fe200008e0603 */
[----:B------:R-:W-:Y:S01]  /*ab8e0*/  IADD3 R44, P1, PT, R44, R25, RZ ;  /* 0x000000192c2c7210 */ /* 0x000fe20007f3e0ff */
[----:B----4-:R-:W-:-:S03]  /*ab8f0*/  IMAD.X R45, R45, 0x1, R3, P2 ;  /* 0x000000012d2d7824 */ /* 0x010fc600010e0603 */
[----:B------:R1:W-:Y:S01]  /*ab900*/  STL [R1+0x36c0], R13 ;  /* 0x0036c00d01007387 */ /* 0x0003e20000100800 */
[-C--:B------:R-:W-:Y:S01]  /*ab910*/  IADD3 R46, P2, PT, R46, R25.reuse, RZ ;  /* 0x000000192e2e7210 */ /* 0x080fe20007f5e0ff */
[--C-:B------:R-:W-:Y:S01]  /*ab920*/  IMAD.X R47, R47, 0x1, R3.reuse, P3 ;  /* 0x000000012f2f7824 */ /* 0x100fe200018e0603 */
[-C--:B------:R-:W-:Y:S01]  /*ab930*/  IADD3 R6, P3, PT, R6, R25.reuse, RZ ;  /* 0x0000001906067210 */ /* 0x080fe20007f7e0ff */
[--C-:B------:R-:W-:Y:S01]  /*ab940*/  IMAD.X R7, R7, 0x1, R3.reuse, P4 ;  /* 0x0000000107077824 */ /* 0x100fe200020e0603 */
[----:B------:R-:W-:Y:S01]  /*ab950*/  IADD3 R18, P4, PT, R18, R25, RZ ;  /* 0x0000001912127210 */ /* 0x000fe20007f9e0ff */
[----:B-1----:R-:W3:Y:S04]  /*ab960*/  LDL.LU R13, [R1+0x3624] ;  /* 0x00362400010d7983 */ /* 0x002ee80000300800 */
        /* <DEDUP_REMOVED lines=38> */
[----:B------:R-:W-:-:S03]  /*abbd0*/  IADD3.X R0, PT, PT, R0, R3, RZ, P6, !PT ;  /* 0x0000000300007210 */ /* 0x000fc600037fe4ff */
        /* <DEDUP_REMOVED lines=8> */
[----:B------:R1:W-:Y:S04]  /*abc60*/  STL [R1+0x3658], R12 ;  /* 0x0036580c01007387 */ /* 0x0003e80000100800 */
[----:B-1----:R-:W2:Y:S04]  /*abc70*/  LDL.LU R12, [R1+0x3614] ;  /* 0x00361400010c7983 */ /* 0x002ea80000300800 */
[----:B------:R-:W2:Y:S04]  /*abc80*/  LDL.LU R44, [R1+0x3640] ;  /* 0x00364000012c7983 */ /* 0x000ea80000300800 */
[----:B------:R-:W2:Y:S04]  /*abc90*/  LDL.LU R45, [R1+0x360c] ;  /* 0x00360c00012d7983 */ /* 0x000ea80000300800 */
[----:B------:R-:W2:Y:S01]  /*abca0*/  LDL.LU R46, [R1+0x3638] ;  /* 0x00363800012e7983 */ /* 0x000ea20000300800 */
[----:B---3--:R-:W-:-:S05]  /*abcb0*/  IADD3 R13, P0, PT, R13, R25, RZ ;  /* 0x000000190d0d7210 */ /* 0x008fca0007f1e0ff */
        /* <DEDUP_REMOVED lines=31> */
[--C-:B------:R-:W-:Y:S01]  /*abeb0*/  IMAD.X R44, R44, 0x1, R3.reuse, P3 ;  /* 0x000000012c2c7824 */ /* 0x100fe200018e0603 */
[----:B------:R-:W-:Y:S01]  /*abec0*/  IADD3 R45, P3, PT, R45, R25, RZ ;  /* 0x000000192d2d7210 */ /* 0x000fe20007f7e0ff */
[----:B------:R-:W-:-:S02]  /*abed0*/  IMAD.X R46, R46, 0x1, R3, P4 ;  /* 0x000000012e2e7824 */ /* 0x000fc400020e0603 */
[----:B------:R1:W-:Y:S04]  /*abee0*/  STL [R1+0x3614], R12 ;  /* 0x0036140c01007387 */ /* 0x0003e80000100800 */
[----:B-1----:R-:W2:Y:S04]  /*abef0*/  LDL.LU R12, [R1+0x35d8] ;  /* 0x0035d800010c7983 */ /* 0x002ea80000300800 */
[----:B------:R-:W-:Y:S01]  /*abf00*/  STL [R1+0x3640], R44 ;  /* 0x0036402c01007387 */ /* 0x000fe20000100800 */
[----:B---3--:R-:W-:Y:S01]  /*abf10*/  IMAD.X R6, R6, 0x1, R3, P5 ;  /* 0x0000000106067824 */ /* 0x008fe200028e0603 */
[----:B------:R-:W-:-:S02]  /*abf20*/  IADD3 R47, P4, PT, R47, R25, RZ ;  /* 0x000000192f2f7210 */ /* 0x000fc40007f9e0ff */
[----:B------:R-:W-:Y:S01]  /*abf30*/  STL [R1+0x360c], R45 ;  /* 0x00360c2d01007387 */ /* 0x000fe20000100800 */
[-C--:B------:R-:W-:Y:S01]  /*abf40*/  IADD3 R7, P5, PT, R7, R25.reuse, RZ ;  /* 0x0000001907077210 */ /* 0x080fe20007fbe0ff */
[----:B------:R-:W-:Y:S02]  /*abf50*/  IMAD.X R18, R18, 0x1, R3, P6 ;  /* 0x0000000112127824 */ /* 0x000fe400030e0603 */
        /* <DEDUP_REMOVED lines=34> */
[----:B------:R-:W-:Y:S01]  /*ac180*/  STL [R1+0x35f0], R17 ;  /* 0x0035f01101007387 */ /* 0x000fe20000100800 */
[----:B------:R-:W-:-:S03]  /*ac190*/  IADD3 R16, P6, PT, R16, R25, RZ ;  /* 0x0000001910107210 */ /* 0x000fc60007fde0ff */
[----:B-1----:R-:W3:Y:S04]  /*ac1a0*/  LDL.LU R13, [R1+0x35a4] ;  /* 0x0035a400010d7983 */ /* 0x002ee80000300800 */
[----:B------:R-:W-:Y:S01]  /*ac1b0*/  STL [R1+0x35bc], R16 ;  /* 0x0035bc1001007387 */ /* 0x000fe20000100800 */
        /* <DEDUP_REMOVED lines=35> */
[----:B------:R1:W-:Y:S04]  /*ac3f0*/  STL [R1+0x35a4], R13 ;  /* 0x0035a40d01007387 */ /* 0x0003e80000100800 */
[----:B-1----:R-:W3:Y:S01]  /*ac400*/  LDL.LU R13, [R1+0x3568] ;  /* 0x00356800010d7983 */ /* 0x002ee20000300800 */
[----:B----4-:R-:W-:-:S05]  /*ac410*/  IADD3.X R61, PT, PT, R61, R3, RZ, P3, !PT ;  /* 0x000000033d3d7210 */ /* 0x010fca0001ffe4ff */
        /* <DEDUP_REMOVED lines=56> */
[----:B------:R1:W-:Y:S04]  /*ac7a0*/  STL [R1+0x3568], R13 ;  /* 0x0035680d01007387 */ /* 0x0003e80000100800 */
[----:B-1----:R-:W3:Y:S04]  /*ac7b0*/  LDL.LU R13, [R1+0x3524] ;  /* 0x00352400010d7983 */ /* 0x002ee80000300800 */
[----:B------:R-:W3:Y:S01]  /*ac7c0*/  LDL.LU R16, [R1+0x3550] ;  /* 0x0035500001107983 */ /* 0x000ee20000300800 */
[----:B----4-:R-:W-:-:S05]  /*ac7d0*/  IADD3 R61, P2, PT, R61, R25, RZ ;  /* 0x000000193d3d7210 */ /* 0x010fca0007f5e0ff */
[----:B------:R1:W-:Y:S01]  /*ac7e0*/  STL [R1+0x3534], R61 ;  /* 0x0035343d01007387 */ /* 0x0003e20000100800 */
[----:B------:R-:W-:-:S03]  /*ac7f0*/  IMAD.X R0, R0, 0x1, R3, P3 ;  /* 0x0000000100007824 */ /* 0x000fc600018e0603 */
[----:B-1----:R-:W4:Y:S01]  /*ac800*/  LDL.LU R61, [R1+0x351c] ;  /* 0x00351c00013d7983 */ /* 0x002f220000300800 */
[----:B------:R-:W-:-:S05]  /*ac810*/  IADD3 R60, P3, PT, R60, R25, RZ ;  /* 0x000000193c3c7210 */ /* 0x000fca0007f7e0ff */
[----:B------:R1:W-:Y:S04]  /*ac820*/  STL [R1+0x352c], R60 ;  /* 0x00352c3c01007387 */ /* 0x0003e80000100800 */
        /* <DEDUP_REMOVED lines=23> */
[----:B0-----:R-:W4:Y:S01]  /*ac9a0*/  LDL.LU R0, [R1+0x34f0] ;  /* 0x0034f00001007983 */ /* 0x001f220000300800 */
[----:B--2---:R-:W-:-:S05]  /*ac9b0*/  IMAD.X R12, R12, 0x1, R3, P4 ;  /* 0x000000010c0c7824 */ /* 0x004fca00020e0603 */
[----:B------:R0:W-:Y:S04]  /*ac9c0*/  STL [R1+0x3558], R12 ;  /* 0x0035580c01007387 */ /* 0x0001e80000100800 */
[----:B0-----:R-:W2:Y:S01]  /*ac9d0*/  LDL.LU R12, [R1+0x34bc] ;  /* 0x0034bc00010c7983 */ /* 0x001ea20000300800 */
[----:B---3--:R-:W-:Y:S01]  /*ac9e0*/  IADD3 R13, P4, PT, R13, R25, RZ ;  /* 0x000000190d0d7210 */ /* 0x008fe20007f9e0ff */
[----:B------:R-:W-:-:S04]  /*ac9f0*/  IMAD.X R16, R16, 0x1, R3, P5 ;  /* 0x0000000110107824 */ /* 0x000fc800028e0603 */
[----:B------:R0:W-:Y:S04]  /*aca00*/  STL [R1+0x3524], R13 ;  /* 0x0035240d01007387 */ /* 0x0001e80000100800 */
[----:B0-----:R-:W3:Y:S04]  /*aca10*/  LDL.LU R13, [R1+0x34e8] ;  /* 0x0034e800010d7983 */ /* 0x001ee80000300800 */
[----:B------:R0:W-:Y:S01]  /*aca20*/  STL [R1+0x3550], R16 ;  /* 0x0035501001007387 */ /* 0x0001e20000100800 */
[----:B----4-:R-:W-:-:S03]  /*aca30*/  IADD3 R61, P5, PT, R61, R25, RZ ;  /* 0x000000193d3d7210 */ /* 0x010fc60007fbe0ff */
[----:B0-----:R-:W4:Y:S04]  /*aca40*/  LDL.LU R16, [R1+0x34b4] ;  /* 0x0034b40001107983 */ /* 0x001f280000300800 */
[----:B------:R0:W-:Y:S04]  /*aca50*/  STL [R1+0x351c], R61 ;  /* 0x00351c3d01007387 */ /* 0x0001e80000100800 */
[----:B0-----:R-:W4:Y:S01]  /*aca60*/  LDL.LU R61, [R1+0x34e0] ;  /* 0x0034e000013d7983 */ /* 0x001f220000300800 */
[--C-:B------:R-:W-:Y:S01]  /*aca70*/  IMAD.X R60, R60, 0x1, R3.reuse, P6 ;  /* 0x000000013c3c7824 */ /* 0x100fe200030e0603 */
[-C--:B------:R-:W-:Y:S01]  /*aca80*/  IADD3 R44, P6, PT, R44, R25.reuse, RZ ;  /* 0x000000192c2c7210 */ /* 0x080fe20007fde0ff */
[--C-:B------:R-:W-:Y:S01]  /*aca90*/  IMAD.X R45, R45, 0x1, R3.reuse, P0 ;  /* 0x000000012d2d7824 */ /* 0x100fe200000e0603 */
[-C--:B------:R-:W-:Y:S01]  /*acaa0*/  IADD3 R46, P0, PT, R46, R25.reuse, RZ ;  /* 0x000000192e2e7210 */ /* 0x080fe20007f1e0ff */
[----:B------:R-:W-:Y:S01]  /*acab0*/  IMAD.X R47, R47, 0x1, R3, P1 ;  /* 0x000000012f2f7824 */ /* 0x000fe200008e0603 */
[----:B------:R0:W-:Y:S01]  /*acac0*/  STL [R1+0x3548], R60 ;  /* 0x0035483c01007387 */ /* 0x0001e20000100800 */
        /* <DEDUP_REMOVED lines=38> */
[----:B0-----:R-:W0:Y:S03]  /*acd30*/  LDC R60, c[0x0][0x3ac] ;  /* 0x0000eb00ff3c7b82 */ /* 0x001e260000000800 */
[----:B-1----:R-:W4:Y:S01]  /*acd40*/  LDL.LU R0, [R1+0x34ac] ;  /* 0x0034ac0001007983 */ /* 0x002f220000300800 */
[----:B------:R-:W-:-:S02]  /*acd50*/  IADD3 R17, P2, PT, R17, R25, RZ ;  /* 0x0000001911117210 */ /* 0x000fc40007f5e0ff */
[----:B0-----:R-:W-:-:S05]  /*acd60*/  SHF.L.U32 R60, R60, 0x7, RZ ;  /* 0x000000073c3c7819 */ /* 0x001fca00000006ff */
[----:B------:R-:W-:Y:S01]  /*acd70*/  IMAD.SHL.U32 R60, R60, 0x2, RZ ;  /* 0x000000023c3c7824 */ /* 0x000fe200078e00ff */
[----:B------:R-:W-:Y:S04]  /*acd80*/  STL [R1+0x34c4], R17 ;  /* 0x0034c41101007387 */ /* 0x000fe80000100800 */
[----:B--2---:R-:W-:-:S05]  /*acd90*/  IADD3 R12, P3, PT, R12, R60, RZ ;  /* 0x0000003c0c0c7210 */ /* 0x004fca0007f7e0ff */
[----:B------:R0:W-:Y:S04]  /*acda0*/  STL [R1+0x34bc], R12 ;  /* 0x0034bc0c01007387 */ /* 0x0001e80000100800 */
[----:B0-----:R-:W2:Y:S01]  /*acdb0*/  LDL.LU R12, [R1+0x34d8] ;  /* 0x0034d800010c7983 */ /* 0x001ea20000300800 */
[----:B---3--:R-:W-:-:S05]  /*acdc0*/  IMAD.X R13, R13, 0x1, R3, P4 ;  /* 0x000000010d0d7824 */ /* 0x008fca00020e0603 */
[----:B------:R0:W-:Y:S01]  /*acdd0*/  STL [R1+0x34e8], R13 ;  /* 0x0034e80d01007387 */ /* 0x0001e20000100800 */
[----:B----4-:R-:W-:-:S03]  /*acde0*/  IADD3 R16, P4, PT, R16, R60, RZ ;  /* 0x0000003c10107210 */ /* 0x010fc60007f9e0ff */
[----:B0-----:R-:W3:Y:S04]  /*acdf0*/  LDL.LU R13, [R1+0x34a4] ;  /* 0x0034a400010d7983 */ /* 0x001ee80000300800 */
[----:B------:R0:W-:Y:S01]  /*ace00*/  STL [R1+0x34b4], R16 ;  /* 0x0034b41001007387 */ /* 0x0001e20000100800 */
[----:B------:R-:W-:-:S03]  /*ace10*/  IMAD.X R61, R61, 0x1, R3, P5 ;  /* 0x000000013d3d7824 */ /* 0x000fc600028e0603 */
[----:B0-----:R-:W4:Y:S04]  /*ace20*/  LDL.LU R16, [R1+0x34d0] ;  /* 0x0034d00001107983 */ /* 0x001f280000300800 */
        /* <DEDUP_REMOVED lines=24> */
[----:B------:R-:W-:-:S05]  /*acfb0*/  IADD3 R0, P5, PT, R0, R60, RZ ;  /* 0x0000003c00007210 */ /* 0x000fca0007fbe0ff */
[----:B------:R0:W-:Y:S04]  /*acfc0*/  STL [R1+0x34ac], R0 ;  /* 0x0034ac0001007387 */ /* 0x0001e80000100800 */
[----:B0-----:R-:W4:Y:S01]  /*acfd0*/  LDL.LU R0, [R1+0x3470] ;  /* 0x0034700001007983 */ /* 0x001f220000300800 */
[----:B--2---:R-:W-:-:S05]  /*acfe0*/  IMAD.X R12, R12, 0x1, R3, P6 ;  /* 0x000000010c0c7824 */ /* 0x004fca00030e0603 */
[----:B------:R0:W-:Y:S04]  /*acff0*/  STL [R1+0x34d8], R12 ;  /* 0x0034d80c01007387 */ /* 0x0001e80000100800 */
[----:B0-----:R-:W2:Y:S01]  /*ad000*/  LDL.LU R12, [R1+0x343c] ;  /* 0x00343c00010c7983 */ /* 0x001ea20000300800 */
[----:B---3--:R-:W-:-:S05]  /*ad010*/  IADD3 R13, P6, PT, R13, R60, RZ ;  /* 0x0000003c0d0d7210 */ /* 0x008fca0007fde0ff */
[----:B------:R0:W-:Y:S01]  /*ad020*/  STL [R1+0x34a4], R13 ;  /* 0x0034a40d01007387 */ /* 0x0001e20000100800 */
[--C-:B----4-:R-:W-:Y:S01]  /*ad030*/  IMAD.X R16, R16, 0x1, R3.reuse, P0 ;  /* 0x0000000110107824 */ /* 0x110fe200000e0603 */
[-C--:B------:R-:W-:Y:S02]  /*ad040*/  IADD3 R44, P0, PT, R44, R60.reuse, RZ ;  /* 0x0000003c2c2c7210 */ /* 0x080fe40007f1e0ff */
[----:B0-----:R-:W3:Y:S04]  /*ad050*/  LDL.LU R13, [R1+0x3468] ;  /* 0x00346800010d7983 */ /* 0x001ee80000300800 */
[----:B------:R0:W-:Y:S01]  /*ad060*/  STL [R1+0x34d0], R16 ;  /* 0x0034d01001007387 */ /* 0x0001e20000100800 */
[----:B------:R-:W-:Y:S01]  /*ad070*/  IMAD.X R45, R45, 0x1, R3, P1 ;  /* 0x000000012d2d7824 */ /* 0x000fe200008e0603 */
[----:B------:R-:W-:-:S02]  /*ad080*/  IADD3 R46, P1, PT, R46, R60, RZ ;  /* 0x0000003c2e2e7210 */ /* 0x000fc40007f3e0ff */
[----:B------:R-:W-:Y:S02]  /*ad090*/  IADD3.X R47, PT, PT, R47, R3, RZ, P2, !PT ;  /* 0x000000032f2f7210 */ /* 0x000fe400017fe4ff */
[-C--:B------:R-:W-:Y:S01]  /*ad0a0*/  IADD3 R6, P2, PT, R6, R60.reuse, RZ ;  /* 0x0000003c06067210 */ /* 0x080fe20007f5e0ff */
[--C-:B------:R-:W-:Y:S01]  /*ad0b0*/  IMAD.X R7, R7, 0x1, R2.reuse, P3 ;  /* 0x0000000107077824 */ /* 0x100fe200018e0602 */
[----:B------:R-:W-:Y:S01]  /*ad0c0*/  IADD3 R18, P3, PT, R18, R60, RZ ;  /* 0x0000003c12127210 */ /* 0x000fe20007f7e0ff */
[----:B0-----:R-:W4:Y:S04]  /*ad0d0*/  LDL.LU R16, [R1+0x3434] ;  /* 0x0034340001107983 */ /* 0x001f280000300800 */
        /* <DEDUP_REMOVED lines=38> */
[----:B0-----:R-:W4:Y:S04]  /*ad340*/  LDL.LU R61, [R1+0x3460] ;  /* 0x00346000013d7983 */ /* 0x001f280000300800 */
[----:B------:R-:W-:Y:S01]  /*ad350*/  STL [R1+0x3478], R17 ;  /* 0x0034781101007387 */ /* 0x000fe20000100800 */
[----:B------:R-:W-:-:S05]  /*ad360*/  IMAD.X R0, R0, 0x1, R2, P5 ;  /* 0x0000000100007824 */ /* 0x000fca00028e0602 */
[----:B------:R0:W-:Y:S04]  /*ad370*/  STL [R1+0x3470], R0 ;  /* 0x0034700001007387 */ /* 0x0001e80000100800 */
[----:B0-----:R-:W4:Y:S01]  /*ad380*/  LDL.LU R0, [R1+0x342c] ;  /* 0x00342c0001007983 */ /* 0x001f220000300800 */
[----:B--2---:R-:W-:-:S05]  /*ad390*/  IADD3 R12, P5, PT, R12, R60, RZ ;  /* 0x0000003c0c0c7210 */ /* 0x004fca0007fbe0ff */
[----:B------:R0:W-:Y:S04]  /*ad3a0*/  STL [R1+0x343c], R12 ;  /* 0x00343c0c01007387 */ /* 0x0001e80000100800 */
[----:B0-----:R-:W2:Y:S01]  /*ad3b0*/  LDL.LU R12, [R1+0x3458] ;  /* 0x00345800010c7983 */ /* 0x001ea20000300800 */
[----:B---3--:R-:W-:-:S05]  /*ad3c0*/  IMAD.X R13, R13, 0x1, R2, P6 ;  /* 0x000000010d0d7824 */ /* 0x008fca00030e0602 */
[----:B------:R0:W-:Y:S01]  /*ad3d0*/  STL [R1+0x3468], R13 ;  /* 0x0034680d01007387 */ /* 0x0001e20000100800 */
[----:B----4-:R-:W-:-:S03]  /*ad3e0*/  IADD3 R16, P6, PT, R16, R60, RZ ;  /* 0x0000003c10107210 */ /* 0x010fc60007fde0ff */
[----:B0-----:R-:W3:Y:S04]  /*ad3f0*/  LDL.LU R13, [R1+0x3424] ;  /* 0x00342400010d7983 */ /* 0x001ee80000300800 */
        /* <DEDUP_REMOVED lines=24> */
[----:B------:R-:W-:-:S05]  /*ad580*/  IMAD.X R61, R61, 0x1, R2, P0 ;  /* 0x000000013d3d7824 */ /* 0x000fca00000e0602 */
[----:B------:R0:W-:Y:S04]  /*ad590*/  STL [R1+0x3460], R61 ;  /* 0x0034603d01007387 */ /* 0x0001e80000100800 */
[----:B0-----:R-:W4:Y:S01]  /*ad5a0*/  LDL.LU R61, [R1+0x33dc] ;  /* 0x0033dc00013d7983 */ /* 0x001f220000300800 */
[----:B------:R-:W-:-:S05]  /*ad5b0*/  IADD3 R0, P0, PT, R0, R60, RZ ;  /* 0x0000003c00007210 */ /* 0x000fca0007f1e0ff */
[----:B------:R0:W-:Y:S04]  /*ad5c0*/  STL [R1+0x342c], R0 ;  /* 0x00342c0001007387 */ /* 0x0001e80000100800 */
[----:B0-----:R-:W4:Y:S01]  /*ad5d0*/  LDL.LU R0, [R1+0x3cb8] ;  /* 0x003cb80001007983 */ /* 0x001f220000300800 */
[----:B--2---:R-:W-:-:S05]  /*ad5e0*/  IMAD.X R12, R12, 0x1, R2, P1 ;  /* 0x000000010c0c7824 */ /* 0x004fca00008e0602 */
[----:B------:R0:W-:Y:S04]  /*ad5f0*/  STL [R1+0x3458], R12 ;  /* 0x0034580c01007387 */ /* 0x0001e80000100800 */
[----:B0-----:R-:W2:Y:S01]  /*ad600*/  LDL.LU R12, [R1+0x33d4] ;  /* 0x0033d400010c7983 */ /* 0x001ea20000300800 */
        /* <DEDUP_REMOVED lines=8> */
[----:B------:R-:W-:Y:S01]  /*ad690*/  IMAD.X R18, R18, 0x1, R2, P5 ;  /* 0x0000000112127824 */ /* 0x000fe200028e0602 */
[----:B------:R-:W-:Y:S01]  /*ad6a0*/  IADD3 R19, P5, PT, R19, R60, RZ ;  /* 0x0000003c13137210 */ /* 0x000fe20007fbe0ff */
[----:B0-----:R-:W3:Y:S04]  /*ad6b0*/  LDL.LU R13, [R1+0x3cb0] ;  /* 0x003cb000010d7983 */ /* 0x001ee80000300800 */
        /* <DEDUP_REMOVED lines=38> */
[----:B0-----:R-:W4:Y:S04]  /*ad920*/  LDL.LU R16, [R1+0x33cc] ;  /* 0x0033cc0001107983 */ /* 0x001f280000300800 */
[----:B------:R-:W-:Y:S04]  /*ad930*/  STL [R1+0x33e4], R17 ;  /* 0x0033e41101007387 */ /* 0x000fe80000100800 */
[----:B------:R0:W-:Y:S04]  /*ad940*/  STL [R1+0x33dc], R61 ;  /* 0x0033dc3d01007387 */ /* 0x0001e80000100800 */
[----:B0-----:R-:W4:Y:S01]  /*ad950*/  LDL.LU R61, [R1+0x33f8] ;  /* 0x0033f800013d7983 */ /* 0x001f220000300800 */
[----:B------:R-:W-:-:S05]  /*ad960*/  IMAD.X R0, R0, 0x1, R2, P0 ;  /* 0x0000000100007824 */ /* 0x000fca00000e0602 */
[----:B------:R0:W-:Y:S04]  /*ad970*/  STL [R1+0x3cb8], R0 ;  /* 0x003cb80001007387 */ /* 0x0001e80000100800 */
[----:B0-----:R-:W4:Y:S01]  /*ad980*/  LDL.LU R0, [R1+0x33c4] ;  /* 0x0033c40001007983 */ /* 0x001f220000300800 */
[----:B--2---:R-:W-:-:S05]  /*ad990*/  IADD3 R12, P0, PT, R12, R60, RZ ;  /* 0x0000003c0c0c7210 */ /* 0x004fca0007f1e0ff */
[----:B------:R0:W-:Y:S04]  /*ad9a0*/  STL [R1+0x33d4], R12 ;  /* 0x0033d40c01007387 */ /* 0x0001e80000100800 */
[----:B0-----:R-:W2:Y:S04]  /*ad9b0*/  LDL.LU R12, [R1+0x33f0] ;  /* 0x0033f000010c7983 */ /* 0x001ea80000300800 */
        /* <DEDUP_REMOVED lines=24> */
[----:B0-----:R-:W3:Y:S01]  /*adb40*/  LDL.LU R13, [R1+0x3364] ;  /* 0x00336400010d7983 */ /* 0x001ee20000300800 */
[----:B----4-:R-:W-:-:S05]  /*adb50*/  IADD3 R16, P1, PT, R16, R60, RZ ;  /* 0x0000003c10107210 */ /* 0x010fca0007f3e0ff */
[----:B------:R0:W-:Y:S01]  /*adb60*/  STL [R1+0x33cc], R16 ;  /* 0x0033cc1001007387 */ /* 0x0001e20000100800 */
[----:B------:R-:W-:-:S03]  /*adb70*/  IMAD.X R61, R61, 0x1, R2, P2 ;  /* 0x000000013d3d7824 */ /* 0x000fc600010e0602 */
[----:B0-----:R-:W4:Y:S04]  /*adb80*/  LDL.LU R16, [R1+0x3390] ;  /* 0x0033900001107983 */ /* 0x001f280000300800 */
[----:B------:R0:W-:Y:S04]  /*adb90*/  STL [R1+0x33f8], R61 ;  /* 0x0033f83d01007387 */ /* 0x0001e80000100800 */
[----:B0-----:R-:W4:Y:S01]  /*adba0*/  LDL.LU R61, [R1+0x335c] ;  /* 0x00335c00013d7983 */ /* 0x001f220000300800 */
[----:B------:R-:W-:-:S05]  /*adbb0*/  IADD3 R0, P2, PT, R0, R60, RZ ;  /* 0x0000003c00007210 */ /* 0x000fca0007f5e0ff */
[----:B------:R0:W-:Y:S04]  /*adbc0*/  STL [R1+0x33c4], R0 ;  /* 0x0033c40001007387 */ /* 0x0001e80000100800 */
[----:B0-----:R-:W4:Y:S01]  /*adbd0*/  LDL.LU R0, [R1+0x3388] ;  /* 0x0033880001007983 */ /* 0x001f220000300800 */
[--C-:B--2---:R-:W-:Y:S01]  /*adbe0*/  IMAD.X R12, R12, 0x1, R2.reuse, P3 ;  /* 0x000000010c0c7824 */ /* 0x104fe200018e0602 */
[-C--:B------:R-:W-:Y:S01]  /*adbf0*/  IADD3 R44, P3, PT, R44, R60.reuse, RZ ;  /* 0x0000003c2c2c7210 */ /* 0x080fe20007f7e0ff */
[--C-:B------:R-:W-:Y:S01]  /*adc00*/  IMAD.X R45, R45, 0x1, R2.reuse, P4 ;  /* 0x000000012d2d7824 */ /* 0x100fe200020e0602 */
[-C--:B------:R-:W-:Y:S02]  /*adc10*/  IADD3 R46, P4, PT, R46, R60.reuse, RZ ;  /* 0x0000003c2e2e7210 */ /* 0x080fe40007f9e0ff */
[----:B------:R0:W-:Y:S04]  /*adc20*/  STL [R1+0x33f0], R12 ;  /* 0x0033f00c01007387 */ /* 0x0001e80000100800 */
[----:B0-----:R-:W2:Y:S04]  /*adc30*/  LDL.LU R12, [R1+0x3354] ;  /* 0x00335400010c7983 */ /* 0x001ea80000300800 */
[----:B------:R-:W-:Y:S01]  /*adc40*/  STL [R1+0x33bc], R44 ;  /* 0x0033bc2c01007387 */ /* 0x000fe20000100800 */
[--C-:B---3--:R-:W-:Y:S01]  /*adc50*/  IMAD.X R47, R47, 0x1, R2.reuse, P5 ;  /* 0x000000012f2f7824 */ /* 0x108fe200028e0602 */
        /* <DEDUP_REMOVED lines=40> */
[----:B0-----:R-:W3:Y:S04]  /*adee0*/  LDL.LU R13, [R1+0x3380] ;  /* 0x00338000010d7983 */ /* 0x001ee80000300800 */
[----:B------:R-:W-:Y:S01]  /*adef0*/  STL [R1+0x3398], R17 ;  /* 0x0033981101007387 */ /* 0x000fe20000100800 */
[----:B----4-:R-:W-:-:S05]  /*adf00*/  IMAD.X R16, R16, 0x1, R2, P1 ;  /* 0x0000000110107824 */ /* 0x010fca00008e0602 */
[----:B------:R0:W-:Y:S01]  /*adf10*/  STL [R1+0x3390], R16 ;  /* 0x0033901001007387 */ /* 0x0001e20000100800 */
[----:B------:R-:W-:-:S03]  /*adf20*/  IADD3 R61, P1, PT, R61, R60, RZ ;  /* 0x0000003c3d3d7210 */ /* 0x000fc60007f3e0ff */
[----:B0-----:R-:W4:Y:S04]  /*adf30*/  LDL.LU R16, [R1+0x334c] ;  /* 0x00334c0001107983 */ /* 0x001f280000300800 */
[----:B------:R0:W-:Y:S04]  /*adf40*/  STL [R1+0x335c], R61 ;  /* 0x00335c3d01007387 */ /* 0x0001e80000100800 */
[----:B0-----:R-:W4:Y:S01]  /*adf50*/  LDL.LU R61, [R1+0x3378] ;  /* 0x00337800013d7983 */ /* 0x001f220000300800 */
[----:B------:R-:W-:-:S05]  /*adf60*/  IMAD.X R0, R0, 0x1, R2, P2 ;  /* 0x0000000100007824 */ /* 0x000fca00010e0602 */
[----:B------:R0:W-:Y:S04]  /*adf70*/  STL [R1+0x3388], R0 ;  /* 0x0033880001007387 */ /* 0x0001e80000100800 */
[----:B0-----:R-:W4:Y:S04]  /*adf80*/  LDL.LU R0, [R1+0x3344] ;  /* 0x0033440001007983 */ /* 0x001f280000300800 */
        /* <DEDUP_REMOVED lines=24> */
[----:B0-----:R-:W2:Y:S01]  /*ae110*/  LDL.LU R12, [R1+0x3318] ;  /* 0x00331800010c7983 */ /* 0x001ea20000300800 */
[----:B---3--:R-:W-:-:S05]  /*ae120*/  IMAD.X R13, R13, 0x1, R2, P3 ;  /* 0x000000010d0d7824 */ /* 0x008fca00018e0602 */
[----:B------:R0:W-:Y:S04]  /*ae130*/  STL [R1+0x3380], R13 ;  /* 0x0033800d01007387 */ /* 0x0001e80000100800 */
        /* <DEDUP_REMOVED lines=19> */
[--C-:B------:R-:W-:Y:S01]  /*ae270*/  IMAD.X R18, R18, 0x1, R2.reuse, P1 ;  /* 0x0000000112127824 */ /* 0x100fe200008e0602 */
[----:B------:R-:W-:Y:S01]  /*ae280*/  IADD3 R19, P1, PT, R19, R60, RZ ;  /* 0x0000003c13137210 */ /* 0x000fe20007f3e0ff */
        /* <DEDUP_REMOVED lines=34> */
[----:B0-----:R-:W2:Y:S04]  /*ae4b0*/  LDL.LU R12, [R1+0x32d4] ;  /* 0x0032d400010c7983 */ /* 0x001ea80000300800 */
[----:B------:R-:W-:Y:S01]  /*ae4c0*/  STL [R1+0x32ec], R17 ;  /* 0x0032ec1101007387 */ /* 0x000fe20000100800 */
[----:B---3--:R-:W-:-:S05]  /*ae4d0*/  IADD3 R13, P2, PT, R13, R60, RZ ;  /* 0x0000003c0d0d7210 */ /* 0x008fca0007f5e0ff */
[----:B------:R0:W-:Y:S04]  /*ae4e0*/  STL [R1+0x32e4], R13 ;  /* 0x0032e40d01007387 */ /* 0x0001e80000100800 */
[----:B0-----:R-:W3:Y:S01]  /*ae4f0*/  LDL.LU R13, [R1+0x3300] ;  /* 0x00330000010d7983 */ /* 0x001ee20000300800 */
[----:B----4-:R-:W-:-:S05]  /*ae500*/  IMAD.X R16, R16, 0x1, R2, P3 ;  /* 0x0000000110107824 */ /* 0x010fca00018e0602 */
[----:B------:R0:W-:Y:S01]  /*ae510*/  STL [R1+0x3310], R16 ;  /* 0x0033101001007387 */ /* 0x0001e20000100800 */
[----:B------:R-:W-:-:S03]  /*ae520*/  IADD3 R61, P3, PT, R61, R60, RZ ;  /* 0x0000003c3d3d7210 */ /* 0x000fc60007f7e0ff */
[----:B0-----:R-:W4:Y:S04]  /*ae530*/  LDL.LU R16, [R1+0x32cc] ;  /* 0x0032cc0001107983 */ /* 0x001f280000300800 */
[----:B------:R0:W-:Y:S04]  /*ae540*/  STL [R1+0x32dc], R61 ;  /* 0x0032dc3d01007387 */ /* 0x0001e80000100800 */
[----:B0-----:R-:W4:Y:S04]  /*ae550*/  LDL.LU R61, [R1+0x32f8] ;  /* 0x0032f800013d7983 */ /* 0x001f280000300800 */
[----:B------:R-:W4:Y:S04]  /*ae560*/  LDL.LU R44, [R1+0x32c4] ;  /* 0x0032c400012c7983 */ /* 0x000f280000300800 */
[----:B------:R-:W4:Y:S04]  /*ae570*/  LDL.LU R45, [R1+0x32f0] ;  /* 0x0032f000012d7983 */ /* 0x000f280000300800 */
[----:B------:R-:W4:Y:S01]  /*ae580*/  LDL.LU R46, [R1+0x32bc] ;  /* 0x0032bc00012e7983 */ /* 0x000f220000300800 */
[----:B------:R-:W-:-:S05]  /*ae590*/  IMAD.X R0, R0, 0x1, R2, P4 ;  /* 0x0000000100007824 */ /* 0x000fca00020e0602 */
        /* <DEDUP_REMOVED lines=21> */
[----:B--2---:R-:W-:-:S05]  /*ae6f0*/  IADD3 R12, P4, PT, R12, R60, RZ ;  /* 0x0000003c0c0c7210 */ /* 0x004fca0007f9e0ff */
[----:B------:R0:W-:Y:S04]  /*ae700*/  STL [R1+0x32d4], R12 ;  /* 0x0032d40c01007387 */ /* 0x0001e80000100800 */
[----:B0-----:R-:W2:Y:S01]  /*ae710*/  LDL.LU R12, [R1+0x3298] ;  /* 0x00329800010c7983 */ /* 0x001ea20000300800 */
[----:B---3--:R-:W-:-:S05]  /*ae720*/  IMAD.X R13, R13, 0x1, R2, P5 ;  /* 0x000000010d0d7824 */ /* 0x008fca00028e0602 */
[----:B------:R0:W-:Y:S04]  /*ae730*/  STL [R1+0x3300], R13 ;  /* 0x0033000d01007387 */ /* 0x0001e80000100800 */
[----:B0-----:R-:W3:Y:S01]  /*ae740*/  LDL.LU R13, [R1+0x3264] ;  /* 0x00326400010d7983 */ /* 0x001ee20000300800 */
[----:B----4-:R-:W-:-:S05]  /*ae750*/  IADD3 R16, P5, PT, R16, R60, RZ ;  /* 0x0000003c10107210 */ /* 0x010fca0007fbe0ff */
[----:B------:R0:W-:Y:S01]  /*ae760*/  STL [R1+0x32cc], R16 ;  /* 0x0032cc1001007387 */ /* 0x0001e20000100800 */
[--C-:B------:R-:W-:Y:S01]  /*ae770*/  IMAD.X R61, R61, 0x1, R2.reuse, P6 ;  /* 0x000000013d3d7824 */ /* 0x100fe200030e0602 */
[-C--:B------:R-:W-:Y:S02]  /*ae780*/  IADD3 R44, P6, PT, R44, R60.reuse, RZ ;  /* 0x0000003c2c2c7210 */ /* 0x080fe40007fde0ff */
[----:B0-----:R-:W4:Y:S04]  /*ae790*/  LDL.LU R16, [R1+0x3290] ;  /* 0x0032900001107983 */ /* 0x001f280000300800 */
[----:B------:R0:W-:Y:S01]  /*ae7a0*/  STL [R1+0x32f8], R61 ;  /* 0x0032f83d01007387 */ /* 0x0001e20000100800 */
[----:B------:R-:W-:Y:S01]  /*ae7b0*/  IMAD.X R45, R45, 0x1, R2, P0 ;  /* 0x000000012d2d7824 */ /* 0x000fe200000e0602 */
[----:B------:R-:W-:-:S02]  /*ae7c0*/  IADD3 R46, P0, PT, R46, R60, RZ ;  /* 0x0000003c2e2e7210 */ /* 0x000fc40007f1e0ff */
[----:B0-----:R-:W4:Y:S04]  /*ae7d0*/  LDL.LU R61, [R1+0x325c] ;  /* 0x00325c00013d7983 */ /* 0x001f280000300800 */
[----:B------:R-:W-:Y:S04]  /*ae7e0*/  STL [R1+0x32c4], R44 ;  /* 0x0032c42c01007387 */ /* 0x000fe80000100800 */
[----:B------:R-:W-:Y:S01]  /*ae7f0*/  STL [R1+0x32f0], R45 ;  /* 0x0032f02d01007387 */ /* 0x000fe20000100800 */
        /* <DEDUP_REMOVED lines=42> */
[----:B--2---:R-:W-:-:S05]  /*aeaa0*/  IADD3.X R12, PT, PT, R12, R2, RZ, P4, !PT ;  /* 0x000000020c0c7210 */ /* 0x004fca00027fe4ff */
[----:B------:R0:W-:Y:S04]  /*aeab0*/  STL [R1+0x3298], R12 ;  /* 0x0032980c01007387 */ /* 0x0001e80000100800 */
[----:B0-----:R-:W2:Y:S01]  /*aeac0*/  LDL.LU R12, [R1+0x3254] ;  /* 0x00325400010c7983 */ /* 0x001ea20000300800 */
[----:B---3--:R-:W-:-:S05]  /*aead0*/  IADD3 R13, P4, PT, R13, R60, RZ ;  /* 0x0000003c0d0d7210 */ /* 0x008fca0007f9e0ff */
[----:B------:R0:W-:Y:S04]  /*aeae0*/  STL [R1+0x3264], R13 ;  /* 0x0032640d01007387 */ /* 0x0001e80000100800 */
[----:B0-----:R-:W3:Y:S01]  /*aeaf0*/  LDL.LU R13, [R1+0x3280] ;  /* 0x00328000010d7983 */ /* 0x001ee20000300800 */
[----:B----4-:R-:W-:-:S05]  /*aeb00*/  IMAD.X R16, R16, 0x1, R2, P5 ;  /* 0x0000000110107824 */ /* 0x010fca00028e0602 */
[----:B------:R0:W-:Y:S01]  /*aeb10*/  STL [R1+0x3290], R16 ;  /* 0x0032901001007387 */ /* 0x0001e20000100800 */
[----:B------:R-:W-:-:S03]  /*aeb20*/  IADD3 R61, P5, PT, R61, R60, RZ ;  /* 0x0000003c3d3d7210 */ /* 0x000fc60007fbe0ff */
        /* <DEDUP_REMOVED lines=28> */
[----:B--2---:R-:W-:-:S05]  /*aecf0*/  IADD3 R12, P6, PT, R12, R60, RZ ;  /* 0x0000003c0c0c7210 */ /* 0x004fca0007fde0ff */
[----:B------:R0:W-:Y:S04]  /*aed00*/  STL [R1+0x3254], R12 ;  /* 0x0032540c01007387 */ /* 0x0001e80000100800 */
[----:B0-----:R-:W2:Y:S01]  /*aed10*/  LDL.LU R12, [R1+0x3218] ;  /* 0x00321800010c7983 */ /* 0x001ea20000300800 */
[----:B---3--:R-:W-:-:S05]  /*aed20*/  IMAD.X R13, R13, 0x1, R2, P0 ;  /* 0x000000010d0d7824 */ /* 0x008fca00000e0602 */
[----:B------:R0:W-:Y:S04]  /*aed30*/  STL [R1+0x3280], R13 ;  /* 0x0032800d01007387 */ /* 0x0001e80000100800 */
[----:B0-----:R-:W3:Y:S01]  /*aed40*/  LDL.LU R13, [R1+0x31e4] ;  /* 0x0031e400010d7983 */ /* 0x001ee20000300800 */
        /* <DEDUP_REMOVED lines=9> */
[----:B------:R-:W-:Y:S01]  /*aede0*/  IADD3 R19, P4, PT, R19, R60, RZ ;  /* 0x0000003c13137210 */ /* 0x000fe20007f9e0ff */
[----:B0-----:R-:W4:Y:S04]  /*aedf0*/  LDL.LU R16, [R1+0x3210] ;  /* 0x0032100001107983 */ /* 0x001f280000300800 */
        /* <DEDUP_REMOVED lines=37> */
[----:B0-----:R-:W4:Y:S01]  /*af050*/  LDL.LU R61, [R1+0x31dc] ;  /* 0x0031dc00013d7983 */ /* 0x001f220000300800 */
[----:B------:R-:W-:-:S03]  /*af060*/  IADD3 R0, P5, PT, R0, R60, RZ ;  /* 0x0000003c00007210 */ /* 0x000fc60007fbe0ff */
[----:B------:R-:W-:Y:S04]  /*af070*/  STL [R1+0x31f4], R17 ;  /* 0x0031f41101007387 */ /* 0x000fe80000100800 */
[----:B------:R0:W-:Y:S04]  /*af080*/  STL [R1+0x31ec], R0 ;  /* 0x0031ec0001007387 */ /* 0x0001e80000100800 */
[----:B0-----:R-:W4:Y:S01]  /*af090*/  LDL.LU R0, [R1+0x3208] ;  /* 0x0032080001007983 */ /* 0x001f220000300800 */
[----:B--2---:R-:W-:-:S05]  /*af0a0*/  IMAD.X R12, R12, 0x1, R2, P6 ;  /* 0x000000010c0c7824 */ /* 0x004fca00030e0602 */
[----:B------:R0:W-:Y:S04]  /*af0b0*/  STL [R1+0x3218], R12 ;  /* 0x0032180c01007387 */ /* 0x0001e80000100800 */
[----:B0-----:R-:W2:Y:S01]  /*af0c0*/  LDL.LU R12, [R1+0x31d4] ;  /* 0x0031d400010c7983 */ /* 0x001ea20000300800 */
[----:B---3--:R-:W-:-:S05]  /*af0d0*/  IADD3 R13, P6, PT, R13, R60, RZ ;  /* 0x0000003c0d0d7210 */ /* 0x008fca0007fde0ff */
[----:B------:R0:W-:Y:S04]  /*af0e0*/  STL [R1+0x31e4], R13 ;  /* 0x0031e40d01007387 */ /* 0x0001e80000100800 */
[----:B0-----:R-:W3:Y:S04]  /*af0f0*/  LDL.LU R13, [R1+0x3200] ;  /* 0x00320000010d7983 */ /* 0x001ee80000300800 */
[----:B------:R-:W3:Y:S04]  /*af100*/  LDL.LU R44, [R1+0x31cc] ;  /* 0x0031cc00012c7983 */ /* 0x000ee80000300800 */
[----:B------:R-:W3:Y:S04]  /*af110*/  LDL.LU R45, [R1+0x31f8] ;  /* 0x0031f800012d7983 */ /* 0x000ee80000300800 */
[----:B------:R-:W3:Y:S01]  /*af120*/  LDL.LU R46, [R1+0x31c4] ;  /* 0x0031c400012e7983 */ /* 0x000ee20000300800 */
[----:B----4-:R-:W-:-:S05]  /*af130*/  IMAD.X R16, R16, 0x1, R2, P0 ;  /* 0x0000000110107824 */ /* 0x010fca00000e0602 */
        /* <DEDUP_REMOVED lines=24> */
[----:B------:R-:W-:-:S05]  /*af2c0*/  IADD3.X R0, PT, PT, R0, R2, RZ, P1, !PT ;  /* 0x0000000200007210 */ /* 0x000fca0000ffe4ff */
[----:B------:R0:W-:Y:S04]  /*af2d0*/  STL [R1+0x3208], R0 ;  /* 0x0032080001007387 */ /* 0x0001e80000100800 */
[----:B0-----:R-:W4:Y:S01]  /*af2e0*/  LDL.LU R0, [R1+0x316c] ;  /* 0x00316c0001007983 */ /* 0x001f220000300800 */
[----:B--2---:R-:W-:-:S05]  /*af2f0*/  IADD3 R12, P1, PT, R12, R60, RZ ;  /* 0x0000003c0c0c7210 */ /* 0x004fca0007f3e0ff */
[----:B------:R0:W-:Y:S04]  /*af300*/  STL [R1+0x31d4], R12 ;  /* 0x0031d40c01007387 */ /* 0x0001e80000100800 */
[----:B0-----:R-:W2:Y:S01]  /*af310*/  LDL.LU R12, [R1+0x3198] ;  /* 0x00319800010c7983 */ /* 0x001ea20000300800 */
[--C-:B---3--:R-:W-:Y:S01]  /*af320*/  IMAD.X R13, R13, 0x1, R2.reuse, P2 ;  /* 0x000000010d0d7824 */ /* 0x108fe200010e0602 */
[-C--:B------:R-:W-:Y:S01]  /*af330*/  IADD3 R44, P2, PT, R44, R60.reuse, RZ ;  /* 0x0000003c2c2c7210 */ /* 0x080fe20007f5e0ff */
[--C-:B------:R-:W-:Y:S01]  /*af340*/  IMAD.X R45, R45, 0x1, R2.reuse, P3 ;  /* 0x000000012d2d7824 */ /* 0x100fe200018e0602 */
[-C--:B------:R-:W-:Y:S02]  /*af350*/  IADD3 R46, P3, PT, R46, R60.reuse, RZ ;  /* 0x0000003c2e2e7210 */ /* 0x080fe40007f7e0ff */
[----:B------:R0:W-:Y:S01]  /*af360*/  STL [R1+0x3200], R13 ;  /* 0x0032000d01007387 */ /* 0x0001e20000100800 */
[--C-:B----4-:R-:W-:Y:S01]  /*af370*/  IMAD.X R47, R47, 0x1, R2.reuse, P4 ;  /* 0x000000012f2f7824 */ /* 0x110fe200020e0602 */
[-C--:B------:R-:W-:Y:S01]  /*af380*/  IADD3 R6, P4, PT, R6, R60.reuse, RZ ;  /* 0x0000003c06067210 */ /* 0x080fe20007f9e0ff */
[----:B------:R-:W-:Y:S01]  /*af390*/  IMAD.X R7, R7, 0x1, R2, P5 ;  /* 0x0000000107077824 */ /* 0x000fe200028e0602 */
[----:B0-----:R-:W3:Y:S04]  /*af3a0*/  LDL.LU R13, [R1+0x3164] ;  /* 0x00316400010d7983 */ /* 0x001ee80000300800 */
        /* <DEDUP_REMOVED lines=39> */
[----:B0-----:R-:W4:Y:S01]  /*af620*/  LDL.LU R16, [R1+0x3190] ;  /* 0x0031900001107983 */ /* 0x001f220000300800 */
[----:B------:R-:W-:-:S03]  /*af630*/  IMAD.X R61, R61, 0x1, R2, P0 ;  /* 0x000000013d3d7824 */ /* 0x000fc600000e0602 */
[----:B------:R-:W-:Y:S04]  /*af640*/  STL [R1+0x31a8], R17 ;  /* 0x0031a81101007387 */ /* 0x000fe80000100800 */
[----:B------:R0:W-:Y:S04]  /*af650*/  STL [R1+0x31a0], R61 ;  /* 0x0031a03d01007387 */ /* 0x0001e80000100800 */
[----:B0-----:R-:W4:Y:S01]  /*af660*/  LDL.LU R61, [R1+0x315c] ;  /* 0x00315c00013d7983 */ /* 0x001f220000300800 */
[----:B------:R-:W-:-:S05]  /*af670*/  IADD3 R0, P0, PT, R0, R60, RZ ;  /* 0x0000003c00007210 */ /* 0x000fca0007f1e0ff */
[----:B------:R0:W-:Y:S04]  /*af680*/  STL [R1+0x316c], R0 ;  /* 0x00316c0001007387 */ /* 0x0001e80000100800 */
[----:B0-----:R-:W4:Y:S01]  /*af690*/  LDL.LU R0, [R1+0x3188] ;  /* 0x0031880001007983 */ /* 0x001f220000300800 */
[----:B--2---:R-:W-:-:S05]  /*af6a0*/  IMAD.X R12, R12, 0x1, R2, P1 ;  /* 0x000000010c0c7824 */ /* 0x004fca00008e0602 */
[----:B------:R0:W-:Y:S04]  /*af6b0*/  STL [R1+0x3198], R12 ;  /* 0x0031980c01007387 */ /* 0x0001e80000100800 */
[----:B0-----:R-:W2:Y:S04]  /*af6c0*/  LDL.LU R12, [R1+0x3154] ;  /* 0x00315400010c7983 */ /* 0x001ea80000300800 */
        /* <DEDUP_REMOVED lines=25> */
[----:B----4-:R-:W-:-:S05]  /*af860*/  IMAD.X R16, R16, 0x1, R2, P2 ;  /* 0x0000000110107824 */ /* 0x010fca00010e0602 */
[----:B------:R0:W-:Y:S04]  /*af870*/  STL [R1+0x3190], R16 ;  /* 0x0031901001007387 */ /* 0x0001e80000100800 */
[----:B0-----:R-:W4:Y:S01]  /*af880*/  LDL.LU R16, [R1+0x30f4] ;  /* 0x0030f40001107983 */ /* 0x001f220000300800 */
[----:B------:R-:W-:-:S05]  /*af890*/  IADD3 R61, P2, PT, R61, R60, RZ ;  /* 0x0000003c3d3d7210 */ /* 0x000fca0007f5e0ff */
[----:B------:R0:W-:Y:S04]  /*af8a0*/  STL [R1+0x315c], R61 ;  /* 0x00315c3d01007387 */ /* 0x0001e80000100800 */
[----:B0-----:R-:W4:Y:S01]  /*af8b0*/  LDL.LU R61, [R1+0x3120] ;  /* 0x00312000013d7983 */ /* 0x001f220000300800 */
[----:B------:R-:W-:-:S05]  /*af8c0*/  IMAD.X R0, R0, 0x1, R2, P3 ;  /* 0x0000000100007824 */ /* 0x000fca00018e0602 */
[----:B------:R0:W-:Y:S04]  /*af8d0*/  STL [R1+0x3188], R0 ;  /* 0x0031880001007387 */ /* 0x0001e80000100800 */
[----:B0-----:R-:W4:Y:S01]  /*af8e0*/  LDL.LU R0, [R1+0x30ec] ;  /* 0x0030ec0001007983 */ /* 0x001f220000300800 */
[-C--:B--2---:R-:W-:Y:S01]  /*af8f0*/  IADD3 R12, P3, PT, R12, R60.reuse, RZ ;  /* 0x0000003c0c0c7210 */ /* 0x084fe20007f7e0ff */
[--C-:B------:R-:W-:Y:S01]  /*af900*/  IMAD.X R44, R44, 0x1, R2.reuse, P4 ;  /* 0x000000012c2c7824 */ /* 0x100fe200020e0602 */
[----:B------:R-:W-:Y:S02]  /*af910*/  IADD3 R45, P4, PT, R45, R60, RZ ;  /* 0x0000003c2d2d7210 */ /* 0x000fe40007f9e0ff */
[----:B------:R-:W-:Y:S01]  /*af920*/  IADD3.X R46, PT, PT, R46, R2, RZ, P5, !PT ;  /* 0x000000022e2e7210 */ /* 0x000fe20002ffe4ff */
[----:B------:R0:W-:Y:S04]  /*af930*/  STL [R1+0x3154], R12 ;  /* 0x0031540c01007387 */ /* 0x0001e80000100800 */
[----:B0-----:R-:W2:Y:S04]  /*af940*/  LDL.LU R12, [R1+0x3118] ;  /* 0x00311800010c7983 */ /* 0x001ea80000300800 */
[----:B------:R-:W-:Y:S04]  /*af950*/  STL [R1+0x3180], R44 ;  /* 0x0031802c01007387 */ /* 0x000fe80000100800 */
[----:B------:R-:W-:Y:S01]  /*af960*/  STL [R1+0x314c], R45 ;  /* 0x00314c2d01007387 */ /* 0x000fe20000100800 */
[-C--:B---3--:R-:W-:Y:S01]  /*af970*/  IADD3 R47, P5, PT, R47, R60.reuse, RZ ;  /* 0x0000003c2f2f7210 */ /* 0x088fe20007fbe0ff */
        /* <DEDUP_REMOVED lines=39> */
[----:B0-----:R-:W3:Y:S04]  /*afbf0*/  LDL.LU R13, [R1+0x30e4] ;  /* 0x0030e400010d7983 */ /* 0x001ee80000300800 */
[----:B------:R-:W-:Y:S01]  /*afc00*/  STL [R1+0x30fc], R17 ;  /* 0x0030fc1101007387 */ /* 0x000fe20000100800 */
[----:B----4-:R-:W-:-:S05]  /*afc10*/  IADD3 R16, P1, PT, R16, R60, RZ ;  /* 0x0000003c10107210 */ /* 0x010fca0007f3e0ff */
[----:B------:R0:W-:Y:S04]  /*afc20*/  STL [R1+0x30f4], R16 ;  /* 0x0030f41001007387 */ /* 0x0001e80000100800 */
[----:B0-----:R-:W4:Y:S01]  /*afc30*/  LDL.LU R16, [R1+0x3110] ;  /* 0x0031100001107983 */ /* 0x001f220000300800 */
[----:B------:R-:W-:-:S05]  /*afc40*/  IMAD.X R61, R61, 0x1, R2, P2 ;  /* 0x000000013d3d7824 */ /* 0x000fca00010e0602 */
[----:B------:R0:W-:Y:S04]  /*afc50*/  STL [R1+0x3120], R61 ;  /* 0x0031203d01007387 */ /* 0x0001e80000100800 */
[----:B0-----:R-:W4:Y:S01]  /*afc60*/  LDL.LU R61, [R1+0x30dc] ;  /* 0x0030dc00013d7983 */ /* 0x001f220000300800 */
[----:B------:R-:W-:-:S05]  /*afc70*/  IADD3 R0, P2, PT, R0, R60, RZ ;  /* 0x0000003c00007210 */ /* 0x000fca0007f5e0ff */
[----:B------:R0:W-:Y:S04]  /*afc80*/  STL [R1+0x30ec], R0 ;  /* 0x0030ec0001007387 */ /* 0x0001e80000100800 */
[----:B0-----:R-:W4:Y:S04]  /*afc90*/  LDL.LU R0, [R1+0x3108] ;  /* 0x0031080001007983 */ /* 0x001f280000300800 */
        /* <DEDUP_REMOVED lines=25> */
[----:B---3--:R-:W-:-:S05]  /*afe30*/  IADD3 R13, P3, PT, R13, R60, RZ ;  /* 0x0000003c0d0d7210 */ /* 0x008fca0007f7e0ff */
[----:B------:R0:W-:Y:S04]  /*afe40*/  STL [R1+0x30e4], R13 ;  /* 0x0030e40d01007387 */ /* 0x0001e80000100800 */
        /* <DEDUP_REMOVED lines=18> */
[----:B------:R-:W-:Y:S01]  /*aff70*/  IMAD.X R7, R7, 0x1, R2, P1 ;  /* 0x0000000107077824 */ /* 0x000fe200008e0602 */
[----:B------:R-:W-:-:S02]  /*aff80*/  IADD3 R18, P1, PT, R18, R60, RZ ;  /* 0x0000003c12127210 */ /* 0x000fc40007f3e0ff */
[----:B------:R-:W-:Y:S01]  /*aff90*/  IADD3.X R19, PT, PT, R19, R2, RZ, P2, !PT ;  /* 0x0000000213137210 */ /* 0x000fe200017fe4ff */
        /* <DEDUP_REMOVED lines=34> */
[----:B0-----:R-:W2:Y:S04]  /*b01c0*/  LDL.LU R12, [R1+0x3098] ;  /* 0x00309800010c7983 */ /* 0x001ea80000300800 */
[----:B------:R-:W-:Y:S01]  /*b01d0*/  STL [R1+0x30b0], R17 ;  /* 0x0030b01101007387 */ /* 0x000fe20000100800 */
[----:B---3--:R-:W-:-:S05]  /*b01e0*/  IMAD.X R13, R13, 0x1, R2, P3 ;  /* 0x000000010d0d7824 */ /* 0x008fca00018e0602 */
[----:B------:R0:W-:Y:S04]  /*b01f0*/  STL [R1+0x30a8], R13 ;  /* 0x0030a80d01007387 */ /* 0x0001e80000100800 */
[----:B0-----:R-:W3:Y:S01]  /*b0200*/  LDL.LU R13, [R1+0x3064] ;  /* 0x00306400010d7983 */ /* 0x001ee20000300800 */
[----:B----4-:R-:W-:-:S05]  /*b0210*/  IADD3 R16, P3, PT, R16, R60, RZ ;  /* 0x0000003c10107210 */ /* 0x010fca0007f7e0ff */
        /* <DEDUP_REMOVED lines=8> */
[----:B------:R-:W-:-:S05]  /*b02a0*/  IADD3 R0, P4, PT, R0, R60, RZ ;  /* 0x0000003c00007210 */ /* 0x000fca0007f9e0ff */
        /* <DEDUP_REMOVED lines=24> */
[----:B---3--:R-:W-:-:S05]  /*b0430*/  IADD3 R13, P5, PT, R13, R60, RZ ;  /* 0x0000003c0d0d7210 */ /* 0x008fca0007fbe0ff */
[----:B------:R0:W-:Y:S04]  /*b0440*/  STL [R1+0x3064], R13 ;  /* 0x0030640d01007387 */ /* 0x0001e80000100800 */
[----:B0-----:R-:W3:Y:S01]  /*b0450*/  LDL.LU R13, [R1+0x3028] ;  /* 0x00302800010d7983 */ /* 0x001ee20000300800 */
[----:B----4-:R-:W-:-:S05]  /*b0460*/  IMAD.X R16, R16, 0x1, R2, P6 ;  /* 0x0000000110107824 */ /* 0x010fca00030e0602 */
[----:B------:R0:W-:Y:S04]  /*b0470*/  STL [R1+0x3090], R16 ;  /* 0x0030901001007387 */ /* 0x0001e80000100800 */
[----:B0-----:R-:W4:Y:S01]  /*b0480*/  LDL.LU R16, [R1+0x2ff4] ;  /* 0x002ff40001107983 */ /* 0x001f220000300800 */
[-C--:B------:R-:W-:Y:S01]  /*b0490*/  IADD3 R61, P6, PT, R61, R60.reuse, RZ ;  /* 0x0000003c3d3d7210 */ /* 0x080fe20007fde0ff */
[--C-:B------:R-:W-:Y:S01]  /*b04a0*/  IMAD.X R44, R44, 0x1, R2.reuse, P0 ;  /* 0x000000012c2c7824 */ /* 0x100fe200000e0602 */
[-C--:B------:R-:W-:Y:S01]  /*b04b0*/  IADD3 R45, P0, PT, R45, R60.reuse, RZ ;  /* 0x0000003c2d2d7210 */ /* 0x080fe20007f1e0ff */
[--C-:B------:R-:W-:Y:S02]  /*b04c0*/  IMAD.X R46, R46, 0x1, R2.reuse, P1 ;  /* 0x000000012e2e7824 */ /* 0x100fe400008e0602 */
[----:B------:R0:W-:Y:S01]  /*b04d0*/  STL [R1+0x305c], R61 ;  /* 0x00305c3d01007387 */ /* 0x0001e20000100800 */
[-C--:B------:R-:W-:Y:S01]  /*b04e0*/  IADD3 R47, P1, PT, R47, R60.reuse, RZ ;  /* 0x0000003c2f2f7210 */ /* 0x080fe20007f3e0ff */
[--C-:B------:R-:W-:Y:S01]  /*b04f0*/  IMAD.X R6, R6, 0x1, R2.reuse, P2 ;  /* 0x0000000106067824 */ /* 0x100fe200010e0602 */
[----:B------:R-:W-:Y:S01]  /*b0500*/  IADD3 R7, P2, PT, R7, R60, RZ ;  /* 0x0000003c07077210 */ /* 0x000fe20007f5e0ff */
[----:B0-----:R-:W4:Y:S04]  /*b0510*/  LDL.LU R61, [R1+0x3020] ;  /* 0x00302000013d7983 */ /* 0x001f280000300800 */
        /* <DEDUP_REMOVED lines=38> */
[----:B0-----:R-:W4:Y:S01]  /*b0780*/  LDL.LU R0, [R1+0x2fec] ;  /* 0x002fec0001007983 */ /* 0x001f220000300800 */
[----:B------:R-:W-:-:S05]  /*b0790*/  IADD3 R17, P3, PT, R17, R60, RZ ;  /* 0x0000003c11117210 */ /* 0x000fca0007f7e0ff */
[----:B------:R-:W-:Y:S01]  /*b07a0*/  STL [R1+0x3004], R17 ;  /* 0x0030041101007387 */ /* 0x000fe20000100800 */
[----:B--2---:R-:W-:-:S05]  /*b07b0*/  IADD3 R12, P4, PT, R12, R60, RZ ;  /* 0x0000003c0c0c7210 */ /* 0x004fca0007f9e0ff */
[----:B------:R0:W-:Y:S04]  /*b07c0*/  STL [R1+0x2ffc], R12 ;  /* 0x002ffc0c01007387 */ /* 0x0001e80000100800 */
[----:B0-----:R-:W2:Y:S01]  /*b07d0*/  LDL.LU R12, [R1+0x3018] ;  /* 0x00301800010c7983 */ /* 0x001ea20000300800 */
[----:B---3--:R-:W-:-:S05]  /*b07e0*/  IMAD.X R13, R13, 0x1, R2, P5 ;  /* 0x000000010d0d7824 */ /* 0x008fca00028e0602 */
[----:B------:R0:W-:Y:S04]  /*b07f0*/  STL [R1+0x3028], R13 ;  /* 0x0030280d01007387 */ /* 0x0001e80000100800 */
[----:B0-----:R-:W3:Y:S01]  /*b0800*/  LDL.LU R13, [R1+0x2fe4] ;  /* 0x002fe400010d7983 */ /* 0x001ee20000300800 */
[----:B----4-:R-:W-:-:S05]  /*b0810*/  IADD3 R16, P5, PT, R16, R60, RZ ;  /* 0x0000003c10107210 */ /* 0x010fca0007fbe0ff */
[----:B------:R0:W-:Y:S04]  /*b0820*/  STL [R1+0x2ff4], R16 ;  /* 0x002ff41001007387 */ /* 0x0001e80000100800 */
[----:B0-----:R-:W4:Y:S04]  /*b0830*/  LDL.LU R16, [R1+0x3010] ;  /* 0x0030100001107983 */ /* 0x001f280000300800 */
[----:B------:R-:W4:Y:S01]  /*b0840*/  LDL.LU R44, [R1+0x2fdc] ;  /* 0x002fdc00012c7983 */ /* 0x000f220000300800 */
[----:B------:R-:W-:-:S03]  /*b0850*/  IMAD.X R61, R61, 0x1, R2, P6 ;  /* 0x000000013d3d7824 */ /* 0x000fc600030e0602 */
        /* <DEDUP_REMOVED lines=30> */
[----:B------:R0:W-:Y:S04]  /*b0a40*/  STL [R1+0x2fe4], R13 ;  /* 0x002fe40d01007387 */ /* 0x0001e80000100800 */
[----:B0-----:R-:W3:Y:S01]  /*b0a50*/  LDL.LU R13, [R1+0x2fa8] ;  /* 0x002fa800010d7983 */ /* 0x001ee20000300800 */
[--C-:B----4-:R-:W-:Y:S01]  /*b0a60*/  IMAD.X R16, R16, 0x1, R2.reuse, P1 ;  /* 0x0000000110107824 */ /* 0x110fe200008e0602 */
[-C--:B------:R-:W-:Y:S01]  /*b0a70*/  IADD3 R44, P1, PT, R44, R60.reuse, RZ ;  /* 0x0000003c2c2c7210 */ /* 0x080fe20007f3e0ff */
[--C-:B------:R-:W-:Y:S01]  /*b0a80*/  IMAD.X R45, R45, 0x1, R2.reuse, P2 ;  /* 0x000000012d2d7824 */ /* 0x100fe200010e0602 */
[-C--:B------:R-:W-:Y:S02]  /*b0a90*/  IADD3 R46, P2, PT, R46, R60.reuse, RZ ;  /* 0x0000003c2e2e7210 */ /* 0x080fe40007f5e0ff */
[----:B------:R0:W-:Y:S01]  /*b0aa0*/  STL [R1+0x3010], R16 ;  /* 0x0030101001007387 */ /* 0x0001e20000100800 */
[--C-:B------:R-:W-:Y:S01]  /*b0ab0*/  IMAD.X R47, R47, 0x1, R2.reuse, P3 ;  /* 0x000000012f2f7824 */ /* 0x100fe200018e0602 */
[-C--:B------:R-:W-:Y:S01]  /*b0ac0*/  IADD3 R6, P3, PT, R6, R60.reuse, RZ ;  /* 0x0000003c06067210 */ /* 0x080fe20007f7e0ff */
[--C-:B------:R-:W-:Y:S01]  /*b0ad0*/  IMAD.X R7, R7, 0x1, R2.reuse, P4 ;  /* 0x0000000107077824 */ /* 0x100fe200020e0602 */
[-C--:B------:R-:W-:Y:S01]  /*b0ae0*/  IADD3 R18, P4, PT, R18, R60.reuse, RZ ;  /* 0x0000003c12127210 */ /* 0x080fe20007f9e0ff */
[----:B------:R-:W-:Y:S01]  /*b0af0*/  IMAD.X R19, R19, 0x1, R2, P5 ;  /* 0x0000000113137824 */ /* 0x000fe200028e0602 */
[----:B0-----:R-:W4:Y:S04]  /*b0b00*/  LDL.LU R16, [R1+0x2f74] ;  /* 0x002f740001107983 */ /* 0x001f280000300800 */
        /* <DEDUP_REMOVED lines=47> */
[----:B0-----:R-:W3:Y:S04]  /*b0e00*/  LDL.LU R13, [R1+0x2f64] ;  /* 0x002f6400010d7983 */ /* 0x001ee80000300800 */
[----:B------:R-:W3:Y:S04]  /*b0e10*/  LDL.LU R44, [R1+0x2f90] ;  /* 0x002f9000012c7983 */ /* 0x000ee80000300800 */
[----:B------:R-:W3:Y:S04]  /*b0e20*/  LDL.LU R45, [R1+0x2f5c] ;  /* 0x002f5c00012d7983 */ /* 0x000ee80000300800 */
[----:B------:R-:W3:Y:S01]  /*b0e30*/  LDL.LU R46, [R1+0x2f88] ;  /* 0x002f8800012e7983 */ /* 0x000ee20000300800 */
[----:B----4-:R-:W-:-:S05]  /*b0e40*/  IADD3 R16, P0, PT, R16, R60, RZ ;  /* 0x0000003c10107210 */ /* 0x010fca0007f1e0ff */
        /* <DEDUP_REMOVED lines=31> */
[--C-:B------:R-:W-:Y:S01]  /*b1040*/  IMAD.X R44, R44, 0x1, R2.reuse, P3 ;  /* 0x000000012c2c7824 */ /* 0x100fe200018e0602 */
[-C--:B------:R-:W-:Y:S01]  /*b1050*/  IADD3 R45, P3, PT, R45, R60.reuse, RZ ;  /* 0x0000003c2d2d7210 */ /* 0x080fe20007f7e0ff */
[--C-:B------:R-:W-:Y:S02]  /*b1060*/  IMAD.X R46, R46, 0x1, R2.reuse, P4 ;  /* 0x000000012e2e7824 */ /* 0x100fe400020e0602 */
[----:B------:R0:W-:Y:S04]  /*b1070*/  STL [R1+0x2f64], R13 ;  /* 0x002f640d01007387 */ /* 0x0001e80000100800 */
[----:B0-----:R-:W3:Y:S01]  /*b1080*/  LDL.LU R13, [R1+0x2f28] ;  /* 0x002f2800010d7983 */ /* 0x001ee20000300800 */
[----:B----4-:R-:W-:Y:S01]  /*b1090*/  IADD3 R47, P4, PT, R47, R60, RZ ;  /* 0x0000003c2f2f7210 */ /* 0x010fe20007f9e0ff */
[----:B------:R-:W-:-:S02]  /*b10a0*/  IMAD.X R6, R6, 0x1, R2, P5 ;  /* 0x0000000106067824 */ /* 0x000fc400028e0602 */
        /* <DEDUP_REMOVED lines=91> */
[----:B------:R-:W-:Y:S04]  /*b1660*/  STL [R1+0x2ee4], R44 ;  /* 0x002ee42c01007387 */ /* 0x000fe80000100800 */
[----:B------:R-:W-:Y:S01]  /*b1670*/  STL [R1+0x2f10], R45 ;  /* 0x002f102d01007387 */ /* 0x000fe20000100800 */
[--C-:B---3--:R-:W-:Y:S01]  /*b1680*/  IMAD.X R47, R47, 0x1, R2.reuse, P6 ;  /* 0x000000012f2f7824 */ /* 0x108fe200030e0602 */
        /* <DEDUP_REMOVED lines=75> */
[----:B---3--:R-:W-:-:S05]  /*b1b40*/  IADD3.X R13, PT, PT, R13, R2, RZ, P4, !PT ;  /* 0x000000020d0d7210 */ /* 0x008fca00027fe4ff */
[----:B------:R0:W-:Y:S04]  /*b1b50*/  STL [R1+0x2ea8], R13 ;  /* 0x002ea80d01007387 */ /* 0x0001e80000100800 */
        /* <DEDUP_REMOVED lines=65> */
[----:B0-----:R-:W4:Y:S04]  /*b1f70*/  LDL.LU R61, [R1+0x2e20] ;  /* 0x002e2000013d7983 */ /* 0x001f280000300800 */
[----:B------:R-:W4:Y:S04]  /*b1f80*/  LDL.LU R44, [R1+0x2dec] ;  /* 0x002dec00012c7983 */ /* 0x000f280000300800 */
[----:B------:R-:W4:Y:S01]  /*b1f90*/  LDL.LU R45, [R1+0x2e18] ;  /* 0x002e1800012d7983 */ /* 0x000f220000300800 */
[----:B------:R-:W-:-:S03]  /*b1fa0*/  IMAD.X R0, R0, 0x1, R2, P5 ;  /* 0x0000000100007824 */ /* 0x000fc600028e0602 */
        /* <DEDUP_REMOVED lines=30> */
[----:B0-----:R-:W4:Y:S01]  /*b2190*/  LDL.LU R16, [R1+0x2db8] ;  /* 0x002db80001107983 */ /* 0x001f220000300800 */
[--C-:B------:R-:W-:Y:S01]  /*b21a0*/  IMAD.X R61, R61, 0x1, R2.reuse, P0 ;  /* 0x000000013d3d7824 */ /* 0x100fe200000e0602 */
[----:B------:R-:W-:Y:S02]  /*b21b0*/  IADD3 R44, P0, PT, R44, R60, RZ ;  /* 0x0000003c2c2c7210 */ /* 0x000fe40007f1e0ff */
[----:B------:R-:W-:Y:S02]  /*b21c0*/  IADD3.X R45, PT, PT, R45, R2, RZ, P1, !PT ;  /* 0x000000022d2d7210 */ /* 0x000fe40000ffe4ff */
[-C--:B------:R-:W-:Y:S01]  /*b21d0*/  IADD3 R46, P1, PT, R46, R60.reuse, RZ ;  /* 0x0000003c2e2e7210 */ /* 0x080fe20007f3e0ff */
[----:B------:R0:W-:Y:S01]  /*b21e0*/  STL [R1+0x2e20], R61 ;  /* 0x002e203d01007387 */ /* 0x0001e20000100800 */
[--C-:B------:R-:W-:Y:S01]  /*b21f0*/  IMAD.X R47, R47, 0x1, R2.reuse, P2 ;  /* 0x000000012f2f7824 */ /* 0x100fe200010e0602 */
[-C--:B------:R-:W-:Y:S01]  /*b2200*/  IADD3 R6, P2, PT, R6, R60.reuse, RZ ;  /* 0x0000003c06067210 */ /* 0x080fe20007f5e0ff */
[----:B------:R-:W-:Y:S01]  /*b2210*/  IMAD.X R7, R7, 0x1, R2, P3 ;  /* 0x0000000107077824 */ /* 0x000fe200018e0602 */
[----:B0-----:R-:W4:Y:S04]  /*b2220*/  LDL.LU R61, [R1+0x2d84] ;  /* 0x002d8400013d7983 */ /* 0x001f280000300800 */
        /* <DEDUP_REMOVED lines=90> */
[----:B------:R-:W-:Y:S01]  /*b27d0*/  IMAD.X R6, R6, 0x1, R2, P4 ;  /* 0x0000000106067824 */ /* 0x000fe200020e0602 */
[----:B------:R-:W-:Y:S01]  /*b27e0*/  IADD3 R7, P4, PT, R7, R60, RZ ;  /* 0x0000003c07077210 */ /* 0x000fe20007f9e0ff */
[----:B0-----:R-:W4:Y:S04]  /*b27f0*/  LDL.LU R16, [R1+0x2d38] ;  /* 0x002d380001107983 */ /* 0x001f280000300800 */
        /* <DEDUP_REMOVED lines=78> */
[----:B------:R-:W-:-:S05]  /*b2ce0*/  IMAD.X R0, R0, 0x1, R2, P2 ;  /* 0x0000000100007824 */ /* 0x000fca00010e0602 */
        /* <DEDUP_REMOVED lines=9> */
[----:B------:R0:W-:Y:S04]  /*b2d80*/  STL [R1+0x2d28], R13 ;  /* 0x002d280d01007387 */ /* 0x0001e80000100800 */
[----:B0-----:R-:W3:Y:S04]  /*b2d90*/  LDL.LU R13, [R1+0x2c8c] ;  /* 0x002c8c00010d7983 */ /* 0x001ee80000300800 */
[----:B------:R-:W-:Y:S01]  /*b2da0*/  STL [R1+0x2cf4], R44 ;  /* 0x002cf42c01007387 */ /* 0x000fe20000100800 */
[--C-:B----4-:R-:W-:Y:S01]  /*b2db0*/  IMAD.X R47, R47, 0x1, R2.reuse, P5 ;  /* 0x000000012f2f7824 */ /* 0x110fe200028e0602 */
        /* <DEDUP_REMOVED lines=87> */
[-C--:B------:R-:W-:Y:S01]  /*b3330*/  IADD3 R45, P5, PT, R45, R60.reuse, RZ ;  /* 0x0000003c2d2d7210 */ /* 0x080fe20007fbe0ff */
[--C-:B------:R-:W-:Y:S02]  /*b3340*/  IMAD.X R46, R46, 0x1, R2.reuse, P6 ;  /* 0x000000012e2e7824 */ /* 0x100fe400030e0602 */
[----:B------:R0:W-:Y:S04]  /*b3350*/  STL [R1+0x2c7c], R12 ;  /* 0x002c7c0c01007387 */ /* 0x0001e80000100800 */
[----:B0-----:R-:W2:Y:S04]  /*b3360*/  LDL.LU R12, [R1+0x2c40] ;  /* 0x002c4000010c7983 */ /* 0x001ea80000300800 */
[----:B------:R-:W-:Y:S04]  /*b3370*/  STL [R1+0x2ca8], R44 ;  /* 0x002ca82c01007387 */ /* 0x000fe80000100800 */
[----:B------:R-:W-:Y:S04]  /*b3380*/  STL [R1+0x2c74], R45 ;  /* 0x002c742d01007387 */ /* 0x000fe80000100800 */
[----:B------:R-:W-:Y:S01]  /*b3390*/  STL [R1+0x2ca0], R46 ;  /* 0x002ca02e01007387 */ /* 0x000fe20000100800 */
[-C--:B---3--:R-:W-:Y:S01]  /*b33a0*/  IADD3 R47, P6, PT, R47, R60.reuse, RZ ;  /* 0x0000003c2f2f7210 */ /* 0x088fe20007fde0ff */
        /* <DEDUP_REMOVED lines=120> */
[----:B------:R-:W-:Y:S01]  /*b3b30*/  IMAD.X R43, R43, 0x1, R2, P2 ;  /* 0x000000012b2b7824 */ /* 0x000fe200010e0602 */
[----:B------:R-:W-:Y:S02]  /*b3b40*/  IADD3.X R17, PT, PT, R17, R2, RZ, P3, !PT ;  /* 0x0000000211117210 */ /* 0x000fe40001ffe4ff */
        /* <DEDUP_REMOVED lines=113> */
[----:B------:R-:W4:Y:S04]  /*b4260*/  LDL.LU R44, [R1+0x2b04] ;  /* 0x002b0400012c7983 */ /* 0x000f280000300800 */
[----:B------:R-:W4:Y:S04]  /*b4270*/  LDL.LU R45, [R1+0x2b30] ;  /* 0x002b3000012d7983 */ /* 0x000f280000300800 */
[----:B------:R-:W4:Y:S01]  /*b4280*/  LDL.LU R46, [R1+0x2afc] ;  /* 0x002afc00012e7983 */ /* 0x000f220000300800 */
[----:B------:R-:W-:-:S05]  /*b4290*/  IADD3.X R61, PT, PT, R61, R2, RZ, P0, !PT ;  /* 0x000000023d3d7210 */ /* 0x000fca00007fe4ff */
        /* <DEDUP_REMOVED lines=33> */
[----:B------:R-:W-:Y:S02]  /*b44b0*/  IADD3 R46, P3, PT, R46, R60, RZ ;  /* 0x0000003c2e2e7210 */ /* 0x000fe40007f7e0ff */
[----:B------:R0:W-:Y:S01]  /*b44c0*/  STL [R1+0x2b38], R16 ;  /* 0x002b381001007387 */ /* 0x0001e20000100800 */
[----:B------:R-:W-:-:S03]  /*b44d0*/  IMAD.X R47, R47, 0x1, R2, P4 ;  /* 0x000000012f2f7824 */ /* 0x000fc600020e0602 */
[----:B0-----:R-:W4:Y:S01]  /*b44e0*/  LDL.LU R16, [R1+0x2a9c] ;  /* 0x002a9c0001107983 */ /* 0x001f220000300800 */
        /* <DEDUP_REMOVED lines=86> */
[----:B---3--:R-:W-:Y:S02]  /*b4a50*/  IADD3 R13, P3, PT, R13, R60, RZ ;  /* 0x0000003c0d0d7210 */ /* 0x008fe40007f7e0ff */
[----:B------:R-:W-:Y:S02]  /*b4a60*/  IADD3.X R44, PT, PT, R44, R2, RZ, P4, !PT ;  /* 0x000000022c2c7210 */ /* 0x000fe400027fe4ff */
[-C--:B------:R-:W-:Y:S01]  /*b4a70*/  IADD3 R45, P4, PT, R45, R60.reuse, RZ ;  /* 0x0000003c2d2d7210 */ /* 0x080fe20007f9e0ff */
[--C-:B------:R-:W-:Y:S01]  /*b4a80*/  IMAD.X R46, R46, 0x1, R2.reuse, P5 ;  /* 0x000000012e2e7824 */ /* 0x100fe200028e0602 */
[----:B------:R0:W-:Y:S04]  /*b4a90*/  STL [R1+0x2a8c], R13 ;  /* 0x002a8c0d01007387 */ /* 0x0001e80000100800 */
[----:B0-----:R-:W3:Y:S04]  /*b4aa0*/  LDL.LU R13, [R1+0x2a50] ;  /* 0x002a5000010d7983 */ /* 0x001ee80000300800 */
[----:B------:R-:W-:Y:S04]  /*b4ab0*/  STL [R1+0x2ab8], R44 ;  /* 0x002ab82c01007387 */ /* 0x000fe80000100800 */
[----:B------:R-:W-:Y:S01]  /*b4ac0*/  STL [R1+0x2a84], R45 ;  /* 0x002a842d01007387 */ /* 0x000fe20000100800 */
[-C--:B----4-:R-:W-:Y:S01]  /*b4ad0*/  IADD3 R47, P5, PT, R47, R60.reuse, RZ ;  /* 0x0000003c2f2f7210 */ /* 0x090fe20007fbe0ff */
        /* <DEDUP_REMOVED lines=39> */
[----:B0-----:R-:W4:Y:S04]  /*b4d50*/  LDL.LU R16, [R1+0x2a1c] ;  /* 0x002a1c0001107983 */ /* 0x001f280000300800 */
[----:B------:R-:W-:Y:S01]  /*b4d60*/  STL [R1+0x2a34], R17 ;  /* 0x002a341101007387 */ /* 0x000fe20000100800 */
        /* <DEDUP_REMOVED lines=50> */
[----:B------:R-:W-:Y:S04]  /*b5090*/  STL [R1+0x2a38], R45 ;  /* 0x002a382d01007387 */ /* 0x000fe80000100800 */
[----:B------:R-:W-:Y:S01]  /*b50a0*/  STL [R1+0x2a04], R46 ;  /* 0x002a042e01007387 */ /* 0x000fe20000100800 */
[----:B---3--:R-:W-:Y:S01]  /*b50b0*/  IMAD.X R47, R47, 0x1, R2, P0 ;  /* 0x000000012f2f7824 */ /* 0x008fe200000e0602 */
[----:B------:R-:W-:-:S02]  /*b50c0*/  IADD3 R6, P0, PT, R6, R60, RZ ;  /* 0x0000003c06067210 */ /* 0x000fc40007f1e0ff */
[----:B------:R-:W-:Y:S02]  /*b50d0*/  IADD3.X R7, PT, PT, R7, R2, RZ, P1, !PT ;  /* 0x0000000207077210 */ /* 0x000fe40000ffe4ff */
        /* <DEDUP_REMOVED lines=175> */
[-C--:B------:R-:W-:Y:S01]  /*b5bd0*/  IADD3 R44, P1, PT, R44, R60.reuse, RZ ;  /* 0x0000003c2c2c7210 */ /* 0x080fe20007f3e0ff */
[--C-:B------:R-:W-:Y:S01]  /*b5be0*/  IMAD.X R45, R45, 0x1, R2.reuse, P2 ;  /* 0x000000012d2d7824 */ /* 0x100fe200010e0602 */
[-C--:B------:R-:W-:Y:S02]  /*b5bf0*/  IADD3 R46, P2, PT, R46, R60.reuse, RZ ;  /* 0x0000003c2e2e7210 */ /* 0x080fe40007f5e0ff */
        /* <DEDUP_REMOVED lines=93> */
[----:B------:R0:W-:Y:S04]  /*b61d0*/  STL [R1+0x289c], R16 ;  /* 0x00289c1001007387 */ /* 0x0001e80000100800 */
[----:B0-----:R-:W4:Y:S01]  /*b61e0*/  LDL.LU R16, [R1+0x2860] ;  /* 0x0028600001107983 */ /* 0x001f220000300800 */
[----:B------:R-:W-:Y:S01]  /*b61f0*/  IADD3 R47, P4, PT, R47, R60, RZ ;  /* 0x0000003c2f2f7210 */ /* 0x000fe20007f9e0ff */
        /* <DEDUP_REMOVED lines=34> */
[----:B------:R-:W-:-:S03]  /*b6420*/  IADD3.X R25, PT, PT, R25, R2, RZ, P6, !PT ;  /* 0x0000000219197210 */ /* 0x000fc600037fe4ff */
        /* <DEDUP_REMOVED lines=57> */
[----:B------:R-:W-:Y:S04]  /*b67c0*/  STL [R1+0x281c], R44 ;  /* 0x00281c2c01007387 */ /* 0x000fe80000100800 */
[----:B------:R-:W-:Y:S01]  /*b67d0*/  STL [R1+0x2848], R45 ;  /* 0x0028482d01007387 */ /* 0x000fe20000100800 */
[--C-:B----4-:R-:W-:Y:S01]  /*b67e0*/  IMAD.X R47, R47, 0x1, R2.reuse, P6 ;  /* 0x000000012f2f7824 */ /* 0x110fe200030e0602 */
        /* <DEDUP_REMOVED lines=47> */
[----:B--2---:R-:W-:-:S05]  /*b6ae0*/  IADD3.X R12, PT, PT, R12, R2, RZ, P3, !PT ;  /* 0x000000020c0c7210 */ /* 0x004fca0001ffe4ff */
        /* <DEDUP_REMOVED lines=129> */
[----:B------:R-:W-:-:S05]  /*b7300*/  IADD3.X R0, PT, PT, R0, R2, RZ, P0, !PT ;  /* 0x0000000200007210 */ /* 0x000fca00007fe4ff */
        /* <DEDUP_REMOVED lines=95> */
[----:B------:R-:W-:Y:S02]  /*b7900*/  IMAD.X R46, R46, 0x1, R2, P3 ;  /* 0x000000012e2e7824 */ /* 0x000fe400018e0602 */
[----:B------:R0:W-:Y:S01]  /*b7910*/  STL [R1+0x26ac], R61 ;  /* 0x0026ac3d01007387 */ /* 0x0001e20000100800 */
[----:B------:R-:W-:-:S03]  /*b7920*/  IADD3 R47, P3, PT, R47, R60, RZ ;  /* 0x0000003c2f2f7210 */ /* 0x000fc60007f7e0ff */
[----:B0-----:R-:W4:Y:S01]  /*b7930*/  LDL.LU R61, [R1+0x2670] ;  /* 0x00267000013d7983 */ /* 0x001f220000300800 */
        /* <DEDUP_REMOVED lines=90> */
[----:B------:R0:W-:Y:S04]  /*b7ee0*/  STL [R1+0x2660], R16 ;  /* 0x0026601001007387 */ /* 0x0001e80000100800 */
[----:B0-----:R-:W4:Y:S04]  /*b7ef0*/  LDL.LU R16, [R1+0x25c4] ;  /* 0x0025c40001107983 */ /* 0x001f280000300800 */
[----:B------:R-:W-:Y:S01]  /*b7f00*/  STL [R1+0x262c], R44 ;  /* 0x00262c2c01007387 */ /* 0x000fe20000100800 */
[----:B------:R-:W-:-:S03]  /*b7f10*/  IMAD.X R47, R47, 0x1, R2, P5 ;  /* 0x000000012f2f7824 */ /* 0x000fc600028e0602 */
[----:B------:R-:W-:Y:S01]  /*b7f20*/  STL [R1+0x2658], R45 ;  /* 0x0026582d01007387 */ /* 0x000fe20000100800 */
[--C-:B------:R-:W-:Y:S01]  /*b7f30*/  IMAD.X R7, R7, 0x1, R2.reuse, P6 ;  /* 0x0000000107077824 */ /* 0x100fe200030e0602 */
[-C--:B------:R-:W-:Y:S02]  /*b7f40*/  IADD3 R6, P5, PT, R6, R60.reuse, RZ ;  /* 0x0000003c06067210 */ /* 0x080fe40007fbe0ff */
[----:B------:R-:W-:Y:S01]  /*b7f50*/  STL [R1+0x2624], R46 ;  /* 0x0026242e01007387 */ /* 0x000fe20000100800 */
[-C--:B------:R-:W-:Y:S01]  /*b7f60*/  IADD3 R18, P6, PT, R18, R60.reuse, RZ ;  /* 0x0000003c12127210 */ /* 0x080fe20007fde0ff */
[----:B------:R-:W-:Y:S02]  /*b7f70*/  IMAD.X R19, R19, 0x1, R2, P0 ;  /* 0x0000000113137824 */ /* 0x000fe400000e0602 */
        /* <DEDUP_REMOVED lines=84> */
[----:B0-----:R-:W3:Y:S04]  /*b84c0*/  LDL.LU R13, [R1+0x2578] ;  /* 0x00257800010d7983 */ /* 0x001ee80000300800 */
[----:B------:R-:W-:Y:S04]  /*b84d0*/  STL [R1+0x25e0], R44 ;  /* 0x0025e02c01007387 */ /* 0x000fe80000100800 */
[----:B------:R-:W-:Y:S04]  /*b84e0*/  STL [R1+0x25ac], R45 ;  /* 0x0025ac2d01007387 */ /* 0x000fe80000100800 */
[----:B------:R-:W-:Y:S01]  /*b84f0*/  STL [R1+0x25d8], R46 ;  /* 0x0025d82e01007387 */ /* 0x000fe20000100800 */
[-C--:B----4-:R-:W-:Y:S01]  /*b8500*/  IADD3 R47, P6, PT, R47, R60.reuse, RZ ;  /* 0x0000003c2f2f7210 */ /* 0x090fe20007fde0ff */
        /* <DEDUP_REMOVED lines=92> */
[--C-:B---3--:R-:W-:Y:S01]  /*b8ad0*/  IMAD.X R47, R47, 0x1, R2.reuse, P1 ;  /* 0x000000012f2f7824 */ /* 0x108fe200008e0602 */
        /* <DEDUP_REMOVED lines=136> */
[----:B----4-:R-:W-:-:S05]  /*b9360*/  IADD3.X R16, PT, PT, R16, R2, RZ, P6, !PT ;  /* 0x0000000210107210 */ /* 0x010fca00037fe4ff */
        /* <DEDUP_REMOVED lines=43> */
[----:B------:R0:W-:Y:S04]  /*b9620*/  STL [R1+0x2470], R61 ;  /* 0x0024703d01007387 */ /* 0x0001e80000100800 */
[----:B0-----:R-:W4:Y:S01]  /*b9630*/  LDL.LU R61, [R1+0x23d4] ;  /* 0x0023d400013d7983 */ /* 0x001f220000300800 */
[----:B------:R-:W-:Y:S01]  /*b9640*/  IMAD.X R47, R47, 0x1, R2, P4 ;  /* 0x000000012f2f7824 */ /* 0x000fe200020e0602 */
[----:B------:R-:W-:-:S02]  /*b9650*/  IADD3 R6, P4, PT, R6, R60, RZ ;  /* 0x0000003c06067210 */ /* 0x000fc40007f9e0ff */
        /* <DEDUP_REMOVED lines=82> */
[----:B---3--:R-:W-:-:S05]  /*b9b80*/  IADD3.X R13, PT, PT, R13, R2, RZ, P3, !PT ;  /* 0x000000020d0d7210 */ /* 0x008fca0001ffe4ff */
[----:B------:R0:W-:Y:S04]  /*b9b90*/  STL [R1+0x23f8], R13 ;  /* 0x0023f80d01007387 */ /* 0x0001e80000100800 */
[----:B0-----:R-:W3:Y:S01]  /*b9ba0*/  LDL.LU R13, [R1+0x235c] ;  /* 0x00235c00010d7983 */ /* 0x001ee20000300800 */
[-C--:B----4-:R-:W-:Y:S01]  /*b9bb0*/  IADD3 R16, P3, PT, R16, R60.reuse, RZ ;  /* 0x0000003c10107210 */ /* 0x090fe20007f7e0ff */
[--C-:B------:R-:W-:Y:S01]  /*b9bc0*/  IMAD.X R44, R44, 0x1, R2.reuse, P4 ;  /* 0x000000012c2c7824 */ /* 0x100fe200020e0602 */
[-C--:B------:R-:W-:Y:S01]  /*b9bd0*/  IADD3 R45, P4, PT, R45, R60.reuse, RZ ;  /* 0x0000003c2d2d7210 */ /* 0x080fe20007f9e0ff */
[--C-:B------:R-:W-:Y:S02]  /*b9be0*/  IMAD.X R46, R46, 0x1, R2.reuse, P5 ;  /* 0x000000012e2e7824 */ /* 0x100fe400028e0602 */
[----:B------:R0:W-:Y:S04]  /*b9bf0*/  STL [R1+0x23c4], R16 ;  /* 0x0023c41001007387 */ /* 0x0001e80000100800 */
[----:B0-----:R-:W4:Y:S04]  /*b9c00*/  LDL.LU R16, [R1+0x2388] ;  /* 0x0023880001107983 */ /* 0x001f280000300800 */
[----:B------:R-:W-:Y:S01]  /*b9c10*/  STL [R1+0x23f0], R44 ;  /* 0x0023f02c01007387 */ /* 0x000fe20000100800 */
        /* <DEDUP_REMOVED lines=88> */
[----:B------:R-:W-:Y:S01]  /*ba1a0*/  IMAD.X R45, R45, 0x1, R2, P6 ;  /* 0x000000012d2d7824 */ /* 0x000fe200030e0602 */
[----:B------:R-:W-:Y:S02]  /*ba1b0*/  IADD3 R46, P6, PT, R46, R60, RZ ;  /* 0x0000003c2e2e7210 */ /* 0x000fe40007fde0ff */
[----:B------:R0:W-:Y:S04]  /*ba1c0*/  STL [R1+0x2378], R13 ;  /* 0x0023780d01007387 */ /* 0x0001e80000100800 */
[----:B0-----:R-:W3:Y:S04]  /*ba1d0*/  LDL.LU R13, [R1+0x22dc] ;  /* 0x0022dc00010d7983 */ /* 0x001ee80000300800 */
[----:B------:R-:W-:Y:S04]  /*ba1e0*/  STL [R1+0x2344], R44 ;  /* 0x0023442c01007387 */ /* 0x000fe80000100800 */
[----:B------:R-:W-:Y:S04]  /*ba1f0*/  STL [R1+0x2370], R45 ;  /* 0x0023702d01007387 */ /* 0x000fe80000100800 */
[----:B------:R-:W-:Y:S01]  /*ba200*/  STL [R1+0x233c], R46 ;  /* 0x00233c2e01007387 */ /* 0x000fe20000100800 */
[----:B----4-:R-:W-:-:S02]  /*ba210*/  IADD3.X R47, PT, PT, R47, R2, RZ, P0, !PT ;  /* 0x000000022f2f7210 */ /* 0x010fc400007fe4ff */
        /* <DEDUP_REMOVED lines=182> */
[----:B------:R0:W-:Y:S04]  /*bad80*/  STL [R1+0x224c], R25 ;  /* 0x00224c1901007387 */ /* 0x0001e80000100800 */
[----:B0-----:R0:W5:Y:S04]  /*bad90*/  LDL.LU R25, [R1+0x3fa8] ;  /* 0x003fa80001197983 */ /* 0x0011680000300800 */
        /* <DEDUP_REMOVED lines=45> */
[----:B-1----:R-:W3:Y:S01]  /*bb070*/  LDL.LU R13, [R1+0x21d4] ;  /* 0x0021d400010d7983 */ /* 0x002ee20000300800 */
[----:B----4-:R-:W-:-:S05]  /*bb080*/  IADD3 R16, P6, PT, R16, R60, RZ ;  /* 0x0000003c10107210 */ /* 0x010fca0007fde0ff */
[----:B------:R1:W-:Y:S04]  /*bb090*/  STL [R1+0x21ec], R16 ;  /* 0x0021ec1001007387 */ /* 0x0003e80000100800 */
[----:B-1----:R-:W4:Y:S04]  /*bb0a0*/  LDL.LU R16, [R1+0x21cc] ;  /* 0x0021cc0001107983 */ /* 0x002f280000300800 */
[----:B------:R-:W2:Y:S01]  /*bb0b0*/  LDL.LU R17, [R1+0x21c4] ;  /* 0x0021c40001117983 */ /* 0x000ea20000300800 */
[----:B------:R-:W-:Y:S01]  /*bb0c0*/  IMAD.X R61, R61, 0x1, R2, P0 ;  /* 0x000000013d3d7824 */ /* 0x000fe200000e0602 */
[----:B------:R-:W-:-:S02]  /*bb0d0*/  IADD3 R0, P0, PT, R0, R60, RZ ;  /* 0x0000003c00007210 */ /* 0x000fc40007f1e0ff */
[----:B------:R-:W2:Y:S04]  /*bb0e0*/  LDL.LU R60, [R1+0x2210] ;  /* 0x00221000013c7983 */ /* 0x000ea80000300800 */
[----:B------:R1:W-:Y:S04]  /*bb0f0*/  STL [R1+0x2218], R61 ;  /* 0x0022183d01007387 */ /* 0x0003e80000100800 */
[----:B-1----:R-:W3:Y:S04]  /*bb100*/  LDL.LU R61, [R1+0x21bc] ;  /* 0x0021bc00013d7983 */ /* 0x002ee80000300800 */
[----:B------:R1:W-:Y:S04]  /*bb110*/  STL [R1+0x21e4], R0 ;  /* 0x0021e40001007387 */ /* 0x0003e80000100800 */
        /* <DEDUP_REMOVED lines=21> */
[----:B--2---:R-:W-:-:S05]  /*bb270*/  IMAD.X R60, R60, 0x1, R2, P1 ;  /* 0x000000013c3c7824 */ /* 0x004fca00008e0602 */
[----:B------:R1:W-:Y:S02]  /*bb280*/  STL [R1+0x2210], R60 ;  /* 0x0022103c01007387 */ /* 0x0003e40000100800 */
[----:B-1----:R-:W1:Y:S02]  /*bb290*/  LDC R60, c[0x0][0x3ac] ;  /* 0x0000eb00ff3c7b82 */ /* 0x002e640000000800 */
[----:B-1----:R-:W-:-:S04]  /*bb2a0*/  IMAD.SHL.U32 R60, R60, 0x80, RZ ;  /* 0x000000803c3c7824 */ /* 0x002fc800078e00ff */
[----:B------:R-:W-:-:S05]  /*bb2b0*/  IMAD.SHL.U32 R60, R60, 0x2, RZ ;  /* 0x000000023c3c7824 */ /* 0x000fca00078e00ff */
[----:B------:R-:W-:-:S05]  /*bb2c0*/  IADD3 R12, P1, PT, R12, R60, RZ ;  /* 0x0000003c0c0c7210 */ /* 0x000fca0007f3e0ff */
[----:B------:R1:W-:Y:S04]  /*bb2d0*/  STL [R1+0x21dc], R12 ;  /* 0x0021dc0c01007387 */ /* 0x0003e80000100800 */
[----:B-1----:R-:W2:Y:S04]  /*bb2e0*/  LDL.LU R12, [R1+0x3fa4] ;  /* 0x003fa400010c7983 */ /* 0x002ea80000300800 */
[----:B------:R-:W2:Y:S02]  /*bb2f0*/  LDL.LU R60, [R1+0x2208] ;  /* 0x00220800013c7983 */ /* 0x000ea40000300800 */
[----:B--2---:R-:W-:-:S05]  /*bb300*/  IMAD.X R60, R60, 0x1, R2, P2 ;  /* 0x000000013c3c7824 */ /* 0x004fca00010e0602 */
[----:B------:R1:W-:Y:S02]  /*bb310*/  STL [R1+0x2208], R60 ;  /* 0x0022083c01007387 */ /* 0x0003e40000100800 */
[----:B-1----:R-:W1:Y:S02]  /*bb320*/  LDC R60, c[0x0][0x3ac] ;  /* 0x0000eb00ff3c7b82 */ /* 0x002e640000000800 */
[----:B-1----:R-:W-:-:S04]  /*bb330*/  IMAD.SHL.U32 R60, R60, 0x80, RZ ;  /* 0x000000803c3c7824 */ /* 0x002fc800078e00ff */
[----:B------:R-:W-:-:S05]  /*bb340*/  IMAD.SHL.U32 R60, R60, 0x2, RZ ;  /* 0x000000023c3c7824 */ /* 0x000fca00078e00ff */
[----:B---3--:R-:W-:-:S05]  /*bb350*/  IADD3 R13, P2, PT, R13, R60, RZ ;  /* 0x0000003c0d0d7210 */ /* 0x008fca0007f5e0ff */
[----:B------:R1:W-:Y:S04]  /*bb360*/  STL [R1+0x21d4], R13 ;  /* 0x0021d40d01007387 */ /* 0x0003e80000100800 */
[----:B-1----:R-:W2:Y:S04]  /*bb370*/  LDL.LU R13, [R1+0x3fa0] ;  /* 0x003fa000010d7983 */ /* 0x002ea80000300800 */
[----:B------:R-:W3:Y:S02]  /*bb380*/  LDL.LU R60, [R1+0x2200] ;  /* 0x00220000013c7983 */ /* 0x000ee40000300800 */
[----:B---3--:R-:W-:-:S05]  /*bb390*/  IMAD.X R60, R60, 0x1, R2, P3 ;  /* 0x000000013c3c7824 */ /* 0x008fca00018e0602 */
[----:B------:R1:W-:Y:S02]  /*bb3a0*/  STL [R1+0x2200], R60 ;  /* 0x0022003c01007387 */ /* 0x0003e40000100800 */
[----:B-1----:R-:W1:Y:S02]  /*bb3b0*/  LDC R60, c[0x0][0x3ac] ;  /* 0x0000eb00ff3c7b82 */ /* 0x002e640000000800 */
[----:B-1----:R-:W-:-:S04]  /*bb3c0*/  IMAD.SHL.U32 R60, R60, 0x80, RZ ;  /* 0x000000803c3c7824 */ /* 0x002fc800078e00ff */
[----:B------:R-:W-:-:S05]  /*bb3d0*/  IMAD.SHL.U32 R60, R60, 0x2, RZ ;  /* 0x000000023c3c7824 */ /* 0x000fca00078e00ff */
[----:B----4-:R-:W-:-:S05]  /*bb3e0*/  IADD3 R16, P3, PT, R16, R60, RZ ;  /* 0x0000003c10107210 */ /* 0x010fca0007f7e0ff */
[----:B------:R1:W-:Y:S04]  /*bb3f0*/  STL [R1+0x21cc], R16 ;  /* 0x0021cc1001007387 */ /* 0x0003e80000100800 */
[----:B-1----:R0:W5:Y:S04]  /*bb400*/  LDL.LU R16, [R1+0x3f9c] ;  /* 0x003f9c0001107983 */ /* 0x0021680000300800 */
[----:B------:R-:W3:Y:S02]  /*bb410*/  LDL.LU R60, [R1+0x21f8] ;  /* 0x0021f800013c7983 */ /* 0x000ee40000300800 */
[----:B---3--:R-:W-:-:S05]  /*bb420*/  IMAD.X R60, R60, 0x1, R2, P4 ;  /* 0x000000013c3c7824 */ /* 0x008fca00020e0602 */
[----:B------:R1:W-:Y:S02]  /*bb430*/  STL [R1+0x21f8], R60 ;  /* 0x0021f83c01007387 */ /* 0x0003e40000100800 */
[----:B-1----:R-:W1:Y:S02]  /*bb440*/  LDC R60, c[0x0][0x3ac] ;  /* 0x0000eb00ff3c7b82 */ /* 0x002e640000000800 */
[----:B-1----:R-:W-:-:S05]  /*bb450*/  IMAD.SHL.U32 R60, R60, 0x80, RZ ;  /* 0x000000803c3c7824 */ /* 0x002fca00078e00ff */
[----:B------:R-:W-:-:S04]  /*bb460*/  SHF.L.U32 R60, R60, 0x1, RZ ;  /* 0x000000013c3c7819 */ /* 0x000fc800000006ff */
[----:B------:R-:W-:-:S05]  /*bb470*/  IADD3 R17, P4, PT, R17, R60, RZ ;  /* 0x0000003c11117210 */ /* 0x000fca0007f9e0ff */
[----:B------:R1:W-:Y:S04]  /*bb480*/  STL [R1+0x21c4], R17 ;  /* 0x0021c41101007387 */ /* 0x0003e80000100800 */
[----:B-1----:R0:W5:Y:S04]  /*bb490*/  LDL.LU R17, [R1+0x3f98] ;  /* 0x003f980001117983 */ /* 0x0021680000300800 */
[----:B------:R-:W3:Y:S01]  /*bb4a0*/  LDL.LU R60, [R1+0x21f0] ;  /* 0x0021f000013c7983 */ /* 0x000ee20000300800 */
[--C-:B------:R-:W-:Y:S02]  /*bb4b0*/  IMAD.X R0, R0, 0x1, R2.reuse, P6 ;  /* 0x0000000100007824 */ /* 0x100fe400030e0602 */
[----:B------:R-:W-:-:S02]  /*bb4c0*/  IMAD.X R45, R45, 0x1, R2, P0 ;  /* 0x000000012d2d7824 */ /* 0x000fc400000e0602 */
[--C-:B------:R-:W-:Y:S02]  /*bb4d0*/  IMAD.X R47, R47, 0x1, R2.reuse, P1 ;  /* 0x000000012f2f7824 */ /* 0x100fe400008e0602 */
[--C-:B------:R-:W-:Y:S02]  /*bb4e0*/  IMAD.X R7, R7, 0x1, R2.reuse, P2 ;  /* 0x0000000107077824 */ /* 0x100fe400010e0602 */
[--C-:B------:R-:W-:Y:S02]  /*bb4f0*/  IMAD.X R19, R19, 0x1, R2.reuse, P3 ;  /* 0x0000000113137824 */ /* 0x100fe400018e0602 */
[--C-:B------:R-:W-:Y:S02]  /*bb500*/  IMAD.X R31, R31, 0x1, R2.reuse, P4 ;  /* 0x000000011f1f7824 */ /* 0x100fe400020e0602 */
[----:B---3--:R-:W-:-:S05]  /*bb510*/  IMAD.X R60, R60, 0x1, R2, P5 ;  /* 0x000000013c3c7824 */ /* 0x008fca00028e0602 */
[----:B------:R1:W-:Y:S02]  /*bb520*/  STL [R1+0x21f0], R60 ;  /* 0x0021f03c01007387 */ /* 0x0003e40000100800 */
[----:B-1----:R-:W1:Y:S02]  /*bb530*/  LDC R60, c[0x0][0x3ac] ;  /* 0x0000eb00ff3c7b82 */ /* 0x002e640000000800 */
[----:B-1----:R-:W-:-:S04]  /*bb540*/  IMAD.SHL.U32 R60, R60, 0x80, RZ ;  /* 0x000000803c3c7824 */ /* 0x002fc800078e00ff */
[----:B------:R-:W-:-:S05]  /*bb550*/  IMAD.SHL.U32 R60, R60, 0x2, RZ ;  /* 0x000000023c3c7824 */ /* 0x000fca00078e00ff */
[-C--:B------:R-:W-:Y:S02]  /*bb560*/  IADD3 R61, P5, PT, R61, R60.reuse, RZ ;  /* 0x0000003c3d3d7210 */ /* 0x080fe40007fbe0ff */
[-C--:B------:R-:W-:Y:S02]  /*bb570*/  IADD3 R44, P6, PT, R44, R60.reuse, RZ ;  /* 0x0000003c2c2c7210 */ /* 0x080fe40007fde0ff */
[-C--:B------:R-:W-:Y:S02]  /*bb580*/  IADD3 R46, P0, PT, R46, R60.reuse, RZ ;  /* 0x0000003c2e2e7210 */ /* 0x080fe40007f1e0ff */
[-C--:B------:R-:W-:Y:S01]  /*bb590*/  IADD3 R6, P1, PT, R6, R60.reuse, RZ ;  /* 0x0000003c06067210 */ /* 0x080fe20007f3e0ff */
[----:B------:R1:W-:Y:S01]  /*bb5a0*/  STL [R1+0x21bc], R61 ;  /* 0x0021bc3d01007387 */ /* 0x0003e20000100800 */
[-C--:B------:R-:W-:Y:S02]  /*bb5b0*/  IADD3 R18, P2, PT, R18, R60.reuse, RZ ;  /* 0x0000003c12127210 */ /* 0x080fe40007f5e0ff */
[----:B------:R-:W-:-:S02]  /*bb5c0*/  IADD3 R30, P3, PT, R30, R60, RZ ;  /* 0x0000003c1e1e7210 */ /* 0x000fc40007f7e0ff */
[----:B------:R-:W-:Y:S01]  /*bb5d0*/  IADD3 R34, P4, PT, R34, R60, RZ ;  /* 0x0000003c22227210 */ /* 0x000fe20007f9e0ff */
[----:B-1----:R0:W5:Y:S04]  /*bb5e0*/  LDL.LU R61, [R1+0x3f94] ;  /* 0x003f9400013d7983 */ /* 0x0021680000300800 */
[----:B------:R1:W-:Y:S04]  /*bb5f0*/  STL [R1+0x21e8], R0 ;  /* 0x0021e80001007387 */ /* 0x0003e80000100800 */
[----:B------:R-:W-:Y:S04]  /*bb600*/  STL [R1+0x21b4], R44 ;  /* 0x0021b42c01007387 */ /* 0x000fe80000100800 */
[----:B------:R-:W-:Y:S04]  /*bb610*/  STL [R1+0x21e0], R45 ;  /* 0x0021e02d01007387 */ /* 0x000fe80000100800 */
[----:B------:R-:W-:Y:S04]  /*bb620*/  STL [R1+0x21ac], R46 ;  /* 0x0021ac2e01007387 */ /* 0x000fe80000100800 */
[----:B------:R-:W-:Y:S04]  /*bb630*/  STL [R1+0x21d8], R47 ;  /* 0x0021d82f01007387 */ /* 0x000fe80000100800 */
[----:B------:R-:W-:Y:S04]  /*bb640*/  STL [R1+0x21a4], R6 ;  /* 0x0021a40601007387 */ /* 0x000fe80000100800 */
[----:B------:R-:W-:Y:S01]  /*bb650*/  STL [R1+0x21d0], R7 ;  /* 0x0021d00701007387 */ /* 0x000fe20000100800 */
[----:B-1----:R-:W1:Y:S03]  /*bb660*/  S2R R0, SR_TID.X ;  /* 0x0000000000007919 */ /* 0x002e660000002100 */
        /* <DEDUP_REMOVED lines=9> */
[----:B------:R-:W-:-:S03]  /*bb700*/  IMAD.X R55, R55, 0x1, R2, P1 ;  /* 0x0000000137377824 */ /* 0x000fc600008e0602 */
[----:B------:R-:W-:Y:S01]  /*bb710*/  STL [R1+0x21b8], R35 ;  /* 0x0021b82301007387 */ /* 0x000fe20000100800 */
[----:B------:R-:W-:-:S03]  /*bb720*/  IMAD.X R58, R58, 0x1, R2, P2 ;  /* 0x000000013a3a7824 */ /* 0x000fc600010e0602 */
[----:B------:R-:W-:Y:S01]  /*bb730*/  STL [R1+0x2184], R50 ;  /* 0x0021843201007387 */ /* 0x000fe20000100800 */
[----:B------:R-:W-:-:S03]  /*bb740*/  IADD3.X R43, PT, PT, R43, R2, RZ, P5, !PT ;  /* 0x000000022b2b7210 */ /* 0x000fc60002ffe4ff */
[----:B------:R-:W-:Y:S01]  /*bb750*/  STL [R1+0x21b0], R51 ;  /* 0x0021b03301007387 */ /* 0x000fe20000100800 */
[----:B------:R-:W-:-:S03]  /*bb760*/  IMAD.X R59, R59, 0x1, R2, P3 ;  /* 0x000000013b3b7824 */ /* 0x000fc600018e0602 */
[----:B------:R-:W-:Y:S01]  /*bb770*/  STL [R1+0x21a8], R54 ;  /* 0x0021a83601007387 */ /* 0x000fe20000100800 */
[----:B------:R-:W-:-:S03]  /*bb780*/  IMAD.X R42, R42, 0x1, R2, P4 ;  /* 0x000000012a2a7824 */ /* 0x000fc600020e0602 */
[----:B------:R-:W-:Y:S04]  /*bb790*/  STL [R1+0x21a0], R55 ;  /* 0x0021a03701007387 */ /* 0x000fe80000100800 */
[----:B------:R-:W-:Y:S04]  /*bb7a0*/  STL [R1+0x2198], R58 ;  /* 0x0021983a01007387 */ /* 0x000fe80000100800 */
[----:B------:R-:W-:Y:S04]  /*bb7b0*/  STL [R1+0x2180], R43 ;  /* 0x0021802b01007387 */ /* 0x000fe80000100800 */
[----:B------:R-:W-:Y:S04]  /*bb7c0*/  STL [R1+0x2190], R59 ;  /* 0x0021903b01007387 */ /* 0x000fe80000100800 */
[----:B------:R3:W-:Y:S01]  /*bb7d0*/  STL [R1+0x2188], R42 ;  /* 0x0021882a01007387 */ /* 0x0007e20000100800 */
[----:B-1----:R-:W-:-:S05]  /*bb7e0*/  LOP3.LUT R0, R0, 0x1f, RZ, 0xc0, !PT ;  /* 0x0000001f00007812 */ /* 0x002fca00078ec0ff */
[----:B------:R-:W-:Y:S01]  /*bb7f0*/  IMAD.SHL.U32 R0, R0, 0x2, RZ ;  /* 0x0000000200007824 */ /* 0x000fe200078e00ff */
[----:B---3--:R-:W3:Y:S04]  /*bb800*/  LDL.LU R42, [R1+0x217c] ;  /* 0x00217c00012a7983 */ /* 0x008ee80000300800 */
[----:B------:R-:W4:Y:S04]  /*bb810*/  LDL.LU R43, [R1+0x2174] ;  /* 0x00217400012b7983 */ /* 0x000f280000300800 */
[----:B------:R-:W4:Y:S04]  /*bb820*/  LDL.LU R54, [R1+0x216c] ;  /* 0x00216c0001367983 */ /* 0x000f280000300800 */
[----:B------:R-:W4:Y:S04]  /*bb830*/  LDL.LU R55, [R1+0x2164] ;  /* 0x0021640001377983 */ /* 0x000f280000300800 */
[----:B------:R-:W4:Y:S04]  /*bb840*/  LDL.LU R58, [R1+0x215c] ;  /* 0x00215c00013a7983 */ /* 0x000f280000300800 */
[----:B------:R-:W4:Y:S04]  /*bb850*/  LDL.LU R59, [R1+0x2154] ;  /* 0x00215400013b7983 */ /* 0x000f280000300800 */
[----:B--2---:R-:W-:Y:S04]  /*bb860*/  STL [R1+0x3fa4], R13 ;  /* 0x003fa40d01007387 */ /* 0x004fe80000100800 */
[----:B------:R-:W-:Y:S04]  /*bb870*/  STL [R1+0x3fa0], R12 ;  /* 0x003fa00c01007387 */ /* 0x000fe80000100800 */
[----:B------:R-:W-:Y:S04]  /*bb880*/  STL [R1+0x3f9c], R11 ;  /* 0x003f9c0b01007387 */ /* 0x000fe80000100800 */
[----:B------:R-:W-:Y:S04]  /*bb890*/  STL [R1+0x3f98], R10 ;  /* 0x003f980a01007387 */ /* 0x000fe80000100800 */
[----:B------:R-:W-:Y:S04]  /*bb8a0*/  STL [R1+0x3f94], R3 ;  /* 0x003f940301007387 */ /* 0x000fe80000100800 */
[----:B------:R-:W2:Y:S01]  /*bb8b0*/  LDL.LU R51, [R1+0x1790] ;  /* 0x0017900001337983 */ /* 0x000ea20000300800 */
[----:B---3--:R-:W-:-:S02]  /*bb8c0*/  IADD3 R42, P3, PT, R42, R60, RZ ;  /* 0x0000003c2a2a7210 */ /* 0x008fc40007f7e0ff */
[----:B----4-:R-:W-:-:S03]  /*bb8d0*/  IADD3 R43, P4, PT, R43, R60, RZ ;  /* 0x0000003c2b2b7210 */ /* 0x010fc60007f9e0ff */
[----:B------:R1:W-:Y:S04]  /*bb8e0*/  STL [R1+0x217c], R42 ;  /* 0x00217c2a01007387 */ /* 0x0003e80000100800 */
[----:B-1----:R-:W3:Y:S04]  /*bb8f0*/  LDL.LU R42, [R1+0x214c] ;  /* 0x00214c00012a7983 */ /* 0x002ee80000300800 */
[----:B------:R1:W-:Y:S04]  /*bb900*/  STL [R1+0x2174], R43 ;  /* 0x0021742b01007387 */ /* 0x0003e80000100800 */
[----:B-1----:R-:W4:Y:S01]  /*bb910*/  LDL.LU R43, [R1+0x2178] ;  /* 0x00217800012b7983 */ /* 0x002f220000300800 */
[----:B------:R-:W-:-:S03]  /*bb920*/  IADD3 R54, P5, PT, R54, R60, RZ ;  /* 0x0000003c36367210 */ /* 0x000fc60007fbe0ff */
[----:B------:R-:W4:Y:S01]  /*bb930*/  LDL.LU R50, [R1+0x2144] ;  /* 0x0021440001327983 */ /* 0x000f220000300800 */
[----:B------:R-:W-:-:S03]  /*bb940*/  IADD3 R55, P6, PT, R55, R60, RZ ;  /* 0x0000003c37377210 */ /* 0x000fc60007fde0ff */
[----:B------:R1:W-:Y:S01]  /*bb950*/  STL [R1+0x216c], R54 ;  /* 0x00216c3601007387 */ /* 0x0003e20000100800 */
[----:B--2---:R-:W-:-:S03]  /*bb960*/  VIADD R51, R51, 0x1 ;  /* 0x0000000133337836 */ /* 0x004fc60000000000 */
[----:B-1----:R-:W2:Y:S04]  /*bb970*/  LDL.LU R54, [R1+0x2170] ;  /* 0x0021700001367983 */ /* 0x002ea80000300800 */
[----:B------:R-:W-:Y:S04]  /*bb980*/  STL [R1+0x1790], R51 ;  /* 0x0017903301007387 */ /* 0x000fe80000100800 */
[----:B------:R-:W2:Y:S04]  /*bb990*/  LDL.LU R3, [R1+0x213c] ;  /* 0x00213c0001037983 */ /* 0x000ea80000300800 */
[----:B------:R-:W2:Y:S04]  /*bb9a0*/  LDL.LU R10, [R1+0x2168] ;  /* 0x00216800010a7983 */ /* 0x000ea80000300800 */
        /* <DEDUP_REMOVED lines=9> */
[----:B------:R-:W-:-:S03]  /*bba40*/  IADD3 R58, P0, PT, R58, R60, RZ ;  /* 0x0000003c3a3a7210 */ /* 0x000fc60007f1e0ff */
[----:B------:R-:W2:Y:S04]  /*bba50*/  LDL.LU R6, [R1+0x2114] ;  /* 0x0021140001067983 */ /* 0x000ea80000300800 */
[----:B------:R-:W2:Y:S04]  /*bba60*/  LDL.LU R7, [R1+0x2140] ;  /* 0x0021400001077983 */ /* 0x000ea80000300800 */
[----:B------:R-:W2:Y:S04]  /*bba70*/  LDL.LU R18, [R1+0x210c] ;  /* 0x00210c0001127983 */ /* 0x000ea80000300800 */
[----:B-1----:R-:W2:Y:S04]  /*bba80*/  LDL.LU R55, [R1+0x2138] ;  /* 0x0021380001377983 */ /* 0x002ea80000300800 */
[----:B------:R-:W2:Y:S04]  /*bba90*/  LDL.LU R19, [R1+0x2104] ;  /* 0x0021040001137983 */ /* 0x000ea80000300800 */
[----:B------:R-:W2:Y:S04]  /*bbaa0*/  LDL.LU R30, [R1+0x2130] ;  /* 0x00213000011e7983 */ /* 0x000ea80000300800 */
[----:B------:R-:W2:Y:S01]  /*bbab0*/  LDL.LU R31, [R1+0x20fc] ;  /* 0x0020fc00011f7983 */ /* 0x000ea20000300800 */
[----:B------:R-:W-:-:S03]  /*bbac0*/  IADD3 R59, P1, PT, R59, R60, RZ ;  /* 0x0000003c3b3b7210 */ /* 0x000fc60007f3e0ff */
[----:B------:R1:W-:Y:S04]  /*bbad0*/  STL [R1+0x215c], R58 ;  /* 0x00215c3a01007387 */ /* 0x0003e80000100800 */
[----:B------:R-:W2:Y:S04]  /*bbae0*/  LDL.LU R34, [R1+0x2128] ;  /* 0x0021280001227983 */ /* 0x000ea80000300800 */
[----:B------:R-:W2:Y:S04]  /*bbaf0*/  LDL.LU R35, [R1+0x20f4] ;  /* 0x0020f40001237983 */ /* 0x000ea80000300800 */
[----:B-1----:R-:W2:Y:S04]  /*bbb00*/  LDL.LU R58, [R1+0x2120] ;  /* 0x00212000013a7983 */ /* 0x002ea80000300800 */
[----:B------:R1:W-:Y:S04]  /*bbb10*/  STL [R1+0x2154], R59 ;  /* 0x0021543b01007387 */ /* 0x0003e80000100800 */
[----:B-1----:R-:W2:Y:S01]  /*bbb20*/  LDL.LU R59, [R1+0x20ec] ;  /* 0x0020ec00013b7983 */ /* 0x002ea20000300800 */
[----:B---3--:R-:W-:-:S05]  /*bbb30*/  IADD3 R42, P2, PT, R42, R60, RZ ;  /* 0x0000003c2a2a7210 */ /* 0x008fca0007f5e0ff */
[----:B------:R1:W-:Y:S01]  /*bbb40*/  STL [R1+0x214c], R42 ;  /* 0x00214c2a01007387 */ /* 0x0003e20000100800 */
[----:B----4-:R-:W-:-:S03]  /*bbb50*/  IMAD.X R43, R43, 0x1, R2, P3 ;  /* 0x000000012b2b7824 */ /* 0x010fc600018e0602 */
[----:B-1----:R-:W3:Y:S04]  /*bbb60*/  LDL.LU R42, [R1+0x2118] ;  /* 0x00211800012a7983 */ /* 0x002ee80000300800 */
[----:B------:R1:W-:Y:S04]  /*bbb70*/  STL [R1+0x2178], R43 ;  /* 0x0021782b01007387 */ /* 0x0003e80000100800 */
[----:B-1----:R-:W4:Y:S01]  /*bbb80*/  LDL.LU R43, [R1+0x20e4] ;  /* 0x0020e400012b7983 */ /* 0x002f220000300800 */
[----:B------:R-:W-:Y:S01]  /*bbb90*/  IADD3 R50, P3, PT, R50, R60, RZ ;  /* 0x0000003c32327210 */ /* 0x000fe20007f7e0ff */
[----:B--2---:R-:W-:-:S04]  /*bbba0*/  IMAD.X R54, R54, 0x1, R2, P4 ;  /* 0x0000000136367824 */ /* 0x004fc800020e0602 */
[----:B------:R1:W-:Y:S01]  /*bbbb0*/  STL [R1+0x2144], R50 ;  /* 0x0021443201007387 */ /* 0x0003e20000100800 */
[----:B------:R-:W-:-:S03]  /*bbbc0*/  IADD3 R3, P4, PT, R3, R60, RZ ;  /* 0x0000003c03037210 */ /* 0x000fc60007f9e0ff */
[----:B-1----:R-:W2:Y:S01]  /*bbbd0*/  LDL.LU R50, [R1+0x2110] ;  /* 0x0021100001327983 */ /* 0x002ea20000300800 */
[--C-:B------:R-:W-:Y:S01]  /*bbbe0*/  IMAD.X R10, R10, 0x1, R2.reuse, P5 ;  /* 0x000000010a0a7824 */ /* 0x100fe200028e0602 */
[----:B------:R-:W-:Y:S02]  /*bbbf0*/  IADD3 R11, P5, PT, R11, R60, RZ ;  /* 0x0000003c0b0b7210 */ /* 0x000fe40007fbe0ff */
[----:B------:R1:W-:Y:S01]  /*bbc00*/  STL [R1+0x2170], R54 ;  /* 0x0021703601007387 */ /* 0x0003e20000100800 */
[----:B------:R-:W-:-:S03]  /*bbc10*/  IMAD.X R12, R12, 0x1, R2, P6 ;  /* 0x000000010c0c7824 */ /* 0x000fc600030e0602 */
        /* <DEDUP_REMOVED lines=17> */
[-C--:B------:R-:W-:Y:S01]  /*bbd30*/  IADD3 R18, P3, PT, R18, R60.reuse, RZ ;  /* 0x0000003c12127210 */ /* 0x080fe20007f7e0ff */
[----:B------:R-:W-:Y:S02]  /*bbd40*/  IMAD.X R55, R55, 0x1, R2, P4 ;  /* 0x0000000137377824 */ /* 0x000fe400020e0602 */
[----:B------:R-:W-:Y:S04]  /*bbd50*/  STL [R1+0x211c], R46 ;  /* 0x00211c2e01007387 */ /* 0x000fe80000100800 */
[----:B------:R-:W-:Y:S01]  /*bbd60*/  STL [R1+0x2148], R47 ;  /* 0x0021482f01007387 */ /* 0x000fe20000100800 */
[----:B------:R-:W-:-:S03]  /*bbd70*/  IADD3 R19, P4, PT, R19, R60, RZ ;  /* 0x0000003c13137210 */ /* 0x000fc60007f9e0ff */
[----:B------:R-:W-:Y:S01]  /*bbd80*/  STL [R1+0x2114], R6 ;  /* 0x0021140601007387 */ /* 0x000fe20000100800 */
[----:B------:R-:W-:-:S03]  /*bbd90*/  IMAD.X R30, R30, 0x1, R2, P5 ;  /* 0x000000011e1e7824 */ /* 0x000fc600028e0602 */
[----:B------:R1:W-:Y:S01]  /*bbda0*/  STL [R1+0x2138], R55 ;  /* 0x0021383701007387 */ /* 0x0003e20000100800 */
[----:B------:R-:W-:-:S03]  /*bbdb0*/  IADD3 R31, P5, PT, R31, R60, RZ ;  /* 0x0000003c1f1f7210 */ /* 0x000fc60007fbe0ff */
[----:B------:R-:W-:Y:S01]  /*bbdc0*/  STL [R1+0x2140], R7 ;  /* 0x0021400701007387 */ /* 0x000fe20000100800 */
[----:B------:R-:W-:-:S03]  /*bbdd0*/  IMAD.X R34, R34, 0x1, R2, P6 ;  /* 0x0000000122227824 */ /* 0x000fc600030e0602 */
[----:B-1----:R-:W2:Y:S04]  /*bbde0*/  LDL.LU R55, [R1+0x2108] ;  /* 0x0021080001377983 */ /* 0x002ea80000300800 */
[----:B------:R-:W-:Y:S01]  /*bbdf0*/  STL [R1+0x210c], R18 ;  /* 0x00210c1201007387 */ /* 0x000fe20000100800 */
[----:B------:R-:W-:-:S03]  /*bbe00*/  IMAD.X R58, R58, 0x1, R2, P0 ;  /* 0x000000013a3a7824 */ /* 0x000fc600000e0602 */
[----:B------:R-:W-:Y:S01]  /*bbe10*/  STL [R1+0x2104], R19 ;  /* 0x0021041301007387 */ /* 0x000fe20000100800 */
[----:B------:R-:W-:-:S03]  /*bbe20*/  IADD3 R35, P6, PT, R35, R60, RZ ;  /* 0x0000003c23237210 */ /* 0x000fc60007fde0ff */
[----:B------:R-:W-:Y:S04]  /*bbe30*/  STL [R1+0x2130], R30 ;  /* 0x0021301e01007387 */ /* 0x000fe80000100800 */
[----:B------:R-:W-:Y:S01]  /*bbe40*/  STL [R1+0x20fc], R31 ;  /* 0x0020fc1f01007387 */ /* 0x000fe20000100800 */
[----:B------:R-:W-:-:S03]  /*bbe50*/  IADD3 R59, P0, PT, R59, R60, RZ ;  /* 0x0000003c3b3b7210 */ /* 0x000fc60007f1e0ff */
[----:B------:R1:W-:Y:S04]  /*bbe60*/  STL [R1+0x2120], R58 ;  /* 0x0021203a01007387 */ /* 0x0003e80000100800 */
[----:B------:R-:W-:Y:S04]  /*bbe70*/  STL [R1+0x2128], R34 ;  /* 0x0021282201007387 */ /* 0x000fe80000100800 */
[----:B-1----:R-:W2:Y:S04]  /*bbe80*/  LDL.LU R58, [R1+0x20d4] ;  /* 0x0020d400013a7983 */ /* 0x002ea80000300800 */
[----:B------:R-:W-:Y:S04]  /*bbe90*/  STL [R1+0x20f4], R35 ;  /* 0x0020f42301007387 */ /* 0x000fe80000100800 */
[----:B------:R1:W-:Y:S04]  /*bbea0*/  STL [R1+0x20ec], R59 ;  /* 0x0020ec3b01007387 */ /* 0x0003e80000100800 */
[----:B-1----:R-:W2:Y:S01]  /*bbeb0*/  LDL.LU R59, [R1+0x2100] ;  /* 0x00210000013b7983 */ /* 0x002ea20000300800 */
[----:B---3--:R-:W-:-:S05]  /*bbec0*/  IMAD.X R42, R42, 0x1, R2, P1 ;  /* 0x000000012a2a7824 */ /* 0x008fca00008e0602 */
[----:B------:R1:W-:Y:S01]  /*bbed0*/  STL [R1+0x2118], R42 ;  /* 0x0021182a01007387 */ /* 0x0003e20000100800 */
[----:B----4-:R-:W-:-:S03]  /*bbee0*/  IADD3 R43, P1, PT, R43, R60, RZ ;  /* 0x0000003c2b2b7210 */ /* 0x010fc60007f3e0ff */
[----:B-1----:R-:W3:Y:S04]  /*bbef0*/  LDL.LU R42, [R1+0x20cc] ;  /* 0x0020cc00012a7983 */ /* 0x002ee80000300800 */
[----:B------:R1:W-:Y:S04]  /*bbf00*/  STL [R1+0x20e4], R43 ;  /* 0x0020e42b01007387 */ /* 0x0003e80000100800 */
[----:B-1----:R-:W4:Y:S01]  /*bbf10*/  LDL.LU R43, [R1+0x20f8] ;  /* 0x0020f800012b7983 */ /* 0x002f220000300800 */
[----:B--2---:R-:W-:-:S05]  /*bbf20*/  IMAD.X R50, R50, 0x1, R2, P2 ;  /* 0x0000000132327824 */ /* 0x004fca00010e0602 */
[----:B------:R1:W-:Y:S01]  /*bbf30*/  STL [R1+0x2110], R50 ;  /* 0x0021103201007387 */ /* 0x0003e20000100800 */
[----:B------:R-:W-:-:S03]  /*bbf40*/  IADD3 R54, P2, PT, R54, R60, RZ ;  /* 0x0000003c36367210 */ /* 0x000fc60007f5e0ff */
[----:B-1----:R-:W2:Y:S04]  /*bbf50*/  LDL.LU R50, [R1+0x20c4] ;  /* 0x0020c40001327983 */ /* 0x002ea80000300800 */
        /* <DEDUP_REMOVED lines=14> */
[----:B------:R-:W-:-:S03]  /*bc040*/  IMAD.X R55, R55, 0x1, R2, P3 ;  /* 0x0000000137377824 */ /* 0x000fc600018e0602 */
[----:B-1----:R-:W2:Y:S04]  /*bc050*/  LDL.LU R54, [R1+0x208c] ;  /* 0x00208c0001367983 */ /* 0x002ea80000300800 */
[----:B------:R-:W2:Y:S04]  /*bc060*/  LDL.LU R19, [R1+0x20b8] ;  /* 0x0020b80001137983 */ /* 0x000ea80000300800 */
[----:B------:R-:W2:Y:S04]  /*bc070*/  LDL.LU R30, [R1+0x2084] ;  /* 0x00208400011e7983 */ /* 0x000ea80000300800 */
[----:B------:R-:W2:Y:S04]  /*bc080*/  LDL.LU R31, [R1+0x20b0] ;  /* 0x0020b000011f7983 */ /* 0x000ea80000300800 */
[----:B------:R1:W-:Y:S04]  /*bc090*/  STL [R1+0x2108], R55 ;  /* 0x0021083701007387 */ /* 0x0003e80000100800 */
[----:B------:R-:W2:Y:S04]  /*bc0a0*/  LDL.LU R34, [R1+0x207c] ;  /* 0x00207c0001227983 */ /* 0x000ea80000300800 */
[----:B------:R-:W2:Y:S04]  /*bc0b0*/  LDL.LU R35, [R1+0x20a8] ;  /* 0x0020a80001237983 */ /* 0x000ea80000300800 */
[----:B-1----:R-:W2:Y:S01]  /*bc0c0*/  LDL.LU R55, [R1+0x2074] ;  /* 0x0020740001377983 */ /* 0x002ea20000300800 */
[----:B------:R-:W-:-:S05]  /*bc0d0*/  IADD3 R58, P3, PT, R58, R60, RZ ;  /* 0x0000003c3a3a7210 */ /* 0x000fca0007f7e0ff */
[----:B------:R1:W-:Y:S04]  /*bc0e0*/  STL [R1+0x20d4], R58 ;  /* 0x0020d43a01007387 */ /* 0x0003e80000100800 */
[----:B-1----:R-:W2:Y:S01]  /*bc0f0*/  LDL.LU R58, [R1+0x20a0] ;  /* 0x0020a000013a7983 */ /* 0x002ea20000300800 */
[----:B------:R-:W-:-:S05]  /*bc100*/  IMAD.X R59, R59, 0x1, R2, P4 ;  /* 0x000000013b3b7824 */ /* 0x000fca00020e0602 */
[----:B------:R1:W-:Y:S04]  /*bc110*/  STL [R1+0x2100], R59 ;  /* 0x0021003b01007387 */ /* 0x0003e80000100800 */
[----:B-1----:R-:W2:Y:S01]  /*bc120*/  LDL.LU R59, [R1+0x206c] ;  /* 0x00206c00013b7983 */ /* 0x002ea20000300800 */
[----:B---3--:R-:W-:-:S05]  /*bc130*/  IADD3 R42, P4, PT, R42, R60, RZ ;  /* 0x0000003c2a2a7210 */ /* 0x008fca0007f9e0ff */
[----:B------:R1:W-:Y:S01]  /*bc140*/  STL [R1+0x20cc], R42 ;  /* 0x0020cc2a01007387 */ /* 0x0003e20000100800 */
[----:B----4-:R-:W-:-:S03]  /*bc150*/  IADD3.X R43, PT, PT, R43, R2, RZ, P5, !PT ;  /* 0x000000022b2b7210 */ /* 0x010fc60002ffe4ff */
[----:B-1----:R-:W3:Y:S04]  /*bc160*/  LDL.LU R42, [R1+0x2098] ;  /* 0x00209800012a7983 */ /* 0x002ee80000300800 */
[----:B------:R1:W-:Y:S04]  /*bc170*/  STL [R1+0x20f8], R43 ;  /* 0x0020f82b01007387 */ /* 0x0003e80000100800 */
[----:B-1----:R-:W4:Y:S01]  /*bc180*/  LDL.LU R43, [R1+0x2064] ;  /* 0x00206400012b7983 */ /* 0x002f220000300800 */
[----:B--2---:R-:W-:Y:S01]  /*bc190*/  IADD3 R50, P5, PT, R50, R60, RZ ;  /* 0x0000003c32327210 */ /* 0x004fe20007fbe0ff */
[----:B------:R-:W-:-:S04]  /*bc1a0*/  IMAD.X R3, R3, 0x1, R2, P6 ;  /* 0x0000000103037824 */ /* 0x000fc800030e0602 */
[----:B------:R1:W-:Y:S01]  /*bc1b0*/  STL [R1+0x20c4], R50 ;  /* 0x0020c43201007387 */ /* 0x0003e20000100800 */
[-C--:B------:R-:W-:Y:S01]  /*bc1c0*/  IADD3 R10, P6, PT, R10, R60.reuse, RZ ;  /* 0x0000003c0a0a7210 */ /* 0x080fe20007fde0ff */
[----:B------:R-:W-:Y:S02]  /*bc1d0*/  IMAD.X R11, R11, 0x1, R2, P0 ;  /* 0x000000010b0b7824 */ /* 0x000fe400000e0602 */
        /* <DEDUP_REMOVED lines=30> */
[-C--:B------:R-:W-:Y:S01]  /*bc3c0*/  IADD3 R34, P0, PT, R34, R60.reuse, RZ ;  /* 0x0000003c22227210 */ /* 0x080fe20007f1e0ff */
[----:B------:R-:W-:Y:S02]  /*bc3d0*/  IMAD.X R35, R35, 0x1, R2, P1 ;  /* 0x0000000123237824 */ /* 0x000fe400008e0602 */
[----:B------:R-:W-:Y:S01]  /*bc3e0*/  STL [R1+0x20b8], R19 ;  /* 0x0020b81301007387 */ /* 0x000fe20000100800 */
[----:B------:R-:W-:-:S03]  /*bc3f0*/  IADD3 R55, P1, PT, R55, R60, RZ ;  /* 0x0000003c37377210 */ /* 0x000fc60007f3e0ff */
[----:B------:R-:W-:Y:S04]  /*bc400*/  STL [R1+0x2084], R30 ;  /* 0x0020841e01007387 */ /* 0x000fe80000100800 */
[----:B------:R-:W-:Y:S04]  /*bc410*/  STL [R1+0x20b0], R31 ;  /* 0x0020b01f01007387 */ /* 0x000fe80000100800 */
[----:B------:R1:W-:Y:S04]  /*bc420*/  STL [R1+0x2074], R55 ;  /* 0x0020743701007387 */ /* 0x0003e80000100800 */
[----:B------:R-:W-:Y:S01]  /*bc430*/  STL [R1+0x207c], R34 ;  /* 0x00207c2201007387 */ /* 0x000fe20000100800 */
[----:B------:R-:W-:-:S03]  /*bc440*/  IMAD.X R58, R58, 0x1, R2, P2 ;  /* 0x000000013a3a7824 */ /* 0x000fc600010e0602 */
[----:B-1----:R-:W2:Y:S04]  /*bc450*/  LDL.LU R55, [R1+0x2088] ;  /* 0x0020880001377983 */ /* 0x002ea80000300800 */
[----:B------:R-:W-:Y:S04]  /*bc460*/  STL [R1+0x20a8], R35 ;  /* 0x0020a82301007387 */ /* 0x000fe80000100800 */
[----:B------:R1:W-:Y:S01]  /*bc470*/  STL [R1+0x20a0], R58 ;  /* 0x0020a03a01007387 */ /* 0x0003e20000100800 */
[----:B------:R-:W-:-:S03]  /*bc480*/  IADD3 R59, P2, PT, R59, R60, RZ ;  /* 0x0000003c3b3b7210 */ /* 0x000fc60007f5e0ff */
[----:B-1----:R-:W2:Y:S04]  /*bc490*/  LDL.LU R58, [R1+0x2054] ;  /* 0x00205400013a7983 */ /* 0x002ea80000300800 */
        /* <DEDUP_REMOVED lines=8> */
[----:B--2---:R-:W-:-:S03]  /*bc520*/  IMAD.X R50, R50, 0x1, R2, P4 ;  /* 0x0000000132327824 */ /* 0x004fc600020e0602 */
        /* <DEDUP_REMOVED lines=15> */
[----:B------:R-:W-:-:S03]  /*bc620*/  IADD3 R54, P4, PT, R54, R60, RZ ;  /* 0x0000003c36367210 */ /* 0x000fc60007f9e0ff */
[----:B------:R-:W2:Y:S04]  /*bc630*/  LDL.LU R19, [R1+0x200c] ;  /* 0x00200c0001137983 */ /* 0x000ea80000300800 */
[----:B------:R-:W2:Y:S04]  /*bc640*/  LDL.LU R30, [R1+0x2038] ;  /* 0x00203800011e7983 */ /* 0x000ea80000300800 */
[----:B------:R-:W2:Y:S04]  /*bc650*/  LDL.LU R31, [R1+0x2004] ;  /* 0x00200400011f7983 */ /* 0x000ea80000300800 */
[----:B------:R1:W-:Y:S04]  /*bc660*/  STL [R1+0x205c], R54 ;  /* 0x00205c3601007387 */ /* 0x0003e80000100800 */
[----:B------:R-:W2:Y:S04]  /*bc670*/  LDL.LU R34, [R1+0x2030] ;  /* 0x0020300001227983 */ /* 0x000ea80000300800 */
[----:B------:R-:W2:Y:S04]  /*bc680*/  LDL.LU R35, [R1+0x1ffc] ;  /* 0x001ffc0001237983 */ /* 0x000ea80000300800 */
[----:B-1----:R-:W2:Y:S01]  /*bc690*/  LDL.LU R54, [R1+0x2028] ;  /* 0x0020280001367983 */ /* 0x002ea20000300800 */
[----:B------:R-:W-:-:S05]  /*bc6a0*/  IMAD.X R55, R55, 0x1, R2, P5 ;  /* 0x0000000137377824 */ /* 0x000fca00028e0602 */
[----:B------:R1:W-:Y:S04]  /*bc6b0*/  STL [R1+0x2088], R55 ;  /* 0x0020883701007387 */ /* 0x0003e80000100800 */
[----:B-1----:R-:W2:Y:S01]  /*bc6c0*/  LDL.LU R55, [R1+0x1ff4] ;  /* 0x001ff40001377983 */ /* 0x002ea20000300800 */
[----:B------:R-:W-:-:S05]  /*bc6d0*/  IADD3 R58, P5, PT, R58, R60, RZ ;  /* 0x0000003c3a3a7210 */ /* 0x000fca0007fbe0ff */
[----:B------:R1:W-:Y:S01]  /*bc6e0*/  STL [R1+0x2054], R58 ;  /* 0x0020543a01007387 */ /* 0x0003e20000100800 */
[----:B------:R-:W-:-:S03]  /*bc6f0*/  IMAD.X R59, R59, 0x1, R2, P6 ;  /* 0x000000013b3b7824 */ /* 0x000fc600030e0602 */
        /* <DEDUP_REMOVED lines=9> */
[-C--:B--2---:R-:W-:Y:S01]  /*bc790*/  IADD3 R3, P0, PT, R3, R60.reuse, RZ ;  /* 0x0000003c03037210 */ /* 0x084fe20007f1e0ff */
        /* <DEDUP_REMOVED lines=25> */
[----:B------:R1:W-:Y:S01]  /*bc930*/  STL [R1+0x2040], R50 ;  /* 0x0020403201007387 */ /* 0x0003e20000100800 */
[----:B------:R-:W-:-:S03]  /*bc940*/  IMAD.X R30, R30, 0x1, R2, P1 ;  /* 0x000000011e1e7824 */ /* 0x000fc600008e0602 */
[----:B------:R-:W-:Y:S01]  /*bc950*/  STL [R1+0x2048], R7 ;  /* 0x0020480701007387 */ /* 0x000fe20000100800 */
[----:B------:R-:W-:-:S03]  /*bc960*/  IADD3 R31, P1, PT, R31, R60, RZ ;  /* 0x0000003c1f1f7210 */ /* 0x000fc60007f3e0ff */
[----:B-1----:R-:W2:Y:S04]  /*bc970*/  LDL.LU R50, [R1+0x2010] ;  /* 0x0020100001327983 */ /* 0x002ea80000300800 */
[----:B------:R-:W-:Y:S01]  /*bc980*/  STL [R1+0x2014], R18 ;  /* 0x0020141201007387 */ /* 0x000fe20000100800 */
[----:B------:R-:W-:-:S03]  /*bc990*/  IMAD.X R34, R34, 0x1, R2, P2 ;  /* 0x0000000122227824 */ /* 0x000fc600010e0602 */
[----:B------:R-:W-:Y:S01]  /*bc9a0*/  STL [R1+0x200c], R19 ;  /* 0x00200c1301007387 */ /* 0x000fe20000100800 */
[-C--:B------:R-:W-:Y:S01]  /*bc9b0*/  IADD3 R35, P2, PT, R35, R60.reuse, RZ ;  /* 0x0000003c23237210 */ /* 0x080fe20007f5e0ff */
[----:B------:R-:W-:Y:S02]  /*bc9c0*/  IMAD.X R54, R54, 0x1, R2, P3 ;  /* 0x0000000136367824 */ /* 0x000fe400018e0602 */
[----:B------:R-:W-:Y:S04]  /*bc9d0*/  STL [R1+0x2038], R30 ;  /* 0x0020381e01007387 */ /* 0x000fe80000100800 */
[----:B------:R-:W-:Y:S04]  /*bc9e0*/  STL [R1+0x2004], R31 ;  /* 0x0020041f01007387 */ /* 0x000fe80000100800 */
[----:B------:R1:W-:Y:S04]  /*bc9f0*/  STL [R1+0x2028], R54 ;  /* 0x0020283601007387 */ /* 0x0003e80000100800 */
[----:B------:R-:W-:Y:S04]  /*bca00*/  STL [R1+0x2030], R34 ;  /* 0x0020302201007387 */ /* 0x000fe80000100800 */
[----:B-1----:R-:W2:Y:S01]  /*bca10*/  LDL.LU R54, [R1+0x1fdc] ;  /* 0x001fdc0001367983 */ /* 0x002ea20000300800 */
[----:B------:R-:W-:-:S03]  /*bca20*/  IADD3 R55, P3, PT, R55, R60, RZ ;  /* 0x0000003c37377210 */ /* 0x000fc60007f7e0ff */
[----:B------:R-:W-:Y:S04]  /*bca30*/  STL [R1+0x1ffc], R35 ;  /* 0x001ffc2301007387 */ /* 0x000fe80000100800 */
[----:B------:R1:W-:Y:S04]  /*bca40*/  STL [R1+0x1ff4], R55 ;  /* 0x001ff43701007387 */ /* 0x0003e80000100800 */
[----:B-1----:R-:W2:Y:S01]  /*bca50*/  LDL.LU R55, [R1+0x2008] ;  /* 0x0020080001377983 */ /* 0x002ea20000300800 */
[----:B------:R-:W-:-:S05]  /*bca60*/  IMAD.X R58, R58, 0x1, R2, P4 ;  /* 0x000000013a3a7824 */ /* 0x000fca00020e0602 */
        /* <DEDUP_REMOVED lines=44> */
[----:B---3--:R-:W-:Y:S01]  /*bcd30*/  IADD3 R42, P1, PT, R42, R60, RZ ;  /* 0x0000003c2a2a7210 */ /* 0x008fe20007f3e0ff */
[----:B----4-:R-:W-:-:S04]  /*bcd40*/  IMAD.X R3, R3, 0x1, R2, P2 ;  /* 0x0000000103037824 */ /* 0x010fc800010e0602 */
[----:B------:R1:W-:Y:S01]  /*bcd50*/  STL [R1+0x1fcc], R42 ;  /* 0x001fcc2a01007387 */ /* 0x0003e20000100800 */
[-C--:B------:R-:W-:Y:S01]  /*bcd60*/  IADD3 R10, P2, PT, R10, R60.reuse, RZ ;  /* 0x0000003c0a0a7210 */ /* 0x080fe20007f5e0ff */
[----:B------:R-:W-:Y:S02]  /*bcd70*/  IMAD.X R11, R11, 0x1, R2, P3 ;  /* 0x000000010b0b7824 */ /* 0x000fe400018e0602 */
[----:B-1----:R-:W3:Y:S01]  /*bcd80*/  LDL.LU R42, [R1+0x1f98] ;  /* 0x001f9800012a7983 */ /* 0x002ee20000300800 */
        /* <DEDUP_REMOVED lines=21> */
[----:B------:R-:W-:Y:S04]  /*bcee0*/  STL [R1+0x1fd0], R6 ;  /* 0x001fd00601007387 */ /* 0x000fe80000100800 */
[----:B------:R1:W-:Y:S04]  /*bcef0*/  STL [R1+0x1f94], R43 ;  /* 0x001f942b01007387 */ /* 0x0003e80000100800 */
[----:B------:R-:W-:Y:S04]  /*bcf00*/  STL [R1+0x1f9c], R7 ;  /* 0x001f9c0701007387 */ /* 0x000fe80000100800 */
[----:B-1----:R-:W4:Y:S01]  /*bcf10*/  LDL.LU R43, [R1+0x1f64] ;  /* 0x001f6400012b7983 */ /* 0x002f220000300800 */
[--C-:B--2---:R-:W-:Y:S01]  /*bcf20*/  IMAD.X R19, R19, 0x1, R2.reuse, P2 ;  /* 0x0000000113137824 */ /* 0x104fe200010e0602 */
[-C--:B------:R-:W-:Y:S01]  /*bcf30*/  IADD3 R30, P2, PT, R30, R60.reuse, RZ ;  /* 0x0000003c1e1e7210 */ /* 0x080fe20007f5e0ff */
[--C-:B------:R-:W-:Y:S01]  /*bcf40*/  IMAD.X R31, R31, 0x1, R2.reuse, P3 ;  /* 0x000000011f1f7824 */ /* 0x100fe200018e0602 */
[----:B------:R-:W-:Y:S01]  /*bcf50*/  STL [R1+0x1fc8], R18 ;  /* 0x001fc81201007387 */ /* 0x000fe20000100800 */
[----:B------:R-:W-:Y:S01]  /*bcf60*/  IADD3 R34, P3, PT, R34, R60, RZ ;  /* 0x0000003c22227210 */ /* 0x000fe20007f7e0ff */
[----:B------:R-:W-:-:S02]  /*bcf70*/  IMAD.X R35, R35, 0x1, R2, P4 ;  /* 0x0000000123237824 */ /* 0x000fc400020e0602 */
        /* <DEDUP_REMOVED lines=14> */
[----:B------:R-:W-:-:S05]  /*bd060*/  IMAD.X R58, R58, 0x1, R2, P6 ;  /* 0x000000013a3a7824 */ /* 0x000fca00030e0602 */
[----:B------:R1:W-:Y:S01]  /*bd070*/  STL [R1+0x1fa0], R58 ;  /* 0x001fa03a01007387 */ /* 0x0003e20000100800 */
[----:B------:R-:W-:-:S03]  /*bd080*/  IADD3 R59, P6, PT, R59, R60, RZ ;  /* 0x0000003c3b3b7210 */ /* 0x000fc60007fde0ff */
[----:B-1----:R-:W2:Y:S04]  /*bd090*/  LDL.LU R58, [R1+0x1f54] ;  /* 0x001f5400013a7983 */ /* 0x002ea80000300800 */
        /* <DEDUP_REMOVED lines=17> */
[----:B-1----:R-:W3:Y:S04]  /*bd1b0*/  LDL.LU R42, [R1+0x1f48] ;  /* 0x001f4800012a7983 */ /* 0x002ee80000300800 */
[----:B------:R-:W3:Y:S04]  /*bd1c0*/  LDL.LU R19, [R1+0x1f14] ;  /* 0x001f140001137983 */ /* 0x000ee80000300800 */
[----:B------:R-:W3:Y:S01]  /*bd1d0*/  LDL.LU R30, [R1+0x1f40] ;  /* 0x001f4000011e7983 */ /* 0x000ee20000300800 */
[----:B----4-:R-:W-:-:S03]  /*bd1e0*/  IADD3 R43, P0, PT, R43, R60, RZ ;  /* 0x0000003c2b2b7210 */ /* 0x010fc60007f1e0ff */
[----:B------:R-:W4:Y:S04]  /*bd1f0*/  LDL.LU R31, [R1+0x1f0c] ;  /* 0x001f0c00011f7983 */ /* 0x000f280000300800 */
[----:B------:R1:W-:Y:S04]  /*bd200*/  STL [R1+0x1f64], R43 ;  /* 0x001f642b01007387 */ /* 0x0003e80000100800 */
[----:B------:R-:W4:Y:S04]  /*bd210*/  LDL.LU R34, [R1+0x1f38] ;  /* 0x001f380001227983 */ /* 0x000f280000300800 */
[----:B------:R-:W4:Y:S04]  /*bd220*/  LDL.LU R35, [R1+0x1f04] ;  /* 0x001f040001237983 */ /* 0x000f280000300800 */
[----:B-1----:R-:W4:Y:S01]  /*bd230*/  LDL.LU R43, [R1+0x1f30] ;  /* 0x001f3000012b7983 */ /* 0x002f220000300800 */
[----:B--2---:R-:W-:-:S05]  /*bd240*/  IMAD.X R50, R50, 0x1, R2, P1 ;  /* 0x0000000132327824 */ /* 0x004fca00008e0602 */
        /* <DEDUP_REMOVED lines=8> */
[----:B------:R-:W-:-:S05]  /*bd2d0*/  IADD3 R58, P2, PT, R58, R60, RZ ;  /* 0x0000003c3a3a7210 */ /* 0x000fca0007f5e0ff */
[----:B------:R1:W-:Y:S01]  /*bd2e0*/  STL [R1+0x1f54], R58 ;  /* 0x001f543a01007387 */ /* 0x0003e20000100800 */
[----:B------:R-:W-:-:S03]  /*bd2f0*/  IMAD.X R59, R59, 0x1, R2, P3 ;  /* 0x000000013b3b7824 */ /* 0x000fc600018e0602 */
[----:B-1----:R-:W2:Y:S01]  /*bd300*/  LDL.LU R58, [R1+0x1f20] ;  /* 0x001f2000013a7983 */ /* 0x002ea20000300800 */
[----:B------:R-:W-:-:S03]  /*bd310*/  IADD3 R3, P3, PT, R3, R60, RZ ;  /* 0x0000003c03037210 */ /* 0x000fc60007f7e0ff */
[----:B------:R1:W-:Y:S01]  /*bd320*/  STL [R1+0x1f80], R59 ;  /* 0x001f803b01007387 */ /* 0x0003e20000100800 */
[--C-:B------:R-:W-:Y:S01]  /*bd330*/  IMAD.X R10, R10, 0x1, R2.reuse, P4 ;  /* 0x000000010a0a7824 */ /* 0x100fe200020e0602 */
[-C--:B------:R-:W-:Y:S02]  /*bd340*/  IADD3 R11, P4, PT, R11, R60.reuse, RZ ;  /* 0x0000003c0b0b7210 */ /* 0x080fe40007f9e0ff */
[----:B-1----:R-:W2:Y:S04]  /*bd350*/  LDL.LU R59, [R1+0x1eec] ;  /* 0x001eec00013b7983 */ /* 0x002ea80000300800 */
[----:B------:R-:W-:Y:S04]  /*bd360*/  STL [R1+0x1f4c], R3 ;  /* 0x001f4c0301007387 */ /* 0x000fe80000100800 */
[----:B------:R-:W-:Y:S04]  /*bd370*/  STL [R1+0x1f78], R10 ;  /* 0x001f780a01007387 */ /* 0x000fe80000100800 */
[----:B------:R-:W-:Y:S01]  /*bd380*/  STL [R1+0x1f44], R11 ;  /* 0x001f440b01007387 */ /* 0x000fe20000100800 */
[----:B---3--:R-:W-:Y:S01]  /*bd390*/  IMAD.X R12, R12, 0x1, R2, P5 ;  /* 0x000000010c0c7824 */ /* 0x008fe200028e0602 */
[----:B------:R-:W-:-:S04]  /*bd3a0*/  IADD3 R13, P5, PT, R13, R60, RZ ;  /* 0x0000003c0d0d7210 */ /* 0x000fc80007fbe0ff */
        /* <DEDUP_REMOVED lines=15> */
[----:B------:R-:W-:Y:S02]  /*bd4a0*/  IADD3 R18, P2, PT, R18, R60, RZ ;  /* 0x0000003c12127210 */ /* 0x000fe40007f5e0ff */
[----:B------:R-:W-:Y:S02]  /*bd4b0*/  IADD3.X R42, PT, PT, R42, R2, RZ, P3, !PT ;  /* 0x000000022a2a7210 */ /* 0x000fe40001ffe4ff */
[----:B------:R-:W-:-:S03]  /*bd4c0*/  IADD3 R19, P3, PT, R19, R60, RZ ;  /* 0x0000003c13137210 */ /* 0x000fc60007f7e0ff */
[----:B------:R1:W-:Y:S01]  /*bd4d0*/  STL [R1+0x1f48], R42 ;  /* 0x001f482a01007387 */ /* 0x0003e20000100800 */
[----:B------:R-:W-:-:S03]  /*bd4e0*/  IMAD.X R30, R30, 0x1, R2, P4 ;  /* 0x000000011e1e7824 */ /* 0x000fc600020e0602 */
[----:B------:R-:W-:Y:S01]  /*bd4f0*/  STL [R1+0x1f50], R7 ;  /* 0x001f500701007387 */ /* 0x000fe20000100800 */
[----:B----4-:R-:W-:-:S03]  /*bd500*/  IADD3 R31, P4, PT, R31, R60, RZ ;  /* 0x0000003c1f1f7210 */ /* 0x010fc60007f9e0ff */
[----:B-1----:R-:W3:Y:S04]  /*bd510*/  LDL.LU R42, [R1+0x1f18] ;  /* 0x001f1800012a7983 */ /* 0x002ee80000300800 */
[----:B------:R-:W-:Y:S01]  /*bd520*/  STL [R1+0x1f1c], R18 ;  /* 0x001f1c1201007387 */ /* 0x000fe20000100800 */
[----:B------:R-:W-:-:S03]  /*bd530*/  IMAD.X R34, R34, 0x1, R2, P5 ;  /* 0x0000000122227824 */ /* 0x000fc600028e0602 */
[----:B------:R-:W-:Y:S01]  /*bd540*/  STL [R1+0x1f14], R19 ;  /* 0x001f141301007387 */ /* 0x000fe20000100800 */
[----:B------:R-:W-:-:S03]  /*bd550*/  IMAD.X R43, R43, 0x1, R2, P6 ;  /* 0x000000012b2b7824 */ /* 0x000fc600030e0602 */
        /* <DEDUP_REMOVED lines=42> */
[----:B-1----:R-:W3:Y:S01]  /*bd800*/  LDL.LU R42, [R1+0x1e84] ;  /* 0x001e8400012a7983 */ /* 0x002ee20000300800 */
[----:B----4-:R-:W-:-:S05]  /*bd810*/  IADD3 R43, P2, PT, R43, R60, RZ ;  /* 0x0000003c2b2b7210 */ /* 0x010fca0007f5e0ff */
[----:B------:R1:W-:Y:S04]  /*bd820*/  STL [R1+0x1ee4], R43 ;  /* 0x001ee42b01007387 */ /* 0x0003e80000100800 */
        /* <DEDUP_REMOVED lines=10> */
[----:B------:R-:W-:Y:S01]  /*bd8d0*/  IADD3 R58, P4, PT, R58, R60, RZ ;  /* 0x0000003c3a3a7210 */ /* 0x000fe20007f9e0ff */
        /* <DEDUP_REMOVED lines=33> */
[----:B------:R-:W-:Y:S04]  /*bdaf0*/  STL [R1+0x1ed0], R18 ;  /* 0x001ed01201007387 */ /* 0x000fe80000100800 */
[----:B------:R-:W-:Y:S04]  /*bdb00*/  STL [R1+0x1ec8], R19 ;  /* 0x001ec81301007387 */ /* 0x000fe80000100800 */
[----:B------:R-:W-:Y:S04]  /*bdb10*/  STL [R1+0x1e94], R30 ;  /* 0x001e941e01007387 */ /* 0x000fe80000100800 */
[----:B------:R-:W-:Y:S01]  /*bdb20*/  STL [R1+0x1ec0], R31 ;  /* 0x001ec01f01007387 */ /* 0x000fe20000100800 */
[----:B---3--:R-:W-:-:S02]  /*bdb30*/  IADD3 R34, P6, PT, R34, R60, RZ ;  /* 0x0000003c22227210 */ /* 0x008fc40007fde0ff */
[----:B------:R-:W-:Y:S02]  /*bdb40*/  IADD3.X R35, PT, PT, R35, R2, RZ, P0, !PT ;  /* 0x0000000223237210 */ /* 0x000fe400007fe4ff */
[----:B------:R-:W-:-:S05]  /*bdb50*/  IADD3 R42, P0, PT, R42, R60, RZ ;  /* 0x0000003c2a2a7210 */ /* 0x000fca0007f1e0ff */
[----:B------:R1:W-:Y:S04]  /*bdb60*/  STL [R1+0x1e84], R42 ;  /* 0x001e842a01007387 */ /* 0x0003e80000100800 */
[----:B------:R-:W-:Y:S04]  /*bdb70*/  STL [R1+0x1e8c], R34 ;  /* 0x001e8c2201007387 */ /* 0x000fe80000100800 */
[----:B-1----:R-:W3:Y:S04]  /*bdb80*/  LDL.LU R42, [R1+0x1e98] ;  /* 0x001e9800012a7983 */ /* 0x002ee80000300800 */
[----:B------:R-:W-:Y:S01]  /*bdb90*/  STL [R1+0x1eb8], R35 ;  /* 0x001eb82301007387 */ /* 0x000fe20000100800 */
[----:B----4-:R-:W-:-:S05]  /*bdba0*/  IMAD.X R43, R43, 0x1, R2, P1 ;  /* 0x000000012b2b7824 */ /* 0x010fca00008e0602 */
[----:B------:R1:W-:Y:S04]  /*bdbb0*/  STL [R1+0x1eb0], R43 ;  /* 0x001eb02b01007387 */ /* 0x0003e80000100800 */
[----:B-1----:R-:W4:Y:S01]  /*bdbc0*/  LDL.LU R43, [R1+0x1e64] ;  /* 0x001e6400012b7983 */ /* 0x002f220000300800 */
        /* <DEDUP_REMOVED lines=9> */
[----:B------:R-:W-:-:S03]  /*bdc60*/  IMAD.X R58, R58, 0x1, R2, P3 ;  /* 0x000000013a3a7824 */ /* 0x000fc600018e0602 */
        /* <DEDUP_REMOVED lines=23> */
[----:B---3--:R-:W-:-:S05]  /*bdde0*/  IMAD.X R42, R42, 0x1, R2, P4 ;  /* 0x000000012a2a7824 */ /* 0x008fca00020e0602 */
[----:B------:R1:W-:Y:S04]  /*bddf0*/  STL [R1+0x1e98], R42 ;  /* 0x001e982a01007387 */ /* 0x0003e80000100800 */
        /* <DEDUP_REMOVED lines=14> */
[----:B------:R-:W-:Y:S02]  /*bdee0*/  IADD3 R11, P0, PT, R11, R60, RZ ;  /* 0x0000003c0b0b7210 */ /* 0x000fe40007f1e0ff */
[----:B-1----:R-:W2:Y:S01]  /*bdef0*/  LDL.LU R55, [R1+0x1df4] ;  /* 0x001df40001377983 */ /* 0x002ea20000300800 */
        /* <DEDUP_REMOVED lines=31> */
[----:B------:R-:W-:-:S03]  /*be0f0*/  IMAD.X R59, R59, 0x1, R2, P2 ;  /* 0x000000013b3b7824 */ /* 0x000fc600010e0602 */
[----:B------:R-:W-:Y:S01]  /*be100*/  STL [R1+0x1e48], R30 ;  /* 0x001e481e01007387 */ /* 0x000fe20000100800 */
[----:B------:R-:W-:-:S03]  /*be110*/  IADD3 R35, P1, PT, R35, R60, RZ ;  /* 0x0000003c23237210 */ /* 0x000fc60007f3e0ff */
[----:B------:R-:W-:Y:S04]  /*be120*/  STL [R1+0x1e14], R31 ;  /* 0x001e141f01007387 */ /* 0x000fe80000100800 */
        /* <DEDUP_REMOVED lines=8> */
[----:B------:R1:W-:Y:S04]  /*be1b0*/  STL [R1+0x1e30], R43 ;  /* 0x001e302b01007387 */ /* 0x0003e80000100800 */
[----:B-1----:R-:W4:Y:S01]  /*be1c0*/  LDL.LU R43, [R1+0x1de4] ;  /* 0x001de400012b7983 */ /* 0x002f220000300800 */
[----:B--2---:R-:W-:-:S05]  /*be1d0*/  IADD3 R50, P3, PT, R50, R60, RZ ;  /* 0x0000003c32327210 */ /* 0x004fca0007f7e0ff */
[----:B------:R1:W-:Y:S04]  /*be1e0*/  STL [R1+0x1dfc], R50 ;  /* 0x001dfc3201007387 */ /* 0x0003e80000100800 */
[----:B-1----:R-:W2:Y:S01]  /*be1f0*/  LDL.LU R50, [R1+0x1e10] ;  /* 0x001e100001327983 */ /* 0x002ea20000300800 */
[----:B------:R-:W-:-:S05]  /*be200*/  IADD3.X R54, PT, PT, R54, R2, RZ, P4, !PT ;  /* 0x0000000236367210 */ /* 0x000fca00027fe4ff */
        /* <DEDUP_REMOVED lines=84> */
[----:B------:R1:W-:Y:S04]  /*be750*/  STL [R1+0x1db8], R59 ;  /* 0x001db83b01007387 */ /* 0x0003e80000100800 */
[----:B-1----:R-:W2:Y:S01]  /*be760*/  LDL.LU R59, [R1+0x1d6c] ;  /* 0x001d6c00013b7983 */ /* 0x002ea20000300800 */
        /* <DEDUP_REMOVED lines=37> */
[----:B------:R1:W-:Y:S04]  /*be9c0*/  STL [R1+0x1d6c], R59 ;  /* 0x001d6c3b01007387 */ /* 0x0003e80000100800 */
[----:B-1----:R-:W2:Y:S01]  /*be9d0*/  LDL.LU R59, [R1+0x1d38] ;  /* 0x001d3800013b7983 */ /* 0x002ea20000300800 */
[----:B---3--:R-:W-:-:S05]  /*be9e0*/  IADD3.X R42, PT, PT, R42, R2, RZ, P1, !PT ;  /* 0x000000022a2a7210 */ /* 0x008fca0000ffe4ff */
[----:B------:R1:W-:Y:S04]  /*be9f0*/  STL [R1+0x1d98], R42 ;  /* 0x001d982a01007387 */ /* 0x0003e80000100800 */
[----:B-1----:R-:W3:Y:S01]  /*bea00*/  LDL.LU R42, [R1+0x1d04] ;  /* 0x001d0400012a7983 */ /* 0x002ee20000300800 */
[----:B----4-:R-:W-:-:S05]  /*bea10*/  IADD3 R43, P1, PT, R43, R60, RZ ;  /* 0x0000003c2b2b7210 */ /* 0x010fca0007f3e0ff */
[----:B------:R1:W-:Y:S04]  /*bea20*/  STL [R1+0x1d64], R43 ;  /* 0x001d642b01007387 */ /* 0x0003e80000100800 */
[----:B-1----:R-:W4:Y:S01]  /*bea30*/  LDL.LU R43, [R1+0x1d30] ;  /* 0x001d3000012b7983 */ /* 0x002f220000300800 */
[----:B--2---:R-:W-:Y:S01]  /*bea40*/  IMAD.X R50, R50, 0x1, R2, P2 ;  /* 0x0000000132327824 */ /* 0x004fe200010e0602 */
[----:B------:R-:W-:-:S04]  /*bea50*/  IADD3 R3, P2, PT, R3, R60, RZ ;  /* 0x0000003c03037210 */ /* 0x000fc80007f5e0ff */
        /* <DEDUP_REMOVED lines=47> */
[----:B------:R1:W-:Y:S04]  /*bed50*/  STL [R1+0x1d38], R59 ;  /* 0x001d383b01007387 */ /* 0x0003e80000100800 */
[----:B-1----:R-:W2:Y:S01]  /*bed60*/  LDL.LU R59, [R1+0x1cec] ;  /* 0x001cec00013b7983 */ /* 0x002ea20000300800 */
[----:B---3--:R-:W-:-:S05]  /*bed70*/  IADD3 R42, P6, PT, R42, R60, RZ ;  /* 0x0000003c2a2a7210 */ /* 0x008fca0007fde0ff */
[----:B------:R1:W-:Y:S04]  /*bed80*/  STL [R1+0x1d04], R42 ;  /* 0x001d042a01007387 */ /* 0x0003e80000100800 */
[----:B-1----:R-:W3:Y:S01]  /*bed90*/  LDL.LU R42, [R1+0x1d18] ;  /* 0x001d1800012a7983 */ /* 0x002ee20000300800 */
[----:B----4-:R-:W-:-:S05]  /*beda0*/  IMAD.X R43, R43, 0x1, R2, P0 ;  /* 0x000000012b2b7824 */ /* 0x010fca00000e0602 */
[----:B------:R1:W-:Y:S04]  /*bedb0*/  STL [R1+0x1d30], R43 ;  /* 0x001d302b01007387 */ /* 0x0003e80000100800 */
[----:B-1----:R-:W4:Y:S04]  /*bedc0*/  LDL.LU R43, [R1+0x1ce4] ;  /* 0x001ce400012b7983 */ /* 0x002f280000300800 */
[----:B------:R-:W4:Y:S04]  /*bedd0*/  LDL.LU R3, [R1+0x1d10] ;  /* 0x001d100001037983 */ /* 0x000f280000300800 */
[----:B------:R-:W4:Y:S01]  /*bede0*/  LDL.LU R10, [R1+0x1cdc] ;  /* 0x001cdc00010a7983 */ /* 0x000f220000300800 */
[----:B--2---:R-:W-:-:S03]  /*bedf0*/  IADD3 R50, P0, PT, R50, R60, RZ ;  /* 0x0000003c32327210 */ /* 0x004fc60007f1e0ff */
        /* <DEDUP_REMOVED lines=14> */
[----:B------:R-:W2:Y:S01]  /*beee0*/  LDL.LU R30, [R1+0x1ca4] ;  /* 0x001ca400011e7983 */ /* 0x000ea20000300800 */
[----:B------:R-:W-:-:S03]  /*beef0*/  IMAD.X R54, R54, 0x1, R2, P1 ;  /* 0x0000000136367824 */ /* 0x000fc600008e0602 */
        /* <DEDUP_REMOVED lines=20> */
[--C-:B------:R-:W-:Y:S01]  /*bf040*/  IMAD.X R3, R3, 0x1, R2.reuse, P4 ;  /* 0x0000000103037824 */ /* 0x100fe200020e0602 */
[----:B------:R-:W-:Y:S02]  /*bf050*/  IADD3 R10, P4, PT, R10, R60, RZ ;  /* 0x0000003c0a0a7210 */ /* 0x000fe40007f9e0ff */
[----:B--2---:R-:W-:Y:S02]  /*bf060*/  IADD3.X R11, PT, PT, R11, R2, RZ, P5, !PT ;  /* 0x000000020b0b7210 */ /* 0x004fe40002ffe4ff */
        /* <DEDUP_REMOVED lines=26> */
[----:B------:R-:W-:Y:S04]  /*bf210*/  STL [R1+0x1cb4], R7 ;  /* 0x001cb40701007387 */ /* 0x000fe80000100800 */
[----:B-1----:R-:W2:Y:S01]  /*bf220*/  LDL.LU R50, [R1+0x1c7c] ;  /* 0x001c7c0001327983 */ /* 0x002ea20000300800 */
[-C--:B------:R-:W-:Y:S01]  /*bf230*/  IADD3 R34, P5, PT, R34, R60.reuse, RZ ;  /* 0x0000003c22227210 */ /* 0x080fe20007fbe0ff */
[----:B------:R-:W-:Y:S02]  /*bf240*/  IMAD.X R35, R35, 0x1, R2, P6 ;  /* 0x0000000123237824 */ /* 0x000fe400030e0602 */
[----:B------:R-:W-:Y:S01]  /*bf250*/  STL [R1+0x1ce0], R18 ;  /* 0x001ce01201007387 */ /* 0x000fe20000100800 */
[----:B------:R-:W-:-:S03]  /*bf260*/  IADD3 R54, P6, PT, R54, R60, RZ ;  /* 0x0000003c36367210 */ /* 0x000fc60007fde0ff */
[----:B------:R-:W-:Y:S04]  /*bf270*/  STL [R1+0x1cd8], R19 ;  /* 0x001cd81301007387 */ /* 0x000fe80000100800 */
[----:B------:R-:W-:Y:S04]  /*bf280*/  STL [R1+0x1ca4], R30 ;  /* 0x001ca41e01007387 */ /* 0x000fe80000100800 */
[----:B------:R-:W-:Y:S04]  /*bf290*/  STL [R1+0x1cd0], R31 ;  /* 0x001cd01f01007387 */ /* 0x000fe80000100800 */
[----:B------:R1:W-:Y:S04]  /*bf2a0*/  STL [R1+0x1c94], R54 ;  /* 0x001c943601007387 */ /* 0x0003e80000100800 */
[----:B------:R-:W-:Y:S04]  /*bf2b0*/  STL [R1+0x1c9c], R34 ;  /* 0x001c9c2201007387 */ /* 0x000fe80000100800 */
[----:B-1----:R-:W2:Y:S01]  /*bf2c0*/  LDL.LU R54, [R1+0x1ca8] ;  /* 0x001ca80001367983 */ /* 0x002ea20000300800 */
[----:B------:R-:W-:-:S03]  /*bf2d0*/  IMAD.X R55, R55, 0x1, R2, P0 ;  /* 0x0000000137377824 */ /* 0x000fc600000e0602 */
[----:B------:R-:W-:Y:S04]  /*bf2e0*/  STL [R1+0x1cc8], R35 ;  /* 0x001cc82301007387 */ /* 0x000fe80000100800 */
[----:B------:R1:W-:Y:S04]  /*bf2f0*/  STL [R1+0x1cc0], R55 ;  /* 0x001cc03701007387 */ /* 0x0003e80000100800 */
        /* <DEDUP_REMOVED lines=8> */
[----:B------:R1:W-:Y:S04]  /*bf380*/  STL [R1+0x1c84], R42 ;  /* 0x001c842a01007387 */ /* 0x0003e80000100800 */
[----:B-1----:R-:W3:Y:S04]  /*bf390*/  LDL.LU R42, [R1+0x1c98] ;  /* 0x001c9800012a7983 */ /* 0x002ee80000300800 */
        /* <DEDUP_REMOVED lines=36> */
[----:B---3--:R-:W-:Y:S01]  /*bf5e0*/  IMAD.X R42, R42, 0x1, R2, P5 ;  /* 0x000000012a2a7824 */ /* 0x008fe200028e0602 */
[----:B------:R-:W-:-:S04]  /*bf5f0*/  IADD3 R3, P5, PT, R3, R60, RZ ;  /* 0x0000003c03037210 */ /* 0x000fc80007fbe0ff */
[----:B------:R1:W-:Y:S01]  /*bf600*/  STL [R1+0x1c98], R42 ;  /* 0x001c982a01007387 */ /* 0x0003e20000100800 */
[--C-:B------:R-:W-:Y:S01]  /*bf610*/  IMAD.X R10, R10, 0x1, R2.reuse, P6 ;  /* 0x000000010a0a7824 */ /* 0x100fe200030e0602 */
[----:B------:R-:W-:Y:S02]  /*bf620*/  IADD3 R11, P6, PT, R11, R60, RZ ;  /* 0x0000003c0b0b7210 */ /* 0x000fe40007fde0ff */
[----:B-1----:R-:W3:Y:S04]  /*bf630*/  LDL.LU R42, [R1+0x1c04] ;  /* 0x001c0400012a7983 */ /* 0x002ee80000300800 */
[----:B------:R-:W-:Y:S01]  /*bf640*/  STL [R1+0x1c64], R3 ;  /* 0x001c640301007387 */ /* 0x000fe20000100800 */
[----:B----4-:R-:W-:-:S03]  /*bf650*/  IMAD.X R12, R12, 0x1, R2, P0 ;  /* 0x000000010c0c7824 */ /* 0x010fc600000e0602 */
        /* <DEDUP_REMOVED lines=19> */
[----:B------:R1:W-:Y:S04]  /*bf790*/  STL [R1+0x1c60], R43 ;  /* 0x001c602b01007387 */ /* 0x0003e80000100800 */
[----:B------:R-:W-:Y:S04]  /*bf7a0*/  STL [R1+0x1c68], R7 ;  /* 0x001c680701007387 */ /* 0x000fe80000100800 */
[----:B-1----:R-:W4:Y:S01]  /*bf7b0*/  LDL.LU R43, [R1+0x1c30] ;  /* 0x001c3000012b7983 */ /* 0x002f220000300800 */
[-C--:B------:R-:W-:Y:S01]  /*bf7c0*/  IADD3 R18, P4, PT, R18, R60.reuse, RZ ;  /* 0x0000003c12127210 */ /* 0x080fe20007f9e0ff */
[----:B------:R-:W-:Y:S01]  /*bf7d0*/  IMAD.X R30, R30, 0x1, R2, P6 ;  /* 0x000000011e1e7824 */ /* 0x000fe200030e0602 */
[----:B------:R-:W-:-:S02]  /*bf7e0*/  IADD3 R19, P5, PT, R19, R60, RZ ;  /* 0x0000003c13137210 */ /* 0x000fc40007fbe0ff */
[----:B------:R-:W-:Y:S01]  /*bf7f0*/  IADD3 R31, P6, PT, R31, R60, RZ ;  /* 0x0000003c1f1f7210 */ /* 0x000fe20007fde0ff */
[----:B------:R-:W-:Y:S01]  /*bf800*/  STL [R1+0x1c34], R18 ;  /* 0x001c341201007387 */ /* 0x000fe20000100800 */
[----:B--2---:R-:W-:-:S03]  /*bf810*/  IMAD.X R34, R34, 0x1, R2, P0 ;  /* 0x0000000122227824 */ /* 0x004fc600000e0602 */
[----:B------:R-:W-:Y:S01]  /*bf820*/  STL [R1+0x1c2c], R19 ;  /* 0x001c2c1301007387 */ /* 0x000fe20000100800 */
[----:B------:R-:W-:-:S03]  /*bf830*/  IADD3 R35, P0, PT, R35, R60, RZ ;  /* 0x0000003c23237210 */ /* 0x000fc60007f1e0ff */
[----:B------:R-:W-:Y:S01]  /*bf840*/  STL [R1+0x1c58], R30 ;  /* 0x001c581e01007387 */ /* 0x000fe20000100800 */
[----:B------:R-:W-:-:S03]  /*bf850*/  IMAD.X R50, R50, 0x1, R2, P1 ;  /* 0x0000000132327824 */ /* 0x000fc600008e0602 */
[----:B------:R-:W-:Y:S04]  /*bf860*/  STL [R1+0x1c24], R31 ;  /* 0x001c241f01007387 */ /* 0x000fe80000100800 */
[----:B------:R1:W-:Y:S04]  /*bf870*/  STL [R1+0x1c48], R50 ;  /* 0x001c483201007387 */ /* 0x0003e80000100800 */
[----:B------:R-:W-:Y:S04]  /*bf880*/  STL [R1+0x1c50], R34 ;  /* 0x001c502201007387 */ /* 0x000fe80000100800 */
[----:B-1----:R-:W2:Y:S04]  /*bf890*/  LDL.LU R50, [R1+0x1bfc] ;  /* 0x001bfc0001327983 */ /* 0x002ea80000300800 */
[----:B------:R-:W-:Y:S01]  /*bf8a0*/  STL [R1+0x1c1c], R35 ;  /* 0x001c1c2301007387 */ /* 0x000fe20000100800 */
        /* <DEDUP_REMOVED lines=35> */
[----:B-1----:R-:W4:Y:S01]  /*bfae0*/  LDL.LU R43, [R1+0x1b9c] ;  /* 0x001b9c00012b7983 */ /* 0x002f220000300800 */
[----:B--2---:R-:W-:-:S05]  /*bfaf0*/  IADD3 R50, P4, PT, R50, R60, RZ ;  /* 0x0000003c32327210 */ /* 0x004fca0007f9e0ff */
        /* <DEDUP_REMOVED lines=11> */
[----:B------:R-:W-:Y:S01]  /*bfbb0*/  IADD3 R59, P6, PT, R59, R60, RZ ;  /* 0x0000003c3b3b7210 */ /* 0x000fe20007fde0ff */
[----:B------:R-:W-:-:S04]  /*bfbc0*/  IMAD.X R3, R3, 0x1, R2, P0 ;  /* 0x0000000103037824 */ /* 0x000fc800000e0602 */
[----:B------:R1:W-:Y:S01]  /*bfbd0*/  STL [R1+0x1bec], R59 ;  /* 0x001bec3b01007387 */ /* 0x0003e20000100800 */
[-C--:B------:R-:W-:Y:S01]  /*bfbe0*/  IADD3 R10, P0, PT, R10, R60.reuse, RZ ;  /* 0x0000003c0a0a7210 */ /* 0x080fe20007f1e0ff */
[--C-:B------:R-:W-:Y:S02]  /*bfbf0*/  IMAD.X R11, R11, 0x1, R2.reuse, P1 ;  /* 0x000000010b0b7824 */ /* 0x100fe400008e0602 */
[----:B-1----:R-:W2:Y:S04]  /*bfc00*/  LDL.LU R59, [R1+0x1bb8] ;  /* 0x001bb800013b7983 */ /* 0x002ea80000300800 */
[----:B------:R-:W-:Y:S04]  /*bfc10*/  STL [R1+0x1c18], R3 ;  /* 0x001c180301007387 */ /* 0x000fe80000100800 */
[----:B------:R-:W-:Y:S04]  /*bfc20*/  STL [R1+0x1be4], R10 ;  /* 0x001be40a01007387 */ /* 0x000fe80000100800 */
[----:B------:R-:W-:Y:S01]  /*bfc30*/  STL [R1+0x1c10], R11 ;  /* 0x001c100b01007387 */ /* 0x000fe20000100800 */
[----:B---3--:R-:W-:Y:S01]  /*bfc40*/  IADD3 R12, P1, PT, R12, R60, RZ ;  /* 0x0000003c0c0c7210 */ /* 0x008fe20007f3e0ff */
[----:B------:R-:W-:-:S04]  /*bfc50*/  IMAD.X R13, R13, 0x1, R2, P2 ;  /* 0x000000010d0d7824 */ /* 0x000fc800010e0602 */
        /* <DEDUP_REMOVED lines=15> */
[----:B------:R-:W-:Y:S01]  /*bfd50*/  IADD3 R42, P6, PT, R42, R60, RZ ;  /* 0x0000003c2a2a7210 */ /* 0x000fe20007fde0ff */
[----:B------:R-:W-:Y:S01]  /*bfd60*/  STL [R1+0x1bf0], R6 ;  /* 0x001bf00601007387 */ /* 0x000fe20000100800 */
[----:B------:R-:W-:-:S03]  /*bfd70*/  IMAD.X R19, R19, 0x1, R2, P0 ;  /* 0x0000000113137824 */ /* 0x000fc600000e0602 */
[----:B------:R1:W-:Y:S01]  /*bfd80*/  STL [R1+0x1bb4], R42 ;  /* 0x001bb42a01007387 */ /* 0x0003e20000100800 */
[----:B------:R-:W-:-:S03]  /*bfd90*/  IADD3 R30, P0, PT, R30, R60, RZ ;  /* 0x0000003c1e1e7210 */ /* 0x000fc60007f1e0ff */
[----:B------:R-:W-:Y:S01]  /*bfda0*/  STL [R1+0x1bbc], R7 ;  /* 0x001bbc0701007387 */ /* 0x000fe20000100800 */
[----:B------:R-:W-:-:S03]  /*bfdb0*/  IMAD.X R31, R31, 0x1, R2, P1 ;  /* 0x000000011f1f7824 */ /* 0x000fc600008e0602 */
[----:B-1----:R-:W3:Y:S04]  /*bfdc0*/  LDL.LU R42, [R1+0x1b84] ;  /* 0x001b8400012a7983 */ /* 0x002ee80000300800 */
[----:B------:R-:W-:Y:S04]  /*bfdd0*/  STL [R1+0x1be8], R18 ;  /* 0x001be81201007387 */ /* 0x000fe80000100800 */
[----:B------:R-:W-:Y:S01]  /*bfde0*/  STL [R1+0x1be0], R19 ;  /* 0x001be01301007387 */ /* 0x000fe20000100800 */
[----:B----4-:R-:W-:Y:S01]  /*bfdf0*/  IADD3 R34, P1, PT, R34, R60, RZ ;  /* 0x0000003c22227210 */ /* 0x010fe20007f3e0ff */
[----:B------:R-:W-:-:S02]  /*bfe00*/  IMAD.X R35, R35, 0x1, R2, P2 ;  /* 0x0000000123237824 */ /* 0x000fc400010e0602 */
[----:B------:R-:W-:Y:S01]  /*bfe10*/  STL [R1+0x1bac], R30 ;  /* 0x001bac1e01007387 */ /* 0x000fe20000100800 */
[----:B------:R-:W-:-:S03]  /*bfe20*/  IADD3 R43, P2, PT, R43, R60, RZ ;  /* 0x0000003c2b2b7210 */ /* 0x000fc60007f5e0ff */
        /* <DEDUP_REMOVED lines=40> */
[----:B-1----:R-:W3:Y:S01]  /*c00b0*/  LDL.LU R42, [R1+0x1b50] ;  /* 0x001b5000012a7983 */ /* 0x002ee20000300800 */
[----:B----4-:R-:W-:-:S05]  /*c00c0*/  IMAD.X R43, R43, 0x1, R2, P6 ;  /* 0x000000012b2b7824 */ /* 0x010fca00030e0602 */
[----:B------:R1:W-:Y:S04]  /*c00d0*/  STL [R1+0x1bb0], R43 ;  /* 0x001bb02b01007387 */ /* 0x0003e80000100800 */
        /* <DEDUP_REMOVED lines=10> */
[----:B------:R-:W-:Y:S01]  /*c0180*/  IMAD.X R58, R58, 0x1, R2, P1 ;  /* 0x000000013a3a7824 */ /* 0x000fe200008e0602 */
        /* <DEDUP_REMOVED lines=33> */
[----:B------:R-:W-:Y:S04]  /*c03a0*/  STL [R1+0x1b3c], R18 ;  /* 0x001b3c1201007387 */ /* 0x000fe80000100800 */
[----:B------:R-:W-:Y:S04]  /*c03b0*/  STL [R1+0x1b34], R19 ;  /* 0x001b341301007387 */ /* 0x000fe80000100800 */
[----:B------:R-:W-:Y:S04]  /*c03c0*/  STL [R1+0x1b60], R30 ;  /* 0x001b601e01007387 */ /* 0x000fe80000100800 */
[----:B------:R-:W-:Y:S01]  /*c03d0*/  STL [R1+0x1b2c], R31 ;  /* 0x001b2c1f01007387 */ /* 0x000fe20000100800 */
[----:B---3--:R-:W-:Y:S01]  /*c03e0*/  IADD3.X R34, PT, PT, R34, R2, RZ, P3, !PT ;  /* 0x0000000222227210 */ /* 0x008fe20001ffe4ff */
[----:B------:R-:W-:Y:S01]  /*c03f0*/  IMAD.X R42, R42, 0x1, R2, P4 ;  /* 0x000000012a2a7824 */ /* 0x000fe200020e0602 */
[----:B------:R-:W-:-:S04]  /*c0400*/  IADD3 R35, P3, PT, R35, R60, RZ ;  /* 0x0000003c23237210 */ /* 0x000fc80007f7e0ff */
[----:B------:R1:W-:Y:S04]  /*c0410*/  STL [R1+0x1b50], R42 ;  /* 0x001b502a01007387 */ /* 0x0003e80000100800 */
[----:B------:R-:W-:Y:S04]  /*c0420*/  STL [R1+0x1b58], R34 ;  /* 0x001b582201007387 */ /* 0x000fe80000100800 */
[----:B-1----:R-:W3:Y:S04]  /*c0430*/  LDL.LU R42, [R1+0x1b04] ;  /* 0x001b0400012a7983 */ /* 0x002ee80000300800 */
[----:B------:R-:W-:Y:S01]  /*c0440*/  STL [R1+0x1b24], R35 ;  /* 0x001b242301007387 */ /* 0x000fe20000100800 */
[----:B----4-:R-:W-:-:S05]  /*c0450*/  IADD3 R43, P4, PT, R43, R60, RZ ;  /* 0x0000003c2b2b7210 */ /* 0x010fca0007f9e0ff */
[----:B------:R1:W-:Y:S04]  /*c0460*/  STL [R1+0x1b1c], R43 ;  /* 0x001b1c2b01007387 */ /* 0x0003e80000100800 */
[----:B-1----:R-:W4:Y:S01]  /*c0470*/  LDL.LU R43, [R1+0x1b30] ;  /* 0x001b3000012b7983 */ /* 0x002f220000300800 */
        /* <DEDUP_REMOVED lines=95> */
[----:B-1----:R-:W4:Y:S01]  /*c0a70*/  LDL.LU R43, [R1+0x1ab0] ;  /* 0x001ab000012b7983 */ /* 0x002f220000300800 */
[----:B--2---:R-:W-:-:S05]  /*c0a80*/  IADD3.X R50, PT, PT, R50, R2, RZ, P0, !PT ;  /* 0x0000000232327210 */ /* 0x004fca00007fe4ff */
[----:B------:R1:W-:Y:S04]  /*c0a90*/  STL [R1+0x1ac8], R50 ;  /* 0x001ac83201007387 */ /* 0x0003e80000100800 */
[----:B-1----:R-:W2:Y:S01]  /*c0aa0*/  LDL.LU R50, [R1+0x1a7c] ;  /* 0x001a7c0001327983 */ /* 0x002ea20000300800 */
[----:B------:R-:W-:-:S05]  /*c0ab0*/  IADD3 R54, P0, PT, R54, R60, RZ ;  /* 0x0000003c36367210 */ /* 0x000fca0007f1e0ff */
[----:B------:R1:W-:Y:S04]  /*c0ac0*/  STL [R1+0x1a94], R54 ;  /* 0x001a943601007387 */ /* 0x0003e80000100800 */
[----:B-1----:R-:W2:Y:S04]  /*c0ad0*/  LDL.LU R54, [R1+0x1aa8] ;  /* 0x001aa80001367983 */ /* 0x002ea80000300800 */
[----:B------:R-:W2:Y:S01]  /*c0ae0*/  LDL.LU R3, [R1+0x1a74] ;  /* 0x001a740001037983 */ /* 0x000ea20000300800 */
[----:B------:R-:W-:-:S03]  /*c0af0*/  IMAD.X R55, R55, 0x1, R2, P1 ;  /* 0x0000000137377824 */ /* 0x000fc600008e0602 */
        /* <DEDUP_REMOVED lines=14> */
[----:B------:R-:W2:Y:S01]  /*c0be0*/  LDL.LU R19, [R1+0x1a3c] ;  /* 0x001a3c0001137983 */ /* 0x000ea20000300800 */
[----:B------:R-:W-:-:S03]  /*c0bf0*/  IADD3 R58, P1, PT, R58, R60, RZ ;  /* 0x0000003c3a3a7210 */ /* 0x000fc60007f3e0ff */
        /* <DEDUP_REMOVED lines=78> */
[----:B------:R-:W-:-:S05]  /*c10e0*/  IADD3 R54, P2, PT, R54, R60, RZ ;  /* 0x0000003c36367210 */ /* 0x000fca0007f5e0ff */
        /* <DEDUP_REMOVED lines=23> */
[----:B------:R-:W-:-:S05]  /*c1260*/  IADD3.X R59, PT, PT, R59, R2, RZ, P4, !PT ;  /* 0x000000023b3b7210 */ /* 0x000fca00027fe4ff */
        /* <DEDUP_REMOVED lines=8> */
[----:B--2---:R-:W-:Y:S01]  /*c12f0*/  IADD3 R50, P5, PT, R50, R60, RZ ;  /* 0x0000003c32327210 */ /* 0x004fe20007fbe0ff */
[----:B------:R-:W-:-:S04]  /*c1300*/  IMAD.X R3, R3, 0x1, R2, P6 ;  /* 0x0000000103037824 */ /* 0x000fc800030e0602 */
[----:B------:R1:W-:Y:S01]  /*c1310*/  STL [R1+0x19fc], R50 ;  /* 0x0019fc3201007387 */ /* 0x0003e20000100800 */
[-C--:B------:R-:W-:Y:S01]  /*c1320*/  IADD3 R10, P6, PT, R10, R60.reuse, RZ ;  /* 0x0000003c0a0a7210 */ /* 0x080fe20007fde0ff */
[----:B------:R-:W-:Y:S02]  /*c1330*/  IMAD.X R11, R11, 0x1, R2, P0 ;  /* 0x000000010b0b7824 */ /* 0x000fe400000e0602 */
[----:B-1----:R-:W2:Y:S04]  /*c1340*/  LDL.LU R50, [R1+0x19c8] ;  /* 0x0019c80001327983 */ /* 0x002ea80000300800 */
        /* <DEDUP_REMOVED lines=90> */
[----:B------:R-:W-:Y:S02]  /*c18f0*/  IADD3 R3, P0, PT, R3, R60, RZ ;  /* 0x0000003c03037210 */ /* 0x000fe40007f1e0ff */
[----:B------:R-:W-:Y:S02]  /*c1900*/  IADD3.X R10, PT, PT, R10, R2, RZ, P1, !PT ;  /* 0x000000020a0a7210 */ /* 0x000fe40000ffe4ff */
[----:B------:R-:W-:Y:S01]  /*c1910*/  IADD3 R11, P1, PT, R11, R60, RZ ;  /* 0x0000003c0b0b7210 */ /* 0x000fe20007f3e0ff */
[----:B------:R-:W-:Y:S01]  /*c1920*/  STL [R1+0x197c], R3 ;  /* 0x00197c0301007387 */ /* 0x000fe20000100800 */
[----:B--2---:R-:W-:-:S03]  /*c1930*/  IMAD.X R12, R12, 0x1, R2, P2 ;  /* 0x000000010c0c7824 */ /* 0x004fc600010e0602 */
        /* <DEDUP_REMOVED lines=27> */
[----:B------:R-:W-:Y:S01]  /*c1af0*/  STL [R1+0x1944], R19 ;  /* 0x0019441301007387 */ /* 0x000fe20000100800 */
[----:B------:R-:W-:-:S03]  /*c1b00*/  IMAD.X R34, R34, 0x1, R2, P2 ;  /* 0x0000000122227824 */ /* 0x000fc600010e0602 */
[----:B------:R-:W-:Y:S01]  /*c1b10*/  STL [R1+0x1970], R30 ;  /* 0x0019701e01007387 */ /* 0x000fe20000100800 */
[-C--:B------:R-:W-:Y:S01]  /*c1b20*/  IADD3 R35, P2, PT, R35, R60.reuse, RZ ;  /* 0x0000003c23237210 */ /* 0x080fe20007f5e0ff */
[----:B------:R-:W-:Y:S02]  /*c1b30*/  IMAD.X R54, R54, 0x1, R2, P3 ;  /* 0x0000000136367824 */ /* 0x000fe400018e0602 */
        /* <DEDUP_REMOVED lines=16> */
[----:B-1----:R-:W3:Y:S04]  /*c1c40*/  LDL.LU R42, [R1+0x1904] ;  /* 0x00190400012a7983 */ /* 0x002ee80000300800 */
        /* <DEDUP_REMOVED lines=36> */
[----:B---3--:R-:W-:Y:S01]  /*c1e90*/  IADD3 R42, P1, PT, R42, R60, RZ ;  /* 0x0000003c2a2a7210 */ /* 0x008fe20007f3e0ff */
[----:B------:R-:W-:-:S04]  /*c1ea0*/  IMAD.X R3, R3, 0x1, R2, P2 ;  /* 0x0000000103037824 */ /* 0x000fc800010e0602 */
[----:B------:R1:W-:Y:S01]  /*c1eb0*/  STL [R1+0x1904], R42 ;  /* 0x0019042a01007387 */ /* 0x0003e20000100800 */
[-C--:B------:R-:W-:Y:S01]  /*c1ec0*/  IADD3 R10, P2, PT, R10, R60.reuse, RZ ;  /* 0x0000003c0a0a7210 */ /* 0x080fe20007f5e0ff */
[----:B------:R-:W-:Y:S02]  /*c1ed0*/  IMAD.X R11, R11, 0x1, R2, P3 ;  /* 0x000000010b0b7824 */ /* 0x000fe400018e0602 */
[----:B-1----:R-:W3:Y:S04]  /*c1ee0*/  LDL.LU R42, [R1+0x18d0] ;  /* 0x0018d000012a7983 */ /* 0x002ee80000300800 */
[----:B------:R-:W-:Y:S01]  /*c1ef0*/  STL [R1+0x1930], R3 ;  /* 0x0019300301007387 */ /* 0x000fe20000100800 */
[----:B----4-:R-:W-:-:S03]  /*c1f00*/  IADD3 R12, P3, PT, R12, R60, RZ ;  /* 0x0000003c0c0c7210 */ /* 0x010fc60007f7e0ff */
        /* <DEDUP_REMOVED lines=19> */
[----:B------:R-:W-:Y:S04]  /*c2040*/  STL [R1+0x1908], R6 ;  /* 0x0019080601007387 */ /* 0x000fe80000100800 */
[----:B------:R1:W-:Y:S04]  /*c2050*/  STL [R1+0x18cc], R43 ;  /* 0x0018cc2b01007387 */ /* 0x0003e80000100800 */
[----:B------:R-:W-:Y:S04]  /*c2060*/  STL [R1+0x18d4], R7 ;  /* 0x0018d40701007387 */ /* 0x000fe80000100800 */
[----:B-1----:R-:W4:Y:S01]  /*c2070*/  LDL.LU R43, [R1+0x189c] ;  /* 0x00189c00012b7983 */ /* 0x002f220000300800 */
[--C-:B------:R-:W-:Y:S01]  /*c2080*/  IMAD.X R19, R19, 0x1, R2.reuse, P2 ;  /* 0x0000000113137824 */ /* 0x100fe200010e0602 */
[-C--:B------:R-:W-:Y:S01]  /*c2090*/  IADD3 R30, P2, PT, R30, R60.reuse, RZ ;  /* 0x0000003c1e1e7210 */ /* 0x080fe20007f5e0ff */
[--C-:B------:R-:W-:Y:S01]  /*c20a0*/  IMAD.X R31, R31, 0x1, R2.reuse, P3 ;  /* 0x000000011f1f7824 */ /* 0x100fe200018e0602 */
[----:B------:R-:W-:Y:S04]  /*c20b0*/  STL [R1+0x1900], R18 ;  /* 0x0019001201007387 */ /* 0x000fe80000100800 */
[----:B------:R-:W-:Y:S01]  /*c20c0*/  STL [R1+0x18f8], R19 ;  /* 0x0018f81301007387 */ /* 0x000fe20000100800 */
[----:B--2---:R-:W-:Y:S01]  /*c20d0*/  IADD3 R34, P3, PT, R34, R60, RZ ;  /* 0x0000003c22227210 */ /* 0x004fe20007f7e0ff */
[----:B------:R-:W-:-:S02]  /*c20e0*/  IMAD.X R35, R35, 0x1, R2, P4 ;  /* 0x0000000123237824 */ /* 0x000fc400020e0602 */
[----:B------:R-:W-:Y:S01]  /*c20f0*/  STL [R1+0x18c4], R30 ;  /* 0x0018c41e01007387 */ /* 0x000fe20000100800 */
[----:B------:R-:W-:-:S03]  /*c2100*/  IADD3 R50, P4, PT, R50, R60, RZ ;  /* 0x0000003c32327210 */ /* 0x000fc60007f9e0ff */
        /* <DEDUP_REMOVED lines=79> */
[-C--:B------:R-:W-:Y:S01]  /*c2600*/  IADD3 R18, P2, PT, R18, R60.reuse, RZ ;  /* 0x0000003c12127210 */ /* 0x080fe20007f5e0ff */
[----:B------:R-:W-:Y:S01]  /*c2610*/  IMAD.X R42, R42, 0x1, R2, P3 ;  /* 0x000000012a2a7824 */ /* 0x000fe200018e0602 */
[----:B------:R-:W-:-:S04]  /*c2620*/  IADD3 R19, P3, PT, R19, R60, RZ ;  /* 0x0000003c13137210 */ /* 0x000fc80007f7e0ff */
[----:B------:R1:W-:Y:S01]  /*c2630*/  STL [R1+0x1880], R42 ;  /* 0x0018802a01007387 */ /* 0x0003e20000100800 */
[----:B------:R-:W-:-:S03]  /*c2640*/  IMAD.X R30, R30, 0x1, R2, P4 ;  /* 0x000000011e1e7824 */ /* 0x000fc600020e0602 */
[----:B------:R-:W-:Y:S01]  /*c2650*/  STL [R1+0x1888], R7 ;  /* 0x0018880701007387 */ /* 0x000fe20000100800 */
[----:B------:R-:W-:-:S03]  /*c2660*/  IADD3 R31, P4, PT, R31, R60, RZ ;  /* 0x0000003c1f1f7210 */ /* 0x000fc60007f9e0ff */
[----:B-1----:R-:W3:Y:S04]  /*c2670*/  LDL.LU R42, [R1+0x1850] ;  /* 0x00185000012a7983 */ /* 0x002ee80000300800 */
[----:B------:R-:W-:Y:S04]  /*c2680*/  STL [R1+0x1854], R18 ;  /* 0x0018541201007387 */ /* 0x000fe80000100800 */
[----:B------:R-:W-:Y:S01]  /*c2690*/  STL [R1+0x184c], R19 ;  /* 0x00184c1301007387 */ /* 0x000fe20000100800 */
[----:B----4-:R-:W-:-:S03]  /*c26a0*/  IMAD.X R34, R34, 0x1, R2, P5 ;  /* 0x0000000122227824 */ /* 0x010fc600028e0602 */
[----:B------:R-:W-:Y:S01]  /*c26b0*/  STL [R1+0x1878], R30 ;  /* 0x0018781e01007387 */ /* 0x000fe20000100800 */
[----:B------:R-:W-:-:S03]  /*c26c0*/  IMAD.X R43, R43, 0x1, R2, P6 ;  /* 0x000000012b2b7824 */ /* 0x000fc600030e0602 */
        /* <DEDUP_REMOVED lines=86> */
[----:B------:R-:W-:-:S03]  /*c2c30*/  IADD3.X R31, PT, PT, R31, R2, RZ, P6, !PT ;  /* 0x000000021f1f7210 */ /* 0x000fc600037fe4ff */
[----:B-1----:R-:W2:Y:S04]  /*c2c40*/  LDL.LU R59, [R1+0x17a4] ;  /* 0x0017a400013b7983 */ /* 0x002ea80000300800 */
[----:B------:R-:W-:Y:S04]  /*c2c50*/  STL [R1+0x1808], R18 ;  /* 0x0018081201007387 */ /* 0x000fe80000100800 */
[----:B------:R-:W-:Y:S04]  /*c2c60*/  STL [R1+0x1800], R19 ;  /* 0x0018001301007387 */ /* 0x000fe80000100800 */
[----:B------:R-:W-:Y:S04]  /*c2c70*/  STL [R1+0x17cc], R30 ;  /* 0x0017cc1e01007387 */ /* 0x000fe80000100800 */
[----:B------:R-:W-:Y:S01]  /*c2c80*/  STL [R1+0x17f8], R31 ;  /* 0x0017f81f01007387 */ /* 0x000fe20000100800 */
[-C--:B---3--:R-:W-:Y:S01]  /*c2c90*/  IADD3 R34, P6, PT, R34, R60.reuse, RZ ;  /* 0x0000003c22227210 */ /* 0x088fe20007fde0ff */
[----:B------:R-:W-:Y:S01]  /*c2ca0*/  IMAD.X R35, R35, 0x1, R2, P0 ;  /* 0x0000000123237824 */ /* 0x000fe200000e0602 */
        /* <DEDUP_REMOVED lines=35> */
[----:B------:R-:W-:-:S03]  /*c2ee0*/  IADD3 R59, P3, PT, R59, R60, RZ ;  /* 0x0000003c3b3b7210 */ /* 0x000fc60007f7e0ff */
        /* <DEDUP_REMOVED lines=65> */
[----:B----4-:R-:W-:-:S05]  /*c3300*/  IADD3.X R43, PT, PT, R43, R2, RZ, P3, !PT ;  /* 0x000000022b2b7210 */ /* 0x010fca0001ffe4ff */
[----:B------:R1:W-:Y:S04]  /*c3310*/  STL [R1+0x3cfc], R43 ;  /* 0x003cfc2b01007387 */ /* 0x0003e80000100800 */
[----:B-1----:R-:W4:Y:S01]  /*c3320*/  LDL.LU R43, [R1+0x3d44] ;  /* 0x003d4400012b7983 */ /* 0x002f220000300800 */
[----:B--2---:R-:W-:-:S05]  /*c3330*/  IADD3 R50, P3, PT, R50, R60, RZ ;  /* 0x0000003c32327210 */ /* 0x004fca0007f7e0ff */
        /* <DEDUP_REMOVED lines=101> */
[----:B------:R-:W-:-:S05]  /*c3990*/  IMAD.X R54, R54, 0x1, R2, P6 ;  /* 0x0000000136367824 */ /* 0x000fca00030e0602 */
        /* <DEDUP_REMOVED lines=20> */
[----:B------:R-:W-:-:S05]  /*c3ae0*/  IADD3.X R58, PT, PT, R58, R2, RZ, P0, !PT ;  /* 0x000000023a3a7210 */ /* 0x000fca00007fe4ff */
        /* <DEDUP_REMOVED lines=16> */
[----:B-1----:R-:W2:Y:S04]  /*c3bf0*/  LDL.LU R50, [R1+0x3e2c] ;  /* 0x003e2c0001327983 */ /* 0x002ea80000300800 */
        /* <DEDUP_REMOVED lines=90> */
[----:B------:R-:W-:Y:S01]  /*c41a0*/  IADD3.X R3, PT, PT, R3, R2, RZ, P4, !PT ;  /* 0x0000000203037210 */ /* 0x000fe200027fe4ff */
[----:B------:R-:W-:Y:S01]  /*c41b0*/  IMAD.X R11, R11, 0x1, R2, P5 ;  /* 0x000000010b0b7824 */ /* 0x000fe200028e0602 */
[----:B------:R-:W-:-:S03]  /*c41c0*/  IADD3 R10, P4, PT, R10, R60, RZ ;  /* 0x0000003c0a0a7210 */ /* 0x000fc60007f9e0ff */
[----:B------:R-:W-:Y:S01]  /*c41d0*/  STL [R1+0x3e08], R3 ;  /* 0x003e080301007387 */ /* 0x000fe20000100800 */
[----:B--2---:R-:W-:-:S03]  /*c41e0*/  IADD3 R12, P5, PT, R12, R60, RZ ;  /* 0x0000003c0c0c7210 */ /* 0x004fc60007fbe0ff */
        /* <DEDUP_REMOVED lines=27> */
[----:B------:R-:W-:Y:S01]  /*c43a0*/  STL [R1+0x3e40], R19 ;  /* 0x003e401301007387 */ /* 0x000fe20000100800 */
[----:B------:R-:W-:Y:S01]  /*c43b0*/  IADD3 R34, P5, PT, R34, R60, RZ ;  /* 0x0000003c22227210 */ /* 0x000fe20007fbe0ff */
        /* <DEDUP_REMOVED lines=87> */
[----:B------:R4:W-:Y:S01]  /*c4930*/  STL [R1+0x3eb0], R7 ;  /* 0x003eb00701007387 */ /* 0x0009e20000100800 */
[----:B------:R-:W-:-:S03]  /*c4940*/  IADD3 R31, P6, PT, R31, R60, RZ ;  /* 0x0000003c1f1f7210 */ /* 0x000fc60007fde0ff */
[----:B-1----:R-:W4:Y:S04]  /*c4950*/  LDL.LU R43, [R1+0x3ee8] ;  /* 0x003ee800012b7983 */ /* 0x002f280000300800 */
[----:B------:R1:W-:Y:S04]  /*c4960*/  STL [R1+0x3ef4], R18 ;  /* 0x003ef41201007387 */ /* 0x0003e80000100800 */
[----:B------:R0:W-:Y:S04]  /*c4970*/  STL [R1+0x3efc], R19 ;  /* 0x003efc1301007387 */ /* 0x0001e80000100800 */
[----:B------:R0:W-:Y:S04]  /*c4980*/  STL [R1+0x3ec0], R30 ;  /* 0x003ec01e01007387 */ /* 0x0001e80000100800 */
[----:B------:R0:W-:Y:S04]  /*c4990*/  STL [R1+0x3f04], R31 ;  /* 0x003f041f01007387 */ /* 0x0001e80000100800 */
[----:B------:R-:W4:Y:S01]  /*c49a0*/  LDL.LU R13, [R1+0x3f2c] ;  /* 0x003f2c00010d7983 */ /* 0x000f220000300800 */
[--C-:B--2---:R-:W-:Y:S01]  /*c49b0*/  IMAD.X R34, R34, 0x1, R2.reuse, P0 ;  /* 0x0000000122227824 */ /* 0x104fe200000e0602 */
[----:B------:R-:W-:Y:S01]  /*c49c0*/  IADD3 R35, P0, PT, R35, R60, RZ ;  /* 0x0000003c23237210 */ /* 0x000fe20007f1e0ff */
[----:B------:R-:W-:-:S03]  /*c49d0*/  IMAD.X R50, R50, 0x1, R2, P1 ;  /* 0x0000000132327824 */ /* 0x000fc600008e0602 */
[----:B------:R2:W-:Y:S04]  /*c49e0*/  STL [R1+0x3ec8], R34 ;  /* 0x003ec82201007387 */ /* 0x0005e80000100800 */
[----:B------:R0:W-:Y:S04]  /*c49f0*/  STL [R1+0x3f0c], R35 ;  /* 0x003f0c2301007387 */ /* 0x0001e80000100800 */
[----:B------:R-:W4:Y:S04]  /*c4a00*/  LDL.LU R12, [R1+0x3f34] ;  /* 0x003f3400010c7983 */ /* 0x000f280000300800 */
[----:B------:R0:W-:Y:S04]  /*c4a10*/  STL [R1+0x3ed0], R50 ;  /* 0x003ed03201007387 */ /* 0x0001e80000100800 */
[----:B------:R-:W4:Y:S01]  /*c4a20*/  LDL.LU R11, [R1+0x3f3c] ;  /* 0x003f3c00010b7983 */ /* 0x000f220000300800 */
[----:B------:R-:W-:-:S05]  /*c4a30*/  IADD3 R54, P1, PT, R54, R60, RZ ;  /* 0x0000003c36367210 */ /* 0x000fca0007f3e0ff */
[----:B------:R0:W-:Y:S04]  /*c4a40*/  STL [R1+0x3f14], R54 ;  /* 0x003f143601007387 */ /* 0x0001e80000100800 */
[----:B------:R-:W4:Y:S01]  /*c4a50*/  LDL.LU R10, [R1+0x3f44] ;  /* 0x003f4400010a7983 */ /* 0x000f220000300800 */
[----:B------:R-:W-:-:S05]  /*c4a60*/  IMAD.X R55, R55, 0x1, R2, P2 ;  /* 0x0000000137377824 */ /* 0x000fca00010e0602 */
[----:B------:R0:W-:Y:S04]  /*c4a70*/  STL [R1+0x3ed8], R55 ;  /* 0x003ed83701007387 */ /* 0x0001e80000100800 */
[----:B------:R-:W4:Y:S01]  /*c4a80*/  LDL.LU R3, [R1+0x3f4c] ;  /* 0x003f4c0001037983 */ /* 0x000f220000300800 */
[----:B------:R-:W-:-:S05]  /*c4a90*/  IADD3 R58, P2, PT, R58, R60, RZ ;  /* 0x0000003c3a3a7210 */ /* 0x000fca0007f5e0ff */
[----:B------:R0:W-:Y:S04]  /*c4aa0*/  STL [R1+0x3f1c], R58 ;  /* 0x003f1c3a01007387 */ /* 0x0001e80000100800 */
[----:B------:R-:W4:Y:S01]  /*c4ab0*/  LDL.LU R0, [R1+0x3f54] ;  /* 0x003f540001007983 */ /* 0x000f220000300800 */
[----:B------:R-:W-:-:S05]  /*c4ac0*/  IMAD.X R59, R59, 0x1, R2, P3 ;  /* 0x000000013b3b7824 */ /* 0x000fca00018e0602 */
[----:B------:R0:W-:Y:S04]  /*c4ad0*/  STL [R1+0x3ee0], R59 ;  /* 0x003ee03b01007387 */ /* 0x0001e80000100800 */
[----:B------:R-:W4:Y:S04]  /*c4ae0*/  LDL.LU R44, [R1+0x3f18] ;  /* 0x003f1800012c7983 */ /* 0x000f280000300800 */
[----:B------:R-:W4:Y:S01]  /*c4af0*/  LDL.LU R45, [R1+0x3f5c] ;  /* 0x003f5c00012d7983 */ /* 0x000f220000300800 */
[----:B---3--:R-:W-:-:S05]  /*c4b00*/  IADD3 R42, P3, PT, R42, R60, RZ ;  /* 0x0000003c2a2a7210 */ /* 0x008fca0007f7e0ff */
[----:B------:R3:W-:Y:S04]  /*c4b10*/  STL [R1+0x3f24], R42 ;  /* 0x003f242a01007387 */ /* 0x0007e80000100800 */
[----:B------:R-:W4:Y:S04]  /*c4b20*/  LDL.LU R46, [R1+0x3f20] ;  /* 0x003f2000012e7983 */ /* 0x000f280000300800 */
[----:B------:R-:W4:Y:S04]  /*c4b30*/  LDL.LU R47, [R1+0x3f64] ;  /* 0x003f6400012f7983 */ /* 0x000f280000300800 */
[----:B------:R-:W4:Y:S04]  /*c4b40*/  LDL.LU R6, [R1+0x3f28] ;  /* 0x003f280001067983 */ /* 0x000f280000300800 */
[----:B----4-:R-:W4:Y:S04]  /*c4b50*/  LDL.LU R7, [R1+0x3f6c] ;  /* 0x003f6c0001077983 */ /* 0x010f280000300800 */
[----:B-1----:R-:W4:Y:S04]  /*c4b60*/  LDL.LU R18, [R1+0x3f30] ;  /* 0x003f300001127983 */ /* 0x002f280000300800 */
[----:B0-----:R-:W4:Y:S04]  /*c4b70*/  LDL.LU R19, [R1+0x3f74] ;  /* 0x003f740001137983 */ /* 0x001f280000300800 */
[----:B------:R-:W4:Y:S04]  /*c4b80*/  LDL.LU R30, [R1+0x3f38] ;  /* 0x003f3800011e7983 */ /* 0x000f280000300800 */
[----:B------:R-:W4:Y:S04]  /*c4b90*/  LDL.LU R31, [R1+0x3f7c] ;  /* 0x003f7c00011f7983 */ /* 0x000f280000300800 */
[----:B--2---:R-:W2:Y:S04]  /*c4ba0*/  LDL.LU R34, [R1+0x3f40] ;  /* 0x003f400001227983 */ /* 0x004ea80000300800 */
[----:B------:R-:W2:Y:S04]  /*c4bb0*/  LDL.LU R35, [R1+0x3f80] ;  /* 0x003f800001237983 */ /* 0x000ea80000300800 */
[----:B------:R-:W2:Y:S04]  /*c4bc0*/  LDL.LU R50, [R1+0x3f48] ;  /* 0x003f480001327983 */ /* 0x000ea80000300800 */
[----:B------:R-:W2:Y:S04]  /*c4bd0*/  LDL.LU R54, [R1+0x3f50] ;  /* 0x003f500001367983 */ /* 0x000ea80000300800 */
[----:B------:R-:W2:Y:S04]  /*c4be0*/  LDL.LU R55, [R1+0x3f58] ;  /* 0x003f580001377983 */ /* 0x000ea80000300800 */
[----:B------:R-:W2:Y:S01]  /*c4bf0*/  LDL.LU R58, [R1+0x3f60] ;  /* 0x003f6000013a7983 */ /* 0x000ea20000300800 */
[----:B------:R-:W-:-:S05]  /*c4c00*/  IMAD.X R43, R43, 0x1, R2, P4 ;  /* 0x000000012b2b7824 */ /* 0x000fca00020e0602 */
[----:B------:R0:W-:Y:S04]  /*c4c10*/  STL [R1+0x3ee8], R43 ;  /* 0x003ee82b01007387 */ /* 0x0001e80000100800 */
[----:B------:R-:W2:Y:S04]  /*c4c20*/  LDL.LU R59, [R1+0x3f68] ;  /* 0x003f6800013b7983 */ /* 0x000ea80000300800 */
[----:B---3--:R-:W3:Y:S04]  /*c4c30*/  LDL.LU R42, [R1+0x3f70] ;  /* 0x003f7000012a7983 */ /* 0x008ee80000300800 */
[----:B0-----:R-:W2:Y:S01]  /*c4c40*/  LDL.LU R43, [R1+0x3f78] ;  /* 0x003f7800012b7983 */ /* 0x001ea20000300800 */
[----:B------:R-:W-:-:S05]  /*c4c50*/  IADD3 R13, P4, PT, R13, R60, RZ ;  /* 0x0000003c0d0d7210 */ /* 0x000fca0007f9e0ff */
[----:B------:R0:W-:Y:S04]  /*c4c60*/  STL [R1+0x3f2c], R13 ;  /* 0x003f2c0d01007387 */ /* 0x0001e80000100800 */
[----:B0-----:R0:W5:Y:S04]  /*c4c70*/  LDL.LU R13, [R1+0x3fa4] ;  /* 0x003fa400010d7983 */ /* 0x0011680000300800 */
[----:B------:R-:W2:Y:S02]  /*c4c80*/  LDL.LU R60, [R1+0x3ef0] ;  /* 0x003ef000013c7983 */ /* 0x000ea40000300800 */
[----:B--2---:R-:W-:-:S05]  /*c4c90*/  IMAD.X R60, R60, 0x1, R2, P5 ;  /* 0x000000013c3c7824 */ /* 0x004fca00028e0602 */
[----:B------:R1:W-:Y:S02]  /*c4ca0*/  STL [R1+0x3ef0], R60 ;  /* 0x003ef03c01007387 */ /* 0x0003e40000100800 */
[----:B-1----:R-:W1:Y:S02]  /*c4cb0*/  LDC R60, c[0x0][0x3ac] ;  /* 0x0000eb00ff3c7b82 */ /* 0x002e640000000800 */
[----:B-1----:R-:W-:-:S04]  /*c4cc0*/  IMAD.SHL.U32 R60, R60, 0x80, RZ ;  /* 0x000000803c3c7824 */ /* 0x002fc800078e00ff */
[----:B------:R-:W-:-:S05]  /*c4cd0*/  IMAD.SHL.U32 R60, R60, 0x2, RZ ;  /* 0x000000023c3c7824 */ /* 0x000fca00078e00ff */
[----:B------:R-:W-:-:S05]  /*c4ce0*/  IADD3 R12, P5, PT, R12, R60, RZ ;  /* 0x0000003c0c0c7210 */ /* 0x000fca0007fbe0ff */
[----:B------:R1:W-:Y:S04]  /*c4cf0*/  STL [R1+0x3f34], R12 ;  /* 0x003f340c01007387 */ /* 0x0003e80000100800 */
[----:B-1----:R0:W5:Y:S04]  /*c4d00*/  LDL.LU R12, [R1+0x3fa0] ;  /* 0x003fa000010c7983 */ /* 0x0021680000300800 */
        /* <DEDUP_REMOVED lines=13> */
[----:B-1----:R-:W-:-:S05]  /*c4de0*/  SHF.L.U32 R60, R60, 0x7, RZ ;  /* 0x000000073c3c7819 */ /* 0x002fca00000006ff */
        /* <DEDUP_REMOVED lines=13> */
[----:B------:R-:W2:Y:S01]  /*c4ec0*/  LDL.LU R60, [R1+0x3f10] ;  /* 0x003f1000013c7983 */ /* 0x000ea20000300800 */
[--C-:B------:R-:W-:Y:S02]  /*c4ed0*/  IMAD.X R44, R44, 0x1, R2.reuse, P3 ;  /* 0x000000012c2c7824 */ /* 0x100fe400018e0602 */
[----:B------:R-:W-:-:S02]  /*c4ee0*/  IMAD.X R46, R46, 0x1, R2, P4 ;  /* 0x000000012e2e7824 */ /* 0x000fc400020e0602 */
[--C-:B------:R-:W-:Y:S02]  /*c4ef0*/  IMAD.X R6, R6, 0x1, R2.reuse, P5 ;  /* 0x0000000106067824 */ /* 0x100fe400028e0602 */
[--C-:B----4-:R-:W-:Y:S02]  /*c4f00*/  IMAD.X R18, R18, 0x1, R2.reuse, P6 ;  /* 0x0000000112127824 */ /* 0x110fe400030e0602 */
[--C-:B------:R-:W-:Y:S02]  /*c4f10*/  IMAD.X R30, R30, 0x1, R2.reuse, P0 ;  /* 0x000000011e1e7824 */ /* 0x100fe400000e0602 */
[--C-:B------:R-:W-:Y:S02]  /*c4f20*/  IMAD.X R34, R34, 0x1, R2.reuse, P1 ;  /* 0x0000000122227824 */ /* 0x100fe400008e0602 */
[----:B--2---:R-:W-:-:S05]  /*c4f30*/  IMAD.X R60, R60, 0x1, R2, P2 ;  /* 0x000000013c3c7824 */ /* 0x004fca00010e0602 */
[----:B------:R1:W-:Y:S02]  /*c4f40*/  STL [R1+0x3f10], R60 ;  /* 0x003f103c01007387 */ /* 0x0003e40000100800 */
[----:B-1----:R-:W1:Y:S02]  /*c4f50*/  LDC R60, c[0x0][0x3ac] ;  /* 0x0000eb00ff3c7b82 */ /* 0x002e640000000800 */
[----:B-1----:R-:W-:-:S04]  /*c4f60*/  IMAD.SHL.U32 R60, R60, 0x80, RZ ;  /* 0x000000803c3c7824 */ /* 0x002fc800078e00ff */
[----:B------:R-:W-:-:S05]  /*c4f70*/  IMAD.SHL.U32 R60, R60, 0x2, RZ ;  /* 0x000000023c3c7824 */ /* 0x000fca00078e00ff */
[-C--:B------:R-:W-:Y:S02]  /*c4f80*/  IADD3 R0, P2, PT, R0, R60.reuse, RZ ;  /* 0x0000003c00007210 */ /* 0x080fe40007f5e0ff */
[-C--:B------:R-:W-:Y:S02]  /*c4f90*/  IADD3 R45, P3, PT, R45, R60.reuse, RZ ;  /* 0x0000003c2d2d7210 */ /* 0x080fe40007f7e0ff */
[-C--:B------:R-:W-:Y:S01]  /*c4fa0*/  IADD3 R47, P4, PT, R47, R60.reuse, RZ ;  /* 0x0000003c2f2f7210 */ /* 0x080fe20007f9e0ff */
[----:B------:R1:W-:Y:S01]  /*c4fb0*/  STL [R1+0x3f54], R0 ;  /* 0x003f540001007387 */ /* 0x0003e20000100800 */
[----:B------:R-:W-:-:S03]  /*c4fc0*/  IADD3 R7, P5, PT, R7, R60, RZ ;  /* 0x0000003c07077210 */ /* 0x000fc60007fbe0ff */
[----:B------:R-:W-:Y:S01]  /*c4fd0*/  STL [R1+0x3f18], R44 ;  /* 0x003f182c01007387 */ /* 0x000fe20000100800 */
[----:B------:R-:W-:-:S03]  /*c4fe0*/  IADD3 R19, P6, PT, R19, R60, RZ ;  /* 0x0000003c13137210 */ /* 0x000fc60007fde0ff */
[----:B------:R-:W-:Y:S01]  /*c4ff0*/  STL [R1+0x3f5c], R45 ;  /* 0x003f5c2d01007387 */ /* 0x000fe20000100800 */
[----:B------:R-:W-:-:S03]  /*c5000*/  IADD3 R31, P0, PT, R31, R60, RZ ;  /* 0x0000003c1f1f7210 */ /* 0x000fc60007f1e0ff */
[----:B------:R-:W-:Y:S01]  /*c5010*/  STL [R1+0x3f20], R46 ;  /* 0x003f202e01007387 */ /* 0x000fe20000100800 */
[----:B------:R-:W-:Y:S01]  /*c5020*/  IADD3 R35, P1, PT, R35, R60, RZ ;  /* 0x0000003c23237210 */ /* 0x000fe20007f3e0ff */
[----:B-1----:R-:W1:Y:S02]  /*c5030*/  S2R R0, SR_TID.X ;  /* 0x0000000000007919 */ /* 0x002e640000002100 */
[----:B------:R-:W-:Y:S01]  /*c5040*/  STL [R1+0x3f64], R47 ;  /* 0x003f642f01007387 */ /* 0x000fe20000100800 */
[----:B------:R-:W-:-:S03]  /*c5050*/  IMAD.X R50, R50, 0x1, R2, P2 ;  /* 0x0000000132327824 */ /* 0x000fc600010e0602 */
[----:B------:R2:W-:Y:S01]  /*c5060*/  STL [R1+0x3f28], R6 ;  /* 0x003f280601007387 */ /* 0x0005e20000100800 */
[----:B------:R-:W-:-:S03]  /*c5070*/  IMAD.X R54, R54, 0x1, R2, P3 ;  /* 0x0000000136367824 */ /* 0x000fc600018e0602 */
[----:B------:R4:W-:Y:S01]  /*c5080*/  STL [R1+0x3f6c], R7 ;  /* 0x003f6c0701007387 */ /* 0x0009e20000100800 */
[----:B------:R-:W-:-:S03]  /*c5090*/  IMAD.X R55, R55, 0x1, R2, P4 ;  /* 0x0000000137377824 */ /* 0x000fc600020e0602 */
[----:B------:R0:W-:Y:S01]  /*c50a0*/  STL [R1+0x3f30], R18 ;  /* 0x003f301201007387 */ /* 0x0001e20000100800 */
[----:B------:R-:W-:-:S03]  /*c50b0*/  IADD3.X R58, PT, PT, R58, R2, RZ, P5, !PT ;  /* 0x000000023a3a7210 */ /* 0x000fc60002ffe4ff */
[----:B------:R0:W-:Y:S01]  /*c50c0*/  STL [R1+0x3f74], R19 ;  /* 0x003f741301007387 */ /* 0x0001e20000100800 */
[----:B------:R-:W-:-:S03]  /*c50d0*/  IMAD.X R59, R59, 0x1, R2, P6 ;  /* 0x000000013b3b7824 */ /* 0x000fc600030e0602 */
[----:B------:R0:W-:Y:S01]  /*c50e0*/  STL [R1+0x3f38], R30 ;  /* 0x003f381e01007387 */ /* 0x0001e20000100800 */
[----:B---3--:R-:W-:-:S03]  /*c50f0*/  IMAD.X R42, R42, 0x1, R2, P0 ;  /* 0x000000012a2a7824 */ /* 0x008fc600000e0602 */
[----:B------:R0:W-:Y:S01]  /*c5100*/  STL [R1+0x3f7c], R31 ;  /* 0x003f7c1f01007387 */ /* 0x0001e20000100800 */
[----:B--2---:R-:W-:-:S03]  /*c5110*/  IMAD.MOV.U32 R6, RZ, RZ, R5 ;  /* 0x000000ffff067224 */ /* 0x004fc600078e0005 */
[----:B------:R0:W-:Y:S01]  /*c5120*/  STL [R1+0x3f40], R34 ;  /* 0x003f402201007387 */ /* 0x0001e20000100800 */
[----:B------:R-:W-:-:S03]  /*c5130*/  IMAD.MOV.U32 R5, RZ, RZ, R9 ;  /* 0x000000ffff057224 */ /* 0x000fc600078e0009 */
[----:B------:R0:W-:Y:S01]  /*c5140*/  STL [R1+0x3f80], R35 ;  /* 0x003f802301007387 */ /* 0x0001e20000100800 */
[----:B------:R-:W-:-:S03]  /*c5150*/  IMAD.X R43, R43, 0x1, R2, P1 ;  /* 0x000000012b2b7824 */ /* 0x000fc600008e0602 */
[----:B------:R0:W-:Y:S01]  /*c5160*/  STL [R1+0x3f48], R50 ;  /* 0x003f483201007387 */ /* 0x0001e20000100800 */
[----:B----4-:R-:W-:-:S03]  /*c5170*/  IMAD.MOV.U32 R7, RZ, RZ, R8 ;  /* 0x000000ffff077224 */ /* 0x010fc600078e0008 */
[----:B------:R0:W-:Y:S04]  /*c5180*/  STL [R1+0x3f50], R54 ;  /* 0x003f503601007387 */ /* 0x0001e80000100800 */
[----:B------:R0:W-:Y:S04]  /*c5190*/  STL [R1+0x3f58], R55 ;  /* 0x003f583701007387 */ /* 0x0001e80000100800 */
[----:B------:R0:W-:Y:S04]  /*c51a0*/  STL [R1+0x3f60], R58 ;  /* 0x003f603a01007387 */ /* 0x0001e80000100800 */
[----:B------:R0:W-:Y:S04]  /*c51b0*/  STL [R1+0x3f68], R59 ;  /* 0x003f683b01007387 */ /* 0x0001e80000100800 */
[----:B------:R0:W-:Y:S04]  /*c51c0*/  STL [R1+0x3f70], R42 ;  /* 0x003f702a01007387 */ /* 0x0001e80000100800 */
[----:B------:R0:W-:Y:S04]  /*c51d0*/  STL.64 [R1+0x948], R4 ;  /* 0x0009480401007387 */ /* 0x0001e80000100a00 */
[----:B------:R0:W-:Y:S04]  /*c51e0*/  STL [R1+0x3f78], R43 ;  /* 0x003f782b01007387 */ /* 0x0001e80000100800 */
[----:B------:R0:W-:Y:S01]  /*c51f0*/  STL.64 [R1+0x950], R6 ;  /* 0x0009500601007387 */ /* 0x0001e20000100a00 */
[----:B------:R-:W-:-:S02]  /*c5200*/  ISETP.NE.U32.AND P2, PT, R51, UR6, PT ;  /* 0x0000000633007c0c */ /* 0x000fc4000bf45070 */
[----:B-1----:R-:W-:-:S05]  /*c5210*/  LOP3.LUT R0, R0, 0x1f, RZ, 0xc0, !PT ;  /* 0x0000001f00007812 */ /* 0x002fca00078ec0ff */
[----:B------:R-:W-:-:S06]  /*c5220*/  IMAD.SHL.U32 R0, R0, 0x2, RZ ;  /* 0x0000000200007824 */ /* 0x000fcc00078e00ff */
[----:B0-----:R-:W-:Y:S05]  /*c5230*/  @P2 BRA `(.L_x_1) ;  /* 0xfffff74400c02947 */ /* 0x001fea000383ffff */
        /* <DEDUP_REMOVED lines=16> */
[----:B-----5:R-:W-:-:S03]  /*c5340*/  F2FP.F16.F32.PACK_AB R53, R41, R53 ;  /* 0x000000352935723e */ /* 0x020fc600000000ff */
[----:B------:R-:W4:Y:S04]  /*c5350*/  LDL.LU R34, [R1+0xa50] ;  /* 0x000a500001227983 */ /* 0x000f280000300800 */
[----:B------:R-:W4:Y:S01]  /*c5360*/  LDL.LU R35, [R1+0x750] ;  /* 0x0007500001237983 */ /* 0x000f220000300800 */
[----:B------:R-:W-:Y:S02]  /*c5370*/  F2FP.F16.F32.PACK_AB R52, R40, R52 ;  /* 0x000000342834723e */ /* 0x000fe400000000ff */
[----:B--2---:R-:W-:Y:S02]  /*c5380*/  F2FP.F16.F32.PACK_AB R59, R39, R59 ;  /* 0x0000003b273b723e */ /* 0x004fe400000000ff */
[----:B---3--:R-:W-:-:S03]  /*c5390*/  F2FP.F16.F32.PACK_AB R58, R38, R58 ;  /* 0x0000003a263a723e */ /* 0x008fc600000000ff */
[----:B------:R-:W-:Y:S01]  /*c53a0*/  STL [R1+0x3f94], R59 ;  /* 0x003f943b01007387 */ /* 0x000fe20000100800 */
[----:B----4-:R-:W-:-:S03]  /*c53b0*/  F2FP.F16.F32.PACK_AB R57, R54, R57 ;  /* 0x000000393639723e */ /* 0x010fc600000000ff */
[----:B------:R-:W-:Y:S01]  /*c53c0*/  STL [R1+0x3f98], R58 ;  /* 0x003f983a01007387 */ /* 0x000fe20000100800 */
[----:B------:R-:W-:-:S03]  /*c53d0*/  F2FP.F16.F32.PACK_AB R56, R55, R56 ;  /* 0x000000383738723e */ /* 0x000fc600000000ff */
[----:B------:R-:W-:Y:S01]  /*c53e0*/  STL [R1+0x3f9c], R57 ;  /* 0x003f9c3901007387 */ /* 0x000fe20000100800 */
[----:B------:R-:W-:-:S03]  /*c53f0*/  F2FP.F16.F32.PACK_AB R55, R27, R42 ;  /* 0x0000002a1b37723e */ /* 0x000fc600000000ff */
[----:B------:R-:W-:Y:S01]  /*c5400*/  STL [R1+0x3fa0], R56 ;  /* 0x003fa03801007387 */ /* 0x000fe20000100800 */
[----:B------:R-:W-:-:S03]  /*c5410*/  F2FP.F16.F32.PACK_AB R54, R26, R43 ;  /* 0x0000002b1a36723e */ /* 0x000fc600000000ff */
[----:B------:R-:W-:Y:S04]  /*c5420*/  STL [R1+0x3fa4], R55 ;  /* 0x003fa43701007387 */ /* 0x000fe80000100800 */
[----:B------:R-:W-:Y:S04]  /*c5430*/  STL [R1+0x3fa8], R54 ;  /* 0x003fa83601007387 */ /* 0x000fe80000100800 */
[----:B------:R-:W-:Y:S04]  /*c5440*/  STL [R1+0x3fac], R53 ;  /* 0x003fac3501007387 */ /* 0x000fe80000100800 */
[----:B------:R-:W2:Y:S04]  /*c5450*/  LDL.LU R43, [R1+0x5ec] ;  /* 0x0005ec00012b7983 */ /* 0x000ea80000300800 */
[----:B------:R-:W3:Y:S04]  /*c5460*/  LDL.LU R42, [R1+0x5e4] ;  /* 0x0005e400012a7983 */ /* 0x000ee80000300800 */
[----:B------:R-:W4:Y:S04]  /*c5470*/  LDL.LU R26, [R1+0xa7c] ;  /* 0x000a7c00011a7983 */ /* 0x000f280000300800 */
[----:B------:R-:W4:Y:S04]  /*c5480*/  LDL.LU R41, [R1+0x76c] ;  /* 0x00076c0001297983 */ /* 0x000f280000300800 */
[----:B------:R-:W4:Y:S01]  /*c5490*/  LDL.LU R27, [R1+0xa74] ;  /* 0x000a7400011b7983 */ /* 0x000f220000300800 */
[----:B------:R-:W-:-:S03]  /*c54a0*/  F2FP.F16.F32.PACK_AB R51, R46, R51 ;  /* 0x000000332e33723e */ /* 0x000fc600000000ff */
[----:B------:R-:W4:Y:S01]  /*c54b0*/  LDL.LU R40, [R1+0x764] ;  /* 0x0007640001287983 */ /* 0x000f220000300800 */
[----:B------:R-:W-:-:S03]  /*c54c0*/  F2FP.F16.F32.PACK_AB R50, R47, R50 ;  /* 0x000000322f32723e */ /* 0x000fc600000000ff */
[----:B------:R-:W4:Y:S01]  /*c54d0*/  LDL.LU R39, [R1+0x5e8] ;  /* 0x0005e80001277983 */ /* 0x000f220000300800 */
[----:B------:R-:W-:Y:S02]  /*c54e0*/  F2FP.F16.F32.PACK_AB R49, R6, R49 ;  /* 0x000000310631723e */ /* 0x000fe400000000ff */
[----:B------:R-:W-:Y:S01]  /*c54f0*/  F2FP.F16.F32.PACK_AB R48, R7, R48 ;  /* 0x000000300730723e */ /* 0x000fe200000000ff */
[----:B------:R-:W4:Y:S01]  /*c5500*/  LDL.LU R38, [R1+0x5e0] ;  /* 0x0005e00001267983 */ /* 0x000f220000300800 */
[----:B------:R-:W-:Y:S02]  /*c5510*/  F2FP.F16.F32.PACK_AB R47, R11, R18 ;  /* 0x000000120b2f723e */ /* 0x000fe400000000ff */
[----:B------:R-:W-:Y:S01]  /*c5520*/  F2FP.F16.F32.PACK_AB R46, R10, R19 ;  /* 0x000000130a2e723e */ /* 0x000fe200000000ff */
[----:B------:R-:W-:Y:S01]  /*c5530*/  STL [R1+0x3fb0], R52 ;  /* 0x003fb03401007387 */ /* 0x000fe20000100800 */
[----:B------:R-:W-:Y:S02]  /*c5540*/  F2FP.F16.F32.PACK_AB R45, R30, R31 ;  /* 0x0000001f1e2d723e */ /* 0x000fe400000000ff */
[----:B------:R-:W-:Y:S01]  /*c5550*/  F2FP.F16.F32.PACK_AB R44, R34, R35 ;  /* 0x00000023222c723e */ /* 0x000fe200000000ff */
[----:B------:R-:W-:Y:S04]  /*c5560*/  STL [R1+0x3fb4], R51 ;  /* 0x003fb43301007387 */ /* 0x000fe80000100800 */
[----:B------:R-:W-:Y:S04]  /*c5570*/  STL [R1+0x3fb8], R50 ;  /* 0x003fb83201007387 */ /* 0x000fe80000100800 */
[----:B------:R-:W-:Y:S04]  /*c5580*/  STL [R1+0x3fbc], R49 ;  /* 0x003fbc3101007387 */ /* 0x000fe80000100800 */
[----:B------:R-:W-:Y:S04]  /*c5590*/  STL [R1+0x3fc0], R48 ;  /* 0x003fc03001007387 */ /* 0x000fe80000100800 */
[----:B------:R-:W-:Y:S04]  /*c55a0*/  STL [R1+0x3fc4], R47 ;  /* 0x003fc42f01007387 */ /* 0x000fe80000100800 */
[----:B------:R-:W-:Y:S04]  /*c55b0*/  STL [R1+0x3fc8], R46 ;  /* 0x003fc82e01007387 */ /* 0x000fe80000100800 */
[----:B------:R-:W-:Y:S04]  /*c55c0*/  STL [R1+0x3fcc], R45 ;  /* 0x003fcc2d01007387 */ /* 0x000fe80000100800 */
        /* <DEDUP_REMOVED lines=12> */
[----:B------:R-:W-:Y:S01]  /*c5690*/  STL [R1+0x3fd0], R44 ;  /* 0x003fd02c01007387 */ /* 0x000fe20000100800 */
[----:B--2---:R-:W-:-:S02]  /*c56a0*/  F2FP.F16.F32.PACK_AB R43, R23, R43 ;  /* 0x0000002b172b723e */ /* 0x004fc400000000ff */
[----:B---3--:R-:W-:-:S03]  /*c56b0*/  F2FP.F16.F32.PACK_AB R42, R22, R42 ;  /* 0x0000002a162a723e */ /* 0x008fc600000000ff */
[----:B------:R-:W-:Y:S04]  /*c56c0*/  STL [R1+0x3fd4], R43 ;  /* 0x003fd42b01007387 */ /* 0x000fe80000100800 */
[----:B------:R-:W-:Y:S01]  /*c56d0*/  STL [R1+0x3fd8], R42 ;  /* 0x003fd82a01007387 */ /* 0x000fe20000100800 */
[----:B----4-:R-:W-:-:S05]  /*c56e0*/  F2FP.F16.F32.PACK_AB R41, R26, R41 ;  /* 0x000000291a29723e */ /* 0x010fca00000000ff */
[----:B------:R-:W-:Y:S01]  /*c56f0*/  STL [R1+0x3fdc], R41 ;  /* 0x003fdc2901007387 */ /* 0x000fe20000100800 */
[----:B------:R-:W-:Y:S02]  /*c5700*/  F2FP.F16.F32.PACK_AB R40, R27, R40 ;  /* 0x000000281b28723e */ /* 0x000fe400000000ff */
[----:B------:R-:W-:-:S03]  /*c5710*/  F2FP.F16.F32.PACK_AB R39, R15, R39 ;  /* 0x000000270f27723e */ /* 0x000fc600000000ff */
[----:B------:R-:W-:Y:S01]  /*c5720*/  STL [R1+0x3fe0], R40 ;  /* 0x003fe02801007387 */ /* 0x000fe20000100800 */
[----:B------:R-:W-:-:S03]  /*c5730*/  F2FP.F16.F32.PACK_AB R38, R14, R38 ;  /* 0x000000260e26723e */ /* 0x000fc600000000ff */
[----:B------:R-:W-:Y:S04]  /*c5740*/  STL [R1+0x3fe4], R39 ;  /* 0x003fe42701007387 */ /* 0x000fe80000100800 */
[----:B------:R-:W2:Y:S04]  /*c5750*/  LDL.LU R5, [R1+0xa98] ;  /* 0x000a980001057983 */ /* 0x000ea80000300800 */
[----:B------:R-:W3:Y:S04]  /*c5760*/  LDL.LU R8, [R1+0xa90] ;  /* 0x000a900001087983 */ /* 0x000ee80000300800 */
[----:B------:R-:W4:Y:S04]  /*c5770*/  LDL.LU R6, [R1+0x9ac] ;  /* 0x0009ac0001067983 */ /* 0x000f280000300800 */
[----:B------:R-:W4:Y:S04]  /*c5780*/  LDL.LU R27, [R1+0x60c] ;  /* 0x00060c00011b7983 */ /* 0x000f280000300800 */
[----:B------:R-:W4:Y:S04]  /*c5790*/  LDL.LU R7, [R1+0x9a4] ;  /* 0x0009a40001077983 */ /* 0x000f280000300800 */
[----:B------:R-:W4:Y:S04]  /*c57a0*/  LDL.LU R26, [R1+0x604] ;  /* 0x00060400011a7983 */ /* 0x000f280000300800 */
[----:B------:R-:W4:Y:S04]  /*c57b0*/  LDL.LU R10, [R1+0xaac] ;  /* 0x000aac00010a7983 */ /* 0x000f280000300800 */
[----:B------:R-:W4:Y:S01]  /*c57c0*/  LDL.LU R11, [R1+0xaa4] ;  /* 0x000aa400010b7983 */ /* 0x000f220000300800 */
[----:B------:R-:W-:-:S03]  /*c57d0*/  F2FP.F16.F32.PACK_AB R37, R18, R37 ;  /* 0x000000251225723e */ /* 0x000fc600000000ff */
[----:B------:R-:W4:Y:S04]  /*c57e0*/  LDL.LU R14, [R1+0x9a8] ;  /* 0x0009a800010e7983 */ /* 0x000f280000300800 */
[----:B------:R-:W4:Y:S04]  /*c57f0*/  LDL.LU R23, [R1+0x608] ;  /* 0x0006080001177983 */ /* 0x000f280000300800 */
[----:B------:R-:W4:Y:S04]  /*c5800*/  LDL.LU R15, [R1+0x9a0] ;  /* 0x0009a000010f7983 */ /* 0x000f280000300800 */
[----:B------:R-:W4:Y:S01]  /*c5810*/  LDL.LU R22, [R1+0x600] ;  /* 0x0006000001167983 */ /* 0x000f220000300800 */
[----:B------:R-:W-:-:S03]  /*c5820*/  F2FP.F16.F32.PACK_AB R36, R19, R36 ;  /* 0x000000241324723e */ /* 0x000fc600000000ff */
[----:B------:R-:W-:Y:S04]  /*c5830*/  STL [R1+0x3fe8], R38 ;  /* 0x003fe82601007387 */ /* 0x000fe80000100800 */
[----:B------:R-:W-:Y:S04]  /*c5840*/  STL [R1+0x3fec], R37 ;  /* 0x003fec2501007387 */ /* 0x000fe80000100800 */
[----:B------:R-:W4:Y:S04]  /*c5850*/  LDL.LU R18, [R1+0xaa8] ;  /* 0x000aa80001127983 */ /* 0x000f280000300800 */
[----:B------:R-:W4:Y:S01]  /*c5860*/  LDL.LU R19, [R1+0xaa0] ;  /* 0x000aa00001137983 */ /* 0x000f220000300800 */
[----:B------:R-:W-:-:S02]  /*c5870*/  F2FP.F16.F32.PACK_AB R35, R0, R35 ;  /* 0x000000230023723e */ /* 0x000fc400000000ff */
[----:B------:R-:W-:Y:S01]  /*c5880*/  F2FP.F16.F32.PACK_AB R34, R2, R34 ;  /* 0x000000220222723e */ /* 0x000fe200000000ff */
[----:B------:R-:W-:Y:S01]  /*c5890*/  STL [R1+0x3ff0], R36 ;  /* 0x003ff02401007387 */ /* 0x000fe20000100800 */
[----:B------:R-:W-:Y:S02]  /*c58a0*/  F2FP.F16.F32.PACK_AB R33, R60, R33 ;  /* 0x000000213c21723e */ /* 0x000fe400000000ff */
[----:B------:R-:W-:Y:S01]  /*c58b0*/  F2FP.F16.F32.PACK_AB R32, R3, R32 ;  /* 0x000000200320723e */ /* 0x000fe200000000ff */
[----:B------:R-:W-:Y:S01]  /*c58c0*/  STL [R1+0x3ff4], R35 ;  /* 0x003ff42301007387 */ /* 0x000fe20000100800 */
[----:B------:R-:W-:-:S03]  /*c58d0*/  F2FP.F16.F32.PACK_AB R31, R4, R31 ;  /* 0x0000001f041f723e */ /* 0x000fc600000000ff */
[----:B------:R-:W-:Y:S01]  /*c58e0*/  STL [R1+0x3ff8], R34 ;  /* 0x003ff82201007387 */ /* 0x000fe20000100800 */
[----:B------:R-:W-:-:S03]  /*c58f0*/  F2FP.F16.F32.PACK_AB R30, R9, R30 ;  /* 0x0000001e091e723e */ /* 0x000fc600000000ff */
[----:B------:R0:W-:Y:S04]  /*c5900*/  STL [R1+0x3ffc], R33 ;  /* 0x003ffc2101007387 */ /* 0x0001e80000100800 */
[----:B------:R-:W-:Y:S04]  /*c5910*/  STL [R1+0x4000], R32 ;  /* 0x0040002001007387 */ /* 0x000fe80000100800 */
[----:B------:R-:W-:Y:S04]  /*c5920*/  STL [R1+0x4004], R31 ;  /* 0x0040041f01007387 */ /* 0x000fe80000100800 */
        /* <DEDUP_REMOVED lines=12> */
[----:B------:R-:W-:Y:S01]  /*c59f0*/  STL [R1+0x4020], R24 ;  /* 0x0040201801007387 */ /* 0x000fe20000100800 */
[----:B------:R-:W-:-:S05]  /*c5a00*/  F2FP.F16.F32.PACK_AB R23, R14, R23 ;  /* 0x000000170e17723e */ /* 0x000fca00000000ff */
[----:B------:R-:W-:Y:S01]  /*c5a10*/  STL [R1+0x4024], R23 ;  /* 0x0040241701007387 */ /* 0x000fe20000100800 */
[----:B------:R-:W-:-:S05]  /*c5a20*/  F2FP.F16.F32.PACK_AB R22, R15, R22 ;  /* 0x000000160f16723e */ /* 0x000fca00000000ff */
[----:B------:R-:W-:Y:S01]  /*c5a30*/  STL [R1+0x4028], R22 ;  /* 0x0040281601007387 */ /* 0x000fe20000100800 */
[----:B------:R-:W-:Y:S02]  /*c5a40*/  F2FP.F16.F32.PACK_AB R21, R18, R21 ;  /* 0x000000151215723e */ /* 0x000fe400000000ff */
[----:B------:R-:W-:-:S03]  /*c5a50*/  F2FP.F16.F32.PACK_AB R20, R19, R20 ;  /* 0x000000141314723e */ /* 0x000fc600000000ff */
[----:B------:R-:W-:Y:S04]  /*c5a60*/  STL [R1+0x402c], R21 ;  /* 0x00402c1501007387 */ /* 0x000fe80000100800 */
        /* <DEDUP_REMOVED lines=45> */
[----:B--2---:R-:W-:-:S05]  /*c5d40*/  F2FP.F16.F32.PACK_AB R19, R33, R19 ;  /* 0x000000132113723e */ /* 0x004fca00000000ff */
[----:B------:R-:W-:Y:S01]  /*c5d50*/  STL [R1+0x4034], R19 ;  /* 0x0040341301007387 */ /* 0x000fe20000100800 */
[----:B---3--:R-:W-:Y:S02]  /*c5d60*/  F2FP.F16.F32.PACK_AB R18, R34, R18 ;  /* 0x000000122212723e */ /* 0x008fe400000000ff */
[----:B----4-:R-:W-:-:S03]  /*c5d70*/  F2FP.F16.F32.PACK_AB R17, R35, R17 ;  /* 0x000000112311723e */ /* 0x010fc600000000ff */
[----:B------:R-:W-:Y:S01]  /*c5d80*/  STL [R1+0x4038], R18 ;  /* 0x0040381201007387 */ /* 0x000fe20000100800 */
[----:B------:R-:W-:-:S03]  /*c5d90*/  F2FP.F16.F32.PACK_AB R16, R36, R16 ;  /* 0x000000102410723e */ /* 0x000fc600000000ff */
[----:B------:R-:W-:Y:S04]  /*c5da0*/  STL [R1+0x403c], R17 ;  /* 0x00403c1101007387 */ /* 0x000fe80000100800 */
[----:B------:R-:W-:Y:S01]  /*c5db0*/  STL [R1+0x4040], R16 ;  /* 0x0040401001007387 */ /* 0x000fe20000100800 */
[----:B------:R-:W-:-:S05]  /*c5dc0*/  F2FP.F16.F32.PACK_AB R15, R37, R15 ;  /* 0x0000000f250f723e */ /* 0x000fca00000000ff */
[----:B------:R-:W-:Y:S01]  /*c5dd0*/  STL [R1+0x4044], R15 ;  /* 0x0040440f01007387 */ /* 0x000fe20000100800 */
[----:B------:R-:W-:Y:S02]  /*c5de0*/  F2FP.F16.F32.PACK_AB R14, R38, R14 ;  /* 0x0000000e260e723e */ /* 0x000fe400000000ff */
[----:B------:R-:W-:-:S03]  /*c5df0*/  F2FP.F16.F32.PACK_AB R13, R39, R13 ;  /* 0x0000000d270d723e */ /* 0x000fc600000000ff */
[----:B------:R-:W-:Y:S01]  /*c5e00*/  STL [R1+0x4048], R14 ;  /* 0x0040480e01007387 */ /* 0x000fe20000100800 */
[----:B------:R-:W-:-:S03]  /*c5e10*/  F2FP.F16.F32.PACK_AB R12, R40, R12 ;  /* 0x0000000c280c723e */ /* 0x000fc600000000ff */
[----:B------:R0:W-:Y:S04]  /*c5e20*/  STL [R1+0x404c], R13 ;  /* 0x00404c0d01007387 */ /* 0x0001e80000100800 */
[----:B------:R1:W-:Y:S01]  /*c5e30*/  STL [R1+0x4050], R12 ;  /* 0x0040500c01007387 */ /* 0x0003e20000100800 */
[----:B0-----:R-:W-:Y:S02]  /*c5e40*/  F2FP.F16.F32.PACK_AB R13, R41, R42 ;  /* 0x0000002a290d723e */ /* 0x001fe400000000ff */
[----:B-1----:R-:W-:-:S03]  /*c5e50*/  F2FP.F16.F32.PACK_AB R12, R43, R44 ;  /* 0x0000002c2b0c723e */ /* 0x002fc600000000ff */
[----:B------:R0:W-:Y:S04]  /*c5e60*/  STL [R1+0x30c], R13 ;  /* 0x00030c0d01007387 */ /* 0x0001e80000100800 */
[----:B------:R1:W-:Y:S01]  /*c5e70*/  STL [R1+0x308], R12 ;  /* 0x0003080c01007387 */ /* 0x0003e20000100800 */
[----:B------:R-:W-:-:S05]  /*c5e80*/  F2FP.F16.F32.PACK_AB R14, R45, R46 ;  /* 0x0000002e2d0e723e */ /* 0x000fca00000000ff */
[----:B------:R2:W-:Y:S01]  /*c5e90*/  STL [R1+0x304], R14 ;  /* 0x0003040e01007387 */ /* 0x0005e20000100800 */
[----:B0-----:R-:W-:-:S05]  /*c5ea0*/  F2FP.F16.F32.PACK_AB R13, R47, R48 ;  /* 0x000000302f0d723e */ /* 0x001fca00000000ff */
[----:B------:R0:W-:Y:S01]  /*c5eb0*/  STL [R1+0x300], R13 ;  /* 0x0003000d01007387 */ /* 0x0001e20000100800 */
[----:B-1----:R-:W-:-:S05]  /*c5ec0*/  F2FP.F16.F32.PACK_AB R12, R49, R50 ;  /* 0x00000032310c723e */ /* 0x002fca00000000ff */
[----:B------:R1:W-:Y:S01]  /*c5ed0*/  STL [R1+0x31c], R12 ;  /* 0x00031c0c01007387 */ /* 0x0003e20000100800 */
[----:B--2---:R-:W-:-:S05]  /*c5ee0*/  F2FP.F16.F32.PACK_AB R14, R51, R52 ;  /* 0x00000034330e723e */ /* 0x004fca00000000ff */
[----:B------:R-:W-:Y:S01]  /*c5ef0*/  STL [R1+0x318], R14 ;  /* 0x0003180e01007387 */ /* 0x000fe20000100800 */
[----:B0-----:R-:W-:-:S05]  /*c5f00*/  F2FP.F16.F32.PACK_AB R13, R53, R54 ;  /* 0x00000036350d723e */ /* 0x001fca00000000ff */
[----:B------:R-:W-:Y:S01]  /*c5f10*/  STL [R1+0x314], R13 ;  /* 0x0003140d01007387 */ /* 0x000fe20000100800 */
[----:B-1----:R-:W-:Y:S02]  /*c5f20*/  F2FP.F16.F32.PACK_AB R12, R55, R56 ;  /* 0x00000038370c723e */ /* 0x002fe400000000ff */
[----:B------:R-:W-:-:S05]  /*c5f30*/  F2FP.F16.F32.PACK_AB R11, R57, R11 ;  /* 0x0000000b390b723e */ /* 0x000fca00000000ff */
        /* <DEDUP_REMOVED lines=13> */
[----:B------:R0:W-:Y:S01]  /*c6010*/  STL [R1+0x406c], R5 ;  /* 0x00406c0501007387 */ /* 0x0001e20000100800 */
[----:B------:R-:W-:-:S03]  /*c6020*/  F2FP.F16.F32.PACK_AB R4, R3, R4 ;  /* 0x000000040304723e */ /* 0x000fc600000000ff */
[----:B0-----:R-:W2:Y:S04]  /*c6030*/  LDL.LU R5, [R1+0xb1c] ;  /* 0x000b1c0001057983 */ /* 0x001ea80000300800 */
[----:B--2---:R0:W-:Y:S04]  /*c6040*/  STL [R1+0x40b0], R5 ;  /* 0x0040b00501007387 */ /* 0x0041e80000100800 */
[----:B0-----:R-:W2:Y:S04]  /*c6050*/  LDL.LU R5, [R1+0x9e4] ;  /* 0x0009e40001057983 */ /* 0x001ea80000300800 */
[----:B--2---:R0:W-:Y:S04]  /*c6060*/  STL [R1+0x40b4], R5 ;  /* 0x0040b40501007387 */ /* 0x0041e80000100800 */
[----:B0-----:R-:W2:Y:S04]  /*c6070*/  LDL.LU R5, [R1+0x64c] ;  /* 0x00064c0001057983 */ /* 0x001ea80000300800 */
[----:B------:R-:W3:Y:S04]  /*c6080*/  LDL.LU R6, [R1+0x7cc] ;  /* 0x0007cc0001067983 */ /* 0x000ee80000300800 */
[----:B---3--:R0:W-:Y:S04]  /*c6090*/  STL [R1+0x40b8], R6 ;  /* 0x0040b80601007387 */ /* 0x0081e80000100800 */
[----:B0-----:R-:W2:Y:S04]  /*c60a0*/  LDL.LU R6, [R1+0x9ec] ;  /* 0x0009ec0001067983 */ /* 0x001ea80000300800 */
[----:B------:R-:W3:Y:S04]  /*c60b0*/  LDL.LU R7, [R1+0xb14] ;  /* 0x000b140001077983 */ /* 0x000ee80000300800 */
[----:B------:R-:W3:Y:S04]  /*c60c0*/  LDL.LU R8, [R1+0x7c4] ;  /* 0x0007c40001087983 */ /* 0x000ee80000300800 */
[----:B------:R-:W4:Y:S04]  /*c60d0*/  LDL.LU R9, [R1+0x9e8] ;  /* 0x0009e80001097983 */ /* 0x000f280000300800 */
[----:B------:R-:W4:Y:S04]  /*c60e0*/  LDL.LU R10, [R1+0x648] ;  /* 0x00064800010a7983 */ /* 0x000f280000300800 */
        /* <DEDUP_REMOVED lines=54> */
[----:B------:R0:W-:Y:S04]  /*c6450*/  STL [R1+0x4070], R4 ;  /* 0x0040700401007387 */ /* 0x0001e80000100800 */
[----:B0-----:R-:W3:Y:S01]  /*c6460*/  LDL.LU R4, [R1+0x644] ;  /* 0x0006440001047983 */ /* 0x001ee20000300800 */
[----:B--2---:R-:W-:-:S03]  /*c6470*/  F2FP.F16.F32.PACK_AB R5, R6, R5 ;  /* 0x000000050605723e */ /* 0x004fc600000000ff */
[----:B------:R-:W2:Y:S04]  /*c6480*/  LDL.LU R6, [R1+0x40b8] ;  /* 0x0040b80001067983 */ /* 0x000ea80000300800 */
[----:B------:R0:W-:Y:S04]  /*c6490*/  STL [R1+0xc], R5 ;  /* 0x00000c0501007387 */ /* 0x0001e80000100800 */
[----:B0-----:R-:W3:Y:S02]  /*c64a0*/  LDL.LU R5, [R1+0x40b4] ;  /* 0x0040b40001057983 */ /* 0x001ee40000300800 */
[----:B---3--:R-:W-:-:S02]  /*c64b0*/  F2FP.F16.F32.PACK_AB R4, R5, R4 ;  /* 0x000000040504723e */ /* 0x008fc400000000ff */
[----:B------:R-:W2:Y:S01]  /*c64c0*/  LDL.LU R5, [R1+0x40b0] ;  /* 0x0040b00001057983 */ /* 0x000ea20000300800 */
[----:B------:R-:W-:Y:S02]  /*c64d0*/  F2FP.F16.F32.PACK_AB R2, R0, R2 ;  /* 0x000000020002723e */ /* 0x000fe400000000ff */
[----:B------:R-:W-:Y:S01]  /*c64e0*/  F2FP.F16.F32.PACK_AB R0, R60, R3 ;  /* 0x000000033c00723e */ /* 0x000fe200000000ff */
[----:B------:R2:W-:Y:S02]  /*c64f0*/  STL [R1+0x8], R4 ;  /* 0x0000080401007387 */ /* 0x0005e40000100800 */
[----:B--2---:R-:W-:Y:S02]  /*c6500*/  F2FP.F16.F32.PACK_AB R4, R5, R6 ;  /* 0x000000060504723e */ /* 0x004fe400000000ff */
[----:B------:R-:W-:Y:S02]  /*c6510*/  F2FP.F16.F32.PACK_AB R6, R7, R8 ;  /* 0x000000080706723e */ /* 0x000fe400000000ff */
[----:B----4-:R-:W-:Y:S01]  /*c6520*/  F2FP.F16.F32.PACK_AB R5, R9, R10 ;  /* 0x0000000a0905723e */ /* 0x010fe200000000ff */
[----:B------:R0:W-:Y:S04]  /*c6530*/  STL [R1+0x4], R4 ;  /* 0x0000040401007387 */ /* 0x0001e80000100800 */
[----:B------:R1:W-:Y:S04]  /*c6540*/  STL [R1], R6 ;  /* 0x0000000601007387 */ /* 0x0003e80000100800 */
[----:B------:R2:W-:Y:S01]  /*c6550*/  STL [R1+0x1c], R5 ;  /* 0x00001c0501007387 */ /* 0x0005e20000100800 */
[----:B0-----:R-:W-:-:S02]  /*c6560*/  F2FP.F16.F32.PACK_AB R4, R11, R12 ;  /* 0x0000000c0b04723e */ /* 0x001fc400000000ff */
[----:B-1----:R-:W-:-:S03]  /*c6570*/  F2FP.F16.F32.PACK_AB R6, R13, R14 ;  /* 0x0000000e0d06723e */ /* 0x002fc600000000ff */
[----:B------:R0:W-:Y:S01]  /*c6580*/  STL [R1+0x18], R4 ;  /* 0x0000180401007387 */ /* 0x0001e20000100800 */
[----:B--2---:R-:W-:-:S03]  /*c6590*/  F2FP.F16.F32.PACK_AB R5, R15, R16 ;  /* 0x000000100f05723e */ /* 0x004fc600000000ff */
[----:B------:R1:W-:Y:S04]  /*c65a0*/  STL [R1+0x14], R6 ;  /* 0x0000140601007387 */ /* 0x0003e80000100800 */
[----:B------:R2:W-:Y:S01]  /*c65b0*/  STL [R1+0x10], R5 ;  /* 0x0000100501007387 */ /* 0x0005e20000100800 */
[----:B0-----:R-:W-:Y:S02]  /*c65c0*/  F2FP.F16.F32.PACK_AB R4, R17, R18 ;  /* 0x000000121104723e */ /* 0x001fe400000000ff */
        /* <DEDUP_REMOVED lines=39> */
[----:B------:R-:W-:Y:S04]  /*c6840*/  STL [R1+0x60], R6 ;  /* 0x0000600601007387 */ /* 0x000fe80000100800 */
[----:B------:R-:W-:Y:S01]  /*c6850*/  STL [R1+0x7c], R5 ;  /* 0x00007c0501007387 */ /* 0x000fe20000100800 */
[----:B0-----:R-:W-:-:S05]  /*c6860*/  F2FP.F16.F32.PACK_AB R4, R59, R61 ;  /* 0x0000003d3b04723e */ /* 0x001fca00000000ff */
[----:B------:R0:W-:Y:S04]  /*c6870*/  STL [R1+0x78], R4 ;  /* 0x0000780401007387 */ /* 0x0001e80000100800 */
[----:B0-----:R-:W2:Y:S04]  /*c6880*/  LDL.LU R4, [R1+0x684] ;  /* 0x0006840001047983 */ /* 0x001ea80000300800 */
[----:B------:R-:W-:Y:S04]  /*c6890*/  STL [R1+0x74], R2 ;  /* 0x0000740201007387 */ /* 0x000fe80000100800 */
[----:B--2---:R0:W-:Y:S04]  /*c68a0*/  STL [R1+0x40a8], R4 ;  /* 0x0040a80401007387 */ /* 0x0041e80000100800 */
[----:B------:R-:W-:Y:S04]  /*c68b0*/  STL [R1+0x70], R0 ;  /* 0x0000700001007387 */ /* 0x000fe80000100800 */
[----:B0-----:R-:W2:Y:S04]  /*c68c0*/  LDL.LU R4, [R1+0x68c] ;  /* 0x00068c0001047983 */ /* 0x001ea80000300800 */
[----:B------:R-:W3:Y:S04]  /*c68d0*/  LDL.LU R5, [R1+0xb8c] ;  /* 0x000b8c0001057983 */ /* 0x000ee80000300800 */
[----:B---3--:R0:W-:Y:S04]  /*c68e0*/  STL [R1+0x40a4], R5 ;  /* 0x0040a40501007387 */ /* 0x0081e80000100800 */
[----:B0-----:R-:W3:Y:S04]  /*c68f0*/  LDL.LU R5, [R1+0xa64] ;  /* 0x000a640001057983 */ /* 0x001ee80000300800 */
[----:B---3--:R0:W-:Y:S04]  /*c6900*/  STL [R1+0x40ac], R5 ;  /* 0x0040ac0501007387 */ /* 0x0081e80000100800 */
[----:B0-----:R-:W2:Y:S04]  /*c6910*/  LDL.LU R5, [R1+0xa6c] ;  /* 0x000a6c0001057983 */ /* 0x001ea80000300800 */
        /* <DEDUP_REMOVED lines=59> */
[----:B--2---:R-:W-:-:S03]  /*c6cd0*/  F2FP.F16.F32.PACK_AB R4, R5, R4 ;  /* 0x000000040504723e */ /* 0x004fc600000000ff */
[----:B------:R-:W2:Y:S04]  /*c6ce0*/  LDL.LU R5, [R1+0x40ac] ;  /* 0x0040ac0001057983 */ /* 0x000ea80000300800 */
[----:B------:R0:W-:Y:S04]  /*c6cf0*/  STL [R1+0x8c], R4 ;  /* 0x00008c0401007387 */ /* 0x0001e80000100800 */
[----:B0-----:R-:W2:Y:S02]  /*c6d00*/  LDL.LU R4, [R1+0x40a8] ;  /* 0x0040a80001047983 */ /* 0x001ea40000300800 */
[----:B--2---:R-:W-:-:S02]  /*c6d10*/  F2FP.F16.F32.PACK_AB R4, R5, R4 ;  /* 0x000000040504723e */ /* 0x004fc400000000ff */
[----:B------:R-:W2:Y:S01]  /*c6d20*/  LDL.LU R5, [R1+0x40a4] ;  /* 0x0040a40001057983 */ /* 0x000ea20000300800 */
[----:B---3--:R-:W-:Y:S02]  /*c6d30*/  F2FP.F16.F32.PACK_AB R2, R0, R2 ;  /* 0x000000020002723e */ /* 0x008fe400000000ff */
[----:B------:R-:W-:Y:S01]  /*c6d40*/  F2FP.F16.F32.PACK_AB R0, R60, R3 ;  /* 0x000000033c00723e */ /* 0x000fe200000000ff */
[----:B------:R2:W-:Y:S02]  /*c6d50*/  STL [R1+0x88], R4 ;  /* 0x0000880401007387 */ /* 0x0005e40000100800 */
[----:B--2---:R-:W-:Y:S02]  /*c6d60*/  F2FP.F16.F32.PACK_AB R4, R5, R6 ;  /* 0x000000060504723e */ /* 0x004fe400000000ff */
[----:B----4-:R-:W-:Y:S02]  /*c6d70*/  F2FP.F16.F32.PACK_AB R6, R7, R8 ;  /* 0x000000080706723e */ /* 0x010fe400000000ff */
[----:B------:R-:W-:Y:S01]  /*c6d80*/  F2FP.F16.F32.PACK_AB R5, R9, R10 ;  /* 0x0000000a0905723e */ /* 0x000fe200000000ff */
[----:B------:R0:W-:Y:S04]  /*c6d90*/  STL [R1+0x84], R4 ;  /* 0x0000840401007387 */ /* 0x0001e80000100800 */
[----:B------:R1:W-:Y:S04]  /*c6da0*/  STL [R1+0x80], R6 ;  /* 0x0000800601007387 */ /* 0x0003e80000100800 */
        /* <DEDUP_REMOVED lines=528> */
[----:B----4-:R-:W-:-:S03]  /*c8eb0*/  F2FP.F16.F32.PACK_AB R8, R7, R8 ;  /* 0x000000080708723e */ /* 0x010fc600000000ff */
[----:B------:R0:W-:Y:S01]  /*c8ec0*/  STL [R1+0x288], R4 ;  /* 0x0002880401007387 */ /* 0x0001e20000100800 */
[----:B---3--:R-:W-:Y:S02]  /*c8ed0*/  F2FP.F16.F32.PACK_AB R10, R9, R10 ;  /* 0x0000000a090a723e */ /* 0x008fe400000000ff */
[----:B------:R-:W-:Y:S01]  /*c8ee0*/  F2FP.F16.F32.PACK_AB R12, R11, R12 ;  /* 0x0000000c0b0c723e */ /* 0x000fe200000000ff */
[----:B0-----:R1:W5:Y:S01]  /*c8ef0*/  LDL.LU R4, [R1+0x4070] ;  /* 0x0040700001047983 */ /* 0x0013620000300800 */
[----:B------:R-:W-:Y:S02]  /*c8f00*/  F2FP.F16.F32.PACK_AB R14, R13, R14 ;  /* 0x0000000e0d0e723e */ /* 0x000fe400000000ff */
[----:B------:R-:W-:Y:S02]  /*c8f10*/  F2FP.F16.F32.PACK_AB R16, R15, R16 ;  /* 0x000000100f10723e */ /* 0x000fe400000000ff */
[----:B------:R-:W-:Y:S02]  /*c8f20*/  F2FP.F16.F32.PACK_AB R18, R17, R18 ;  /* 0x000000121112723e */ /* 0x000fe400000000ff */
[----:B------:R-:W-:-:S02]  /*c8f30*/  F2FP.F16.F32.PACK_AB R20, R19, R20 ;  /* 0x000000141314723e */ /* 0x000fc400000000ff */
[----:B------:R-:W-:Y:S02]  /*c8f40*/  F2FP.F16.F32.PACK_AB R22, R21, R22 ;  /* 0x000000161516723e */ /* 0x000fe400000000ff */
[----:B------:R-:W-:Y:S02]  /*c8f50*/  F2FP.F16.F32.PACK_AB R24, R23, R24 ;  /* 0x000000181718723e */ /* 0x000fe400000000ff */
        /* <DEDUP_REMOVED lines=20> */
[----:B--2---:R-:W-:Y:S02]  /*c90a0*/  F2FP.F16.F32.PACK_AB R6, R5, R6 ;  /* 0x000000060506723e */ /* 0x004fe400000000ff */
[----:B------:R1:W5:Y:S04]  /*c90b0*/  LDL.LU R5, [R1+0x406c] ;  /* 0x00406c0001057983 */ /* 0x0003680000300800 */
[----:B------:R0:W-:Y:S04]  /*c90c0*/  STL [R1+0x284], R6 ;  /* 0x0002840601007387 */ /* 0x0001e80000100800 */
[----:B0-----:R1:W5:Y:S04]  /*c90d0*/  LDL.LU R6, [R1+0x4068] ;  /* 0x0040680001067983 */ /* 0x0013680000300800 */
        /* <DEDUP_REMOVED lines=80> */
[----:B------:R1:W-:Y:S04]  /*c95e0*/  STL [R1+0x2f0], R0 ;  /* 0x0002f00001007387 */ /* 0x0003e80000100800 */
[----:B------:R1:W-:Y:S02]  /*c95f0*/  STL [R1+0x2f4], R2 ;  /* 0x0002f40201007387 */ /* 0x0003e40000100800 */
.L_x_0:
[----:B------:R-:W2:Y:S01]  /*c9600*/  LDL.LU R60, [R1+0x298] ;  /* 0x00029800013c7983 */ /* 0x000ea20000300800 */
[----:B------:R-:W3:Y:S01]  /*c9610*/  S2UR UR5, SR_CgaCtaId ;  /* 0x00000000000579c3 */ /* 0x000ee20000008800 */
[----:B------:R-:W4:Y:S02]  /*c9620*/  LDCU.64 UR26, c[0x0][0x398] ;  /* 0x00007300ff1a77ac */ /* 0x000f240008000a00 */
[----:B-----5:R-:W2:Y:S01]  /*c9630*/  LDL.LU R3, [R1+0x29c] ;  /* 0x00029c0001037983 */ /* 0x020ea20000300800 */
[----:B------:R-:W-:Y:S01]  /*c9640*/  UMOV UR4, 0x400 ;  /* 0x0000040000047882 */ /* 0x000fe20000000000 */
[----:B------:R-:W0:Y:S02]  /*c9650*/  LDCU.64 UR10, c[0x0][0x398] ;  /* 0x00007300ff0a77ac */ /* 0x000e240008000a00 */
[----:B-1----:R-:W2:Y:S01]  /*c9660*/  LDL.LU R61, [R1+0x2a8] ;  /* 0x0002a800013d7983 */ /* 0x002ea20000300800 */
[----:B------:R-:W1:Y:S03]  /*c9670*/  LDCU.64 UR6, c[0x0][0x390] ;  /* 0x00007200ff0677ac */ /* 0x000e660008000a00 */
[----:B------:R-:W2:Y:S01]  /*c9680*/  LDL.LU R2, [R1+0x2ac] ;  /* 0x0002ac0001027983 */ /* 0x000ea20000300800 */
[----:B------:R-:W0:Y:S03]  /*c9690*/  LDCU.64 UR28, c[0x0][0x398] ;  /* 0x00007300ff1c77ac */ /* 0x000e260008000a00 */
[----:B------:R-:W4:Y:S01]  /*c96a0*/  LDL R0, [R1+0x940] ;  /* 0x0009400001007983 */ /* 0x000f220000100800 */
[----:B------:R-:W0:Y:S03]  /*c96b0*/  LDCU UR24, c[0x0][0x3b8] ;  /* 0x00007700ff1877ac */ /* 0x000e260008000800 */
[----:B------:R-:W-:Y:S01]  /*c96c0*/  STL.64 [R1+0x4038], R26 ;  /* 0x0040381a01007387 */ /* 0x000fe20000100a00 */
[----:B------:R-:W0:Y:S03]  /*c96d0*/  LDCU.64 UR12, c[0x0][0x398] ;  /* 0x00007300ff0c77ac */ /* 0x000e260008000a00 */
[----:B------:R0:W-:Y:S01]  /*c96e0*/  STL.64 [R1+0x4030], R24 ;  /* 0x0040301801007387 */ /* 0x0001e20000100a00 */
[----:B------:R-:W0:Y:S03]  /*c96f0*/  LDCU.64 UR30, c[0x0][0x398] ;  /* 0x00007300ff1e77ac */ /* 0x000e260008000a00 */
[----:B------:R-:W-:Y:S01]  /*c9700*/  STL.64 [R1+0x4028], R30 ;  /* 0x0040281e01007387 */ /* 0x000fe20000100a00 */
        /* <DEDUP_REMOVED lines=10> */
[----:B------:R-:W0:Y:S03]  /*c97b0*/  LDCU UR66, c[0x0][0x398] ;  /* 0x00007300ff4277ac */ /* 0x000e260008000800 */
        /* <DEDUP_REMOVED lines=13> */
[----:B------:R-:W1:Y:S03]  /*c9890*/  LDCU UR63, c[0x0][0x39c] ;  /* 0x00007380ff3f77ac */ /* 0x000e660008000800 */
[----:B------:R0:W-:Y:S01]  /*c98a0*/  STL.64 [R1+0x3fc0], R52 ;  /* 0x003fc03401007387 */ /* 0x0001e20000100a00 */
[----:B------:R-:W1:Y:S03]  /*c98b0*/  LDCU UR46, c[0x0][0x3b8] ;  /* 0x00007700ff2e77ac */ /* 0x000e660008000800 */
[----:B------:R-:W-:Y:S01]  /*c98c0*/  STL.64 [R1+0x3fb8], R58 ;  /* 0x003fb83a01007387 */ /* 0x000fe20000100a00 */
[----:B------:R-:W1:Y:S03]  /*c98d0*/  LDCU UR47, c[0x0][0x398] ;  /* 0x00007300ff2f77ac */ /* 0x000e660008000800 */
[----:B------:R-:W-:Y:S01]  /*c98e0*/  STL.64 [R1+0x3fb0], R56 ;  /* 0x003fb03801007387 */ /* 0x000fe20000100a00 */
[----:B------:R-:W1:Y:S03]  /*c98f0*/  LDCU UR76, c[0x0][0x39c] ;  /* 0x00007380ff4c77ac */ /* 0x000e660008000800 */
[----:B0-----:R-:W4:Y:S01]  /*c9900*/  LDL.LU R24, [R1+0x280] ;  /* 0x0002800001187983 */ /* 0x001f220000300800 */
[----:B------:R-:W0:Y:S03]  /*c9910*/  LDCU UR49, c[0x0][0x398] ;  /* 0x00007300ff3177ac */ /* 0x000e260008000800 */
[----:B------:R-:W4:Y:S01]  /*c9920*/  LDL.LU R25, [R1+0x284] ;  /* 0x0002840001197983 */ /* 0x000f220000300800 */
        /* <DEDUP_REMOVED lines=52> */
[----:B---3--:R-:W-:Y:S01]  /*c9c70*/  ULEA UR4, UR5, UR4, 0x18 ;  /* 0x0000000405047291 */ /* 0x008fe2000f8ec0ff */
[----:B------:R-:W3:Y:S01]  /*c9c80*/  LDCU UR70, c[0x0][0x3b8] ;  /* 0x00007700ff4677ac */ /* 0x000ee20008000800 */
[----:B------:R-:W0:Y:S01]  /*c9c90*/  LDCU UR34, c[0x0][0x398] ;  /* 0x00007300ff2277ac */ /* 0x000e220008000800 */
[----:B------:R-:W0:Y:S01]  /*c9ca0*/  LDCU UR51, c[0x0][0x39c] ;  /* 0x00007380ff3377ac */ /* 0x000e220008000800 */
[----:B------:R-:W0:Y:S01]  /*c9cb0*/  LDCU UR41, c[0x0][0x398] ;  /* 0x00007300ff2977ac */ /* 0x000e220008000800 */
[----:B------:R-:W0:Y:S01]  /*c9cc0*/  LDCU UR39, c[0x0][0x39c] ;  /* 0x00007380ff2777ac */ /* 0x000e220008000800 */
[----:B------:R-:W0:Y:S01]  /*c9cd0*/  LDCU UR25, c[0x0][0x398] ;  /* 0x00007300ff1977ac */ /* 0x000e220008000800 */
[----:B------:R-:W0:Y:S01]  /*c9ce0*/  LDCU UR69, c[0x0][0x3b8] ;  /* 0x00007700ff4577ac */ /* 0x000e220008000800 */
[----:B------:R-:W0:Y:S01]  /*c9cf0*/  LDCU UR40, c[0x0][0x398] ;  /* 0x00007300ff2877ac */ /* 0x000e220008000800 */
[----:B------:R-:W0:Y:S01]  /*c9d00*/  LDCU UR67, c[0x0][0x39c] ;  /* 0x00007380ff4377ac */ /* 0x000e220008000800 */
[----:B--2---:R-:W-:-:S02]  /*c9d10*/  IMAD.MOV.U32 R35, RZ, RZ, R2 ;  /* 0x000000ffff237224 */ /* 0x004fc400078e0002 */
[----:B------:R-:W2:Y:S01]  /*c9d20*/  S2R R2, SR_TID.X ;  /* 0x0000000000027919 */ /* 0x000ea20000002100 */
[----:B----4-:R-:W-:Y:S01]  /*c9d30*/  VIADD R0, R0, 0xff ;  /* 0x000000ff00007836 */ /* 0x010fe20000000000 */
[----:B------:R-:W-:Y:S04]  /*c9d40*/  BAR.SYNC.DEFER_BLOCKING 0x0 ;  /* 0x0000000000007b1d */ /* 0x000fe80000010000 */
[----:B------:R-:W-:Y:S01]  /*c9d50*/  ISETP.GE.AND P1, PT, R0, UR27, PT ;  /* 0x0000001b00007c0c */ /* 0x000fe2000bf26270 */
[----:B------:R-:W-:Y:S02]  /*c9d60*/  IMAD.MOV.U32 R34, RZ, RZ, R61 ;  /* 0x000000ffff227224 */ /* 0x000fe400078e003d */
[----:B------:R-:W-:Y:S01]  /*c9d70*/  IMAD.MOV.U32 R30, RZ, RZ, R60 ;  /* 0x000000ffff1e7224 */ /* 0x000fe200078e003c */
[----:B------:R-:W4:Y:S01]  /*c9d80*/  LDCU UR27, c[0x0][0x39c] ;  /* 0x00007380ff1b77ac */ /* 0x000f220008000800 */
[----:B--2---:R-:W-:-:S04]  /*c9d90*/  LOP3.LUT R2, R2, 0x1f, RZ, 0xc0, !PT ;  /* 0x0000001f02027812 */ /* 0x004fc800078ec0ff */
[----:B------:R-:W-:Y:S01]  /*c9da0*/  LEA R0, R2, UR4, 0x4 ;  /* 0x0000000402007c11 */ /* 0x000fe2000f8e20ff */
[----:B------:R-:W-:Y:S01]  /*c9db0*/  IMAD.MOV.U32 R31, RZ, RZ, R3 ;  /* 0x000000ffff1f7224 */ /* 0x000fe200078e0003 */
[----:B------:R-:W2:Y:S03]  /*c9dc0*/  LDCU UR4, c[0x0][0x3b4] ;  /* 0x00007680ff0477ac */ /* 0x000ea60008000800 */
[----:B------:R-:W-:Y:S01]  /*c9dd0*/  STSM.16.M88.4 [R0], R52 ;  /* 0x0000003400007844 */ /* 0x000fe20000000200 */
[----:B------:R-:W-:-:S03]  /*c9de0*/  NOP ;  /* 0x0000000000007918 */ /* 0x000fc60000000000 */
[----:B------:R-:W0:Y:S01]  /*c9df0*/  LDS.128 R52, [R0] ;  /* 0x0000000000347984 */ /* 0x000e220000000c00 */
[----:B------:R-:W-:-:S03]  /*c9e00*/  NOP ;  /* 0x0000000000007918 */ /* 0x000fc60000000000 */
        /* <DEDUP_REMOVED lines=10> */
[----:B------:R-:W1:Y:S01]  /*c9eb0*/  LDS.128 R40, [R0] ;  /* 0x0000000000287984 */ /* 0x000e620000000c00 */
[----:B------:R-:W-:-:S03]  /*c9ec0*/  NOP ;  /* 0x0000000000007918 */ /* 0x000fc60000000000 */
[----:B------:R-:W-:Y:S01]  /*c9ed0*/  STSM.16.M88.4 [R0], R36 ;  /* 0x0000002400007844 */ /* 0x000fe20000000200 */
[----:B------:R-:W-:-:S03]  /*c9ee0*/  NOP ;  /* 0x0000000000007918 */ /* 0x000fc60000000000 */
[----:B------:R-:W1:Y:S01]  /*c9ef0*/  LDS.128 R36, [R0] ;  /* 0x0000000000247984 */ /* 0x000e620000000c00 */
[----:B------:R-:W-:-:S03]  /*c9f00*/  NOP ;  /* 0x0000000000007918 */ /* 0x000fc60000000000 */
[----:B------:R-:W-:Y:S01]  /*c9f10*/  STSM.16.M88.4 [R0], R32 ;  /* 0x0000002000007844 */ /* 0x000fe20000000200 */
[----:B------:R-:W-:-:S03]  /*c9f20*/  NOP ;  /* 0x0000000000007918 */ /* 0x000fc60000000000 */
[----:B------:R-:W2:Y:S01]  /*c9f30*/  LDS.128 R32, [R0] ;  /* 0x0000000000207984 */ /* 0x000ea20000000c00 */
[----:B------:R-:W-:-:S03]  /*c9f40*/  NOP ;  /* 0x0000000000007918 */ /* 0x000fc60000000000 */
[----:B------:R-:W-:Y:S01]  /*c9f50*/  STSM.16.M88.4 [R0], R28 ;  /* 0x0000001c00007844 */ /* 0x000fe20000000200 */
[----:B------:R-:W-:-:S03]  /*c9f60*/  NOP ;  /* 0x0000000000007918 */ /* 0x000fc60000000000 */
[----:B------:R-:W2:Y:S01]  /*c9f70*/  LDS.128 R28, [R0] ;  /* 0x00000000001c7984 */ /* 0x000ea20000000c00 */
[----:B------:R-:W-:-:S03]  /*c9f80*/  NOP ;  /* 0x0000000000007918 */ /* 0x000fc60000000000 */
[----:B0-----:R0:W-:Y:S04]  /*c9f90*/  STL.64 [R1+0x2f0], R52 ;  /* 0x0002f03401007387 */ /* 0x0011e80000100a00 */
[----:B------:R0:W-:Y:S04]  /*c9fa0*/  STL.64 [R1+0x2f8], R54 ;  /* 0x0002f83601007387 */ /* 0x0001e80000100a00 */
[----:B------:R0:W-:Y:S04]  /*c9fb0*/  STL.64 [R1+0x2e0], R48 ;  /* 0x0002e03001007387 */ /* 0x0001e80000100a00 */
[----:B------:R0:W-:Y:S04]  /*c9fc0*/  STL.64 [R1+0x2e8], R50 ;  /* 0x0002e83201007387 */ /* 0x0001e80000100a00 */
[----:B------:R0:W-:Y:S04]  /*c9fd0*/  STL.64 [R1+0x2d0], R44 ;  /* 0x0002d02c01007387 */ /* 0x0001e80000100a00 */
[----:B------:R0:W-:Y:S04]  /*c9fe0*/  STL.64 [R1+0x2d8], R46 ;  /* 0x0002d82e01007387 */ /* 0x0001e80000100a00 */
[----:B-1----:R1:W-:Y:S04]  /*c9ff0*/  STL.64 [R1+0x2c0], R40 ;  /* 0x0002c02801007387 */ /* 0x0023e80000100a00 */
[----:B------:R0:W-:Y:S04]  /*ca000*/  STL.64 [R1+0x2c8], R42 ;  /* 0x0002c82a01007387 */ /* 0x0001e80000100a00 */
[----:B------:R0:W-:Y:S04]  /*ca010*/  STL.64 [R1+0x2b0], R36 ;  /* 0x0002b02401007387 */ /* 0x0001e80000100a00 */
[----:B------:R0:W-:Y:S04]  /*ca020*/  STL.64 [R1+0x2b8], R38 ;  /* 0x0002b82601007387 */ /* 0x0001e80000100a00 */
[----:B--2---:R2:W-:Y:S04]  /*ca030*/  STL.64 [R1+0x2a0], R32 ;  /* 0x0002a02001007387 */ /* 0x0045e80000100a00 */
[----:B------:R0:W-:Y:S04]  /*ca040*/  STL.64 [R1+0x2a8], R34 ;  /* 0x0002a82201007387 */ /* 0x0001e80000100a00 */
[----:B------:R1:W-:Y:S04]  /*ca050*/  STL.64 [R1+0x290], R28 ;  /* 0x0002901c01007387 */ /* 0x0003e80000100a00 */
[----:B------:R1:W-:Y:S04]  /*ca060*/  STL.64 [R1+0x298], R30 ;  /* 0x0002981e01007387 */ /* 0x0003e80000100a00 */
[----:B0-----:R-:W3:Y:S04]  /*ca070*/  LDL.LU R52, [R1+0x270] ;  /* 0x0002700001347983 */ /* 0x001ee80000300800 */
[----:B------:R-:W3:Y:S04]  /*ca080*/  LDL.LU R53, [R1+0x274] ;  /* 0x0002740001357983 */ /* 0x000ee80000300800 */
        /* <DEDUP_REMOVED lines=18> */
[----:B--2---:R-:W2:Y:S04]  /*ca1b0*/  LDL.LU R32, [R1+0x220] ;  /* 0x0002200001207983 */ /* 0x004ea80000300800 */
[----:B------:R-:W2:Y:S04]  /*ca1c0*/  LDL.LU R33, [R1+0x224] ;  /* 0x0002240001217983 */ /* 0x000ea80000300800 */
[----:B------:R-:W2:Y:S04]  /*ca1d0*/  LDL.LU R34, [R1+0x228] ;  /* 0x0002280001227983 */ /* 0x000ea80000300800 */
[----:B------:R-:W2:Y:S04]  /*ca1e0*/  LDL.LU R35, [R1+0x22c] ;  /* 0x00022c0001237983 */ /* 0x000ea80000300800 */
[----:B------:R-:W2:Y:S04]  /*ca1f0*/  LDL.LU R28, [R1+0x210] ;  /* 0x00021000011c7983 */ /* 0x000ea80000300800 */
[----:B------:R-:W2:Y:S04]  /*ca200*/  LDL.LU R29, [R1+0x214] ;  /* 0x00021400011d7983 */ /* 0x000ea80000300800 */
[----:B------:R-:W2:Y:S04]  /*ca210*/  LDL.LU R30, [R1+0x218] ;  /* 0x00021800011e7983 */ /* 0x000ea80000300800 */
[----:B------:R-:W2:Y:S04]  /*ca220*/  LDL.LU R31, [R1+0x21c] ;  /* 0x00021c00011f7983 */ /* 0x000ea80000300800 */
[----:B------:R0:W-:Y:S01]  /*ca230*/  STSM.16.M88.4 [R0], R24 ;  /* 0x0000001800007844 */ /* 0x0001e20000000200 */
[----:B------:R-:W-:-:S03]  /*ca240*/  NOP ;  /* 0x0000000000007918 */ /* 0x000fc60000000000 */
[----:B------:R-:W1:Y:S01]  /*ca250*/  LDS.128 R56, [R0] ;  /* 0x0000000000387984 */ /* 0x000e620000000c00 */
[----:B------:R-:W-:-:S03]  /*ca260*/  NOP ;  /* 0x0000000000007918 */ /* 0x000fc60000000000 */
[----:B0-----:R-:W2:Y:S04]  /*ca270*/  LDL.LU R24, [R1+0x200] ;  /* 0x0002000001187983 */ /* 0x001ea80000300800 */
[----:B------:R-:W2:Y:S04]  /*ca280*/  LDL.LU R25, [R1+0x204] ;  /* 0x0002040001197983 */ /* 0x000ea80000300800 */
[----:B------:R-:W2:Y:S04]  /*ca290*/  LDL.LU R26, [R1+0x208] ;  /* 0x00020800011a7983 */ /* 0x000ea80000300800 */
[----:B------:R-:W2:Y:S04]  /*ca2a0*/  LDL.LU R27, [R1+0x20c] ;  /* 0x00020c00011b7983 */ /* 0x000ea80000300800 */
[----:B-1----:R-:W-:Y:S04]  /*ca2b0*/  STL.64 [R1+0x280], R56 ;  /* 0x0002803801007387 */ /* 0x002fe80000100a00 */
[----:B------:R-:W-:Y:S04]  /*ca2c0*/  STL.64 [R1+0x288], R58 ;  /* 0x0002883a01007387 */ /* 0x000fe80000100a00 */
[----:B---3--:R-:W-:Y:S01]  /*ca2d0*/  STSM.16.M88.4 [R0], R52 ;  /* 0x0000003400007844 */ /* 0x008fe20000000200 */
[----:B------:R-:W-:-:S03]  /*ca2e0*/  NOP ;  /* 0x0000000000007918 */ /* 0x000fc60000000000 */
[----:B------:R-:W0:Y:S01]  /*ca2f0*/  LDS.128 R52, [R0] ;  /* 0x0000000000347984 */ /* 0x000e220000000c00 */
[----:B------:R-:W-:-:S03]  /*ca300*/  NOP ;  /* 0x0000000000007918 */ /* 0x000fc60000000000 */
[----:B----4-:R-:W-:Y:S01]  /*ca310*/  STSM.16.M88.4 [R0], R48 ;  /* 0x0000003000007844 */ /* 0x010fe20000000200 */
[----:B------:R-:W-:-:S03]  /*ca320*/  NOP ;  /* 0x0000000000007918 */ /* 0x000fc60000000000 */
[----:B------:R-:W1:Y:S01]  /*ca330*/  LDS.128 R48, [R0] ;  /* 0x0000000000307984 */ /* 0x000e620000000c00 */
[----:B------:R-:W-:-:S03]  /*ca340*/  NOP ;  /* 0x0000000000007918 */ /* 0x000fc60000000000 */
[----:B------:R-:W-:Y:S01]  /*ca350*/  STSM.16.M88.4 [R0], R44 ;  /* 0x0000002c00007844 */ /* 0x000fe20000000200 */
[----:B------:R-:W-:-:S03]  /*ca360*/  NOP ;  /* 0x0000000000007918 */ /* 0x000fc60000000000 */
[----:B------:R-:W3:Y:S01]  /*ca370*/  LDS.128 R44, [R0] ;  /* 0x00000000002c7984 */ /* 0x000ee20000000c00 */
[----:B------:R-:W-:-:S03]  /*ca380*/  NOP ;  /* 0x0000000000007918 */ /* 0x000fc60000000000 */
[----:B------:R-:W-:Y:S01]  /*ca390*/  STSM.16.M88.4 [R0], R40 ;  /* 0x0000002800007844 */ /* 0x000fe20000000200 */
[----:B------:R-:W-:-:S03]  /*ca3a0*/  NOP ;  /* 0x0000000000007918 */ /* 0x000fc60000000000 */
[----:B------:R-:W4:Y:S01]  /*ca3b0*/  LDS.128 R40, [R0] ;  /* 0x0000000000287984 */ /* 0x000f220000000c00 */
[----:B------:R-:W-:-:S03]  /*ca3c0*/  NOP ;  /* 0x0000000000007918 */ /* 0x000fc60000000000 */
[----:B------:R-:W-:Y:S01]  /*ca3d0*/  STSM.16.M88.4 [R0], R36 ;  /* 0x0000002400007844 */ /* 0x000fe20000000200 */
[----:B------:R-:W-:-:S03]  /*ca3e0*/  NOP ;  /* 0x0000000000007918 */ /* 0x000fc60000000000 */
[----:B------:R-:W1:Y:S01]  /*ca3f0*/  LDS.128 R36, [R0] ;  /* 0x0000000000247984 */ /* 0x000e620000000c00 */
[----:B------:R-:W-:-:S03]  /*ca400*/  NOP ;  /* 0x0000000000007918 */ /* 0x000fc60000000000 */
[----:B--2---:R-:W-:Y:S01]  /*ca410*/  STSM.16.M88.4 [R0], R32 ;  /* 0x0000002000007844 */ /* 0x004fe20000000200 */
        /* <DEDUP_REMOVED lines=9> */
[----:B-1----:R1:W-:Y:S04]  /*ca4b0*/  STL.64 [R1+0x260], R48 ;  /* 0x0002603001007387 */ /* 0x0023e80000100a00 */
[----:B------:R0:W-:Y:S04]  /*ca4c0*/  STL.64 [R1+0x268], R50 ;  /* 0x0002683201007387 */ /* 0x0001e80000100a00 */
[----:B---3--:R3:W-:Y:S04]  /*ca4d0*/  STL.64 [R1+0x250], R44 ;  /* 0x0002502c01007387 */ /* 0x0087e80000100a00 */
[----:B------:R0:W-:Y:S04]  /*ca4e0*/  STL.64 [R1+0x258], R46 ;  /* 0x0002582e01007387 */ /* 0x0001e80000100a00 */
[----:B----4-:R4:W-:Y:S04]  /*ca4f0*/  STL.64 [R1+0x240], R40 ;  /* 0x0002402801007387 */ /* 0x0109e80000100a00 */
[----:B------:R0:W-:Y:S04]  /*ca500*/  STL.64 [R1+0x248], R42 ;  /* 0x0002482a01007387 */ /* 0x0001e80000100a00 */
[----:B------:R0:W-:Y:S04]  /*ca510*/  STL.64 [R1+0x230], R36 ;  /* 0x0002302401007387 */ /* 0x0001e80000100a00 */
[----:B------:R0:W-:Y:S04]  /*ca520*/  STL.64 [R1+0x238], R38 ;  /* 0x0002382601007387 */ /* 0x0001e80000100a00 */
[----:B--2---:R2:W-:Y:S04]  /*ca530*/  STL.64 [R1+0x220], R32 ;  /* 0x0002202001007387 */ /* 0x0045e80000100a00 */
[----:B------:R0:W-:Y:S04]  /*ca540*/  STL.64 [R1+0x228], R34 ;  /* 0x0002282201007387 */ /* 0x0001e80000100a00 */
[----:B------:R1:W-:Y:S04]  /*ca550*/  STL.64 [R1+0x210], R28 ;  /* 0x0002101c01007387 */ /* 0x0003e80000100a00 */
[----:B------:R1:W-:Y:S04]  /*ca560*/  STL.64 [R1+0x218], R30 ;  /* 0x0002181e01007387 */ /* 0x0003e80000100a00 */
[----:B0-----:R-:W2:Y:S04]  /*ca570*/  LDL.LU R52, [R1+0x1f0] ;  /* 0x0001f00001347983 */ /* 0x001ea80000300800 */
[----:B------:R-:W2:Y:S04]  /*ca580*/  LDL.LU R53, [R1+0x1f4] ;  /* 0x0001f40001357983 */ /* 0x000ea80000300800 */
[----:B------:R-:W2:Y:S04]  /*ca590*/  LDL.LU R54, [R1+0x1f8] ;  /* 0x0001f80001367983 */ /* 0x000ea80000300800 */
[----:B------:R-:W2:Y:S04]  /*ca5a0*/  LDL.LU R55, [R1+0x1fc] ;  /* 0x0001fc0001377983 */ /* 0x000ea80000300800 */
[----:B-1----:R-:W2:Y:S04]  /*ca5b0*/  LDL.LU R48, [R1+0x1e0] ;  /* 0x0001e00001307983 */ /* 0x002ea80000300800 */
[----:B------:R-:W2:Y:S04]  /*ca5c0*/  LDL.LU R49, [R1+0x1e4] ;  /* 0x0001e40001317983 */ /* 0x000ea80000300800 */
[----:B------:R-:W2:Y:S04]  /*ca5d0*/  LDL.LU R50, [R1+0x1e8] ;  /* 0x0001e80001327983 */ /* 0x000ea80000300800 */
[----:B------:R-:W2:Y:S04]  /*ca5e0*/  LDL.LU R51, [R1+0x1ec] ;  /* 0x0001ec0001337983 */ /* 0x000ea80000300800 */
[----:B---3--:R-:W3:Y:S04]  /*ca5f0*/  LDL.LU R44, [R1+0x1d0] ;  /* 0x0001d000012c7983 */ /* 0x008ee80000300800 */
[----:B------:R-:W3:Y:S04]  /*ca600*/  LDL.LU R45, [R1+0x1d4] ;  /* 0x0001d400012d7983 */ /* 0x000ee80000300800 */
[----:B------:R-:W3:Y:S04]  /*ca610*/  LDL.LU R46, [R1+0x1d8] ;  /* 0x0001d800012e7983 */ /* 0x000ee80000300800 */
        /* <DEDUP_REMOVED lines=35> */
[----:B---3--:R-:W-:Y:S01]  /*ca850*/  STSM.16.M88.4 [R0], R44 ;  /* 0x0000002c00007844 */ /* 0x008fe20000000200 */
[----:B------:R-:W-:-:S03]  /*ca860*/  NOP ;  /* 0x0000000000007918 */ /* 0x000fc60000000000 */
[----:B------:R-:W3:Y:S01]  /*ca870*/  LDS.128 R44, [R0] ;  /* 0x00000000002c7984 */ /* 0x000ee20000000c00 */
[----:B------:R-:W-:-:S03]  /*ca880*/  NOP ;  /* 0x0000000000007918 */ /* 0x000fc60000000000 */
[----:B----4-:R-:W-:Y:S01]  /*ca890*/  STSM.16.M88.4 [R0], R40 ;  /* 0x0000002800007844 */ /* 0x010fe20000000200 */
        /* <DEDUP_REMOVED lines=175> */
[----:B0-----:R-:W-:Y:S04]  /*cb390*/  STL.64 [R1+0xf0], R52 ;  /* 0x0000f03401007387 */ /* 0x001fe80000100a00 */
[----:B------:R-:W-:Y:S04]  /*cb3a0*/  STL.64 [R1+0xf8], R54 ;  /* 0x0000f83601007387 */ /* 0x000fe80000100a00 */
[----:B-1----:R-:W-:Y:S04]  /*cb3b0*/  STL.64 [R1+0xe0], R48 ;  /* 0x0000e03001007387 */ /* 0x002fe80000100a00 */
[----:B------:R-:W-:Y:S04]  /*cb3c0*/  STL.64 [R1+0xe8], R50 ;  /* 0x0000e83201007387 */ /* 0x000fe80000100a00 */
[----:B---3--:R-:W-:Y:S04]  /*cb3d0*/  STL.64 [R1+0xd0], R44 ;  /* 0x0000d02c01007387 */ /* 0x008fe80000100a00 */
[----:B------:R-:W-:Y:S04]  /*cb3e0*/  STL.64 [R1+0xd8], R46 ;  /* 0x0000d82e01007387 */ /* 0x000fe80000100a00 */
[----:B----4-:R-:W-:Y:S04]  /*cb3f0*/  STL.64 [R1+0xc0], R40 ;  /* 0x0000c02801007387 */ /* 0x010fe80000100a00 */
[----:B------:R-:W-:Y:S04]  /*cb400*/  STL.64 [R1+0xc8], R42 ;  /* 0x0000c82a01007387 */ /* 0x000fe80000100a00 */
[----:B------:R-:W-:Y:S04]  /*cb410*/  STL.64 [R1+0xb0], R36 ;  /* 0x0000b02401007387 */ /* 0x000fe80000100a00 */
[----:B------:R-:W-:Y:S04]  /*cb420*/  STL.64 [R1+0xb8], R38 ;  /* 0x0000b82601007387 */ /* 0x000fe80000100a00 */
[----:B--2---:R-:W-:Y:S04]  /*cb430*/  STL.64 [R1+0xa0], R32 ;  /* 0x0000a02001007387 */ /* 0x004fe80000100a00 */
[----:B------:R-:W-:Y:S04]  /*cb440*/  STL.64 [R1+0xa8], R34 ;  /* 0x0000a82201007387 */ /* 0x000fe80000100a00 */
[----:B------:R0:W-:Y:S04]  /*cb450*/  STL.64 [R1+0x90], R28 ;  /* 0x0000901c01007387 */ /* 0x0001e80000100a00 */
[----:B------:R1:W-:Y:S04]  /*cb460*/  STL.64 [R1+0x98], R30 ;  /* 0x0000981e01007387 */ /* 0x0003e80000100a00 */
[----:B0-----:R-:W2:Y:S04]  /*cb470*/  LDL.LU R28, [R1+0x70] ;  /* 0x00007000011c7983 */ /* 0x001ea80000300800 */
[----:B------:R-:W2:Y:S04]  /*cb480*/  LDL.LU R29, [R1+0x74] ;  /* 0x00007400011d7983 */ /* 0x000ea80000300800 */
[----:B-1----:R-:W2:Y:S04]  /*cb490*/  LDL.LU R30, [R1+0x78] ;  /* 0x00007800011e7983 */ /* 0x002ea80000300800 */
        /* <DEDUP_REMOVED lines=25> */
[----:B------:R-:W4:Y:S04]  /*cb630*/  LDL.LU R56, [R1] ;  /* 0x0000000001387983 */ /* 0x000f280000300800 */
[----:B------:R-:W4:Y:S04]  /*cb640*/  LDL.LU R57, [R1+0x4] ;  /* 0x0000040001397983 */ /* 0x000f280000300800 */
[----:B------:R-:W4:Y:S04]  /*cb650*/  LDL.LU R58, [R1+0x8] ;  /* 0x00000800013a7983 */ /* 0x000f280000300800 */
[----:B------:R-:W4:Y:S04]  /*cb660*/  LDL.LU R59, [R1+0xc] ;  /* 0x00000c00013b7983 */ /* 0x000f280000300800 */
[----:B------:R-:W-:Y:S01]  /*cb670*/  STSM.16.M88.4 [R0], R24 ;  /* 0x0000001800007844 */ /* 0x000fe20000000200 */
[----:B------:R-:W-:-:S03]  /*cb680*/  NOP ;  /* 0x0000000000007918 */ /* 0x000fc60000000000 */
[----:B------:R-:W0:Y:S01]  /*cb690*/  LDS.128 R24, [R0] ;  /* 0x0000000000187984 */ /* 0x000e220000000c00 */
[----:B------:R-:W-:-:S03]  /*cb6a0*/  NOP ;  /* 0x0000000000007918 */ /* 0x000fc60000000000 */
[----:B0-----:R-:W-:Y:S04]  /*cb6b0*/  STL.64 [R1+0x80], R24 ;  /* 0x0000801801007387 */ /* 0x001fe80000100a00 */
[----:B------:R0:W-:Y:S04]  /*cb6c0*/  STL.64 [R1+0x88], R26 ;  /* 0x0000881a01007387 */ /* 0x0001e80000100a00 */
[----:B0-----:R-:W4:Y:S04]  /*cb6d0*/  LDL.LU.64 R26, [R1+0x4038] ;  /* 0x00403800011a7983 */ /* 0x001f280000300a00 */
[----:B------:R-:W4:Y:S04]  /*cb6e0*/  LDL.LU.64 R24, [R1+0x4030] ;  /* 0x0040300001187983 */ /* 0x000f280000300a00 */
[----:B--2---:R-:W-:Y:S01]  /*cb6f0*/  STSM.16.M88.4 [R0], R28 ;  /* 0x0000001c00007844 */ /* 0x004fe20000000200 */
[----:B------:R-:W-:-:S03]  /*cb700*/  NOP ;  /* 0x0000000000007918 */ /* 0x000fc60000000000 */
[----:B------:R-:W0:Y:S01]  /*cb710*/  LDS.128 R28, [R0] ;  /* 0x00000000001c7984 */ /* 0x000e220000000c00 */
[----:B------:R-:W-:-:S03]  /*cb720*/  NOP ;  /* 0x0000000000007918 */ /* 0x000fc60000000000 */
[----:B---3--:R-:W-:Y:S01]  /*cb730*/  STSM.16.M88.4 [R0], R32 ;  /* 0x0000002000007844 */ /* 0x008fe20000000200 */
[----:B------:R-:W-:-:S03]  /*cb740*/  NOP ;  /* 0x0000000000007918 */ /* 0x000fc60000000000 */
[----:B------:R-:W1:Y:S01]  /*cb750*/  LDS.128 R32, [R0] ;  /* 0x0000000000207984 */ /* 0x000e620000000c00 */
[----:B------:R-:W-:-:S03]  /*cb760*/  NOP ;  /* 0x0000000000007918 */ /* 0x000fc60000000000 */
[----:B----4-:R-:W-:Y:S01]  /*cb770*/  STSM.16.M88.4 [R0], R36 ;  /* 0x0000002400007844 */ /* 0x010fe20000000200 */
[----:B------:R-:W-:-:S03]  /*cb780*/  NOP ;  /* 0x0000000000007918 */ /* 0x000fc60000000000 */
[----:B------:R-:W2:Y:S01]  /*cb790*/  LDS.128 R36, [R0] ;  /* 0x0000000000247984 */ /* 0x000ea20000000c00 */
        /* <DEDUP_REMOVED lines=26> */
[----:B------:R0:W-:Y:S04]  /*cb940*/  STL.64 [R1+0x78], R30 ;  /* 0x0000781e01007387 */ /* 0x0001e80000100a00 */
[----:B0-----:R-:W4:Y:S04]  /*cb950*/  LDL.LU.64 R30, [R1+0x4028] ;  /* 0x00402800011e7983 */ /* 0x001f280000300a00 */
[----:B------:R-:W4:Y:S04]  /*cb960*/  LDL.LU.64 R28, [R1+0x4020] ;  /* 0x00402000011c7983 */ /* 0x000f280000300a00 */
[----:B-1----:R-:W-:Y:S04]  /*cb970*/  STL.64 [R1+0x60], R32 ;  /* 0x0000602001007387 */ /* 0x002fe80000100a00 */
[----:B------:R0:W-:Y:S04]  /*cb980*/  STL.64 [R1+0x68], R34 ;  /* 0x0000682201007387 */ /* 0x0001e80000100a00 */
[----:B0-----:R-:W4:Y:S04]  /*cb990*/  LDL.LU.64 R34, [R1+0x4018] ;  /* 0x0040180001227983 */ /* 0x001f280000300a00 */
[----:B------:R-:W4:Y:S04]  /*cb9a0*/  LDL.LU.64 R32, [R1+0x4010] ;  /* 0x0040100001207983 */ /* 0x000f280000300a00 */
[----:B--2---:R-:W-:Y:S04]  /*cb9b0*/  STL.64 [R1+0x50], R36 ;  /* 0x0000502401007387 */ /* 0x004fe80000100a00 */
[----:B------:R0:W-:Y:S04]  /*cb9c0*/  STL.64 [R1+0x58], R38 ;  /* 0x0000582601007387 */ /* 0x0001e80000100a00 */
[----:B0-----:R-:W2:Y:S04]  /*cb9d0*/  LDL.LU.64 R38, [R1+0x4008] ;  /* 0x0040080001267983 */ /* 0x001ea80000300a00 */
[----:B------:R-:W2:Y:S04]  /*cb9e0*/  LDL.LU.64 R36, [R1+0x4000] ;  /* 0x0040000001247983 */ /* 0x000ea80000300a00 */
[----:B---3--:R-:W-:Y:S04]  /*cb9f0*/  STL.64 [R1+0x40], R40 ;  /* 0x0000402801007387 */ /* 0x008fe80000100a00 */
[----:B------:R0:W-:Y:S04]  /*cba00*/  STL.64 [R1+0x48], R42 ;  /* 0x0000482a01007387 */ /* 0x0001e80000100a00 */
[----:B0-----:R-:W3:Y:S04]  /*cba10*/  LDL.LU.64 R42, [R1+0x3ff8] ;  /* 0x003ff800012a7983 */ /* 0x001ee80000300a00 */
[----:B------:R-:W3:Y:S04]  /*cba20*/  LDL.LU.64 R40, [R1+0x3ff0] ;  /* 0x003ff00001287983 */ /* 0x000ee80000300a00 */
[----:B----4-:R-:W-:Y:S04]  /*cba30*/  STL.64 [R1+0x30], R44 ;  /* 0x0000302c01007387 */ /* 0x010fe80000100a00 */
[----:B------:R0:W-:Y:S04]  /*cba40*/  STL.64 [R1+0x38], R46 ;  /* 0x0000382e01007387 */ /* 0x0001e80000100a00 */
[----:B0-----:R-:W4:Y:S04]  /*cba50*/  LDL.LU.64 R46, [R1+0x3fe8] ;  /* 0x003fe800012e7983 */ /* 0x001f280000300a00 */
[----:B------:R-:W4:Y:S04]  /*cba60*/  LDL.LU.64 R44, [R1+0x3fe0] ;  /* 0x003fe000012c7983 */ /* 0x000f280000300a00 */
[----:B------:R-:W-:Y:S04]  /*cba70*/  STL.64 [R1+0x20], R48 ;  /* 0x0000203001007387 */ /* 0x000fe80000100a00 */
[----:B------:R0:W-:Y:S04]  /*cba80*/  STL.64 [R1+0x28], R50 ;  /* 0x0000283201007387 */ /* 0x0001e80000100a00 */
[----:B0-----:R-:W2:Y:S04]  /*cba90*/  LDL.LU.64 R50, [R1+0x3fd8] ;  /* 0x003fd80001327983 */ /* 0x001ea80000300a00 */
[----:B------:R-:W2:Y:S04]  /*cbaa0*/  LDL.LU.64 R48, [R1+0x3fd0] ;  /* 0x003fd00001307983 */ /* 0x000ea80000300a00 */
[----:B------:R-:W-:Y:S04]  /*cbab0*/  STL.64 [R1+0x10], R52 ;  /* 0x0000103401007387 */ /* 0x000fe80000100a00 */
[----:B------:R0:W-:Y:S04]  /*cbac0*/  STL.64 [R1+0x18], R54 ;  /* 0x0000183601007387 */ /* 0x0001e80000100a00 */
[----:B------:R-:W-:Y:S04]  /*cbad0*/  STSM.16.M88.4 [R0], R8 ;  /* 0x0000000800007844 */ /* 0x000fe80000000200 */
[----:B0-----:R-:W2:Y:S04]  /*cbae0*/  LDL.LU.64 R54, [R1+0x3fc8] ;  /* 0x003fc80001367983 */ /* 0x001ea80000300a00 */
[----:B------:R-:W2:Y:S01]  /*cbaf0*/  LDL.LU.64 R52, [R1+0x3fc0] ;  /* 0x003fc00001347983 */ /* 0x000ea20000300a00 */
[----:B------:R-:W-:-:S03]  /*cbb00*/  NOP ;  /* 0x0000000000007918 */ /* 0x000fc60000000000 */
[----:B------:R-:W-:Y:S04]  /*cbb10*/  STL.64 [R1], R56 ;  /* 0x0000003801007387 */ /* 0x000fe80000100a00 */
[----:B------:R0:W-:Y:S04]  /*cbb20*/  STL.64 [R1+0x8], R58 ;  /* 0x0000083a01007387 */ /* 0x0001e80000100a00 */
[----:B0-----:R-:W2:Y:S04]  /*cbb30*/  LDL.LU.64 R58, [R1+0x3fb8] ;  /* 0x003fb800013a7983 */ /* 0x001ea80000300a00 */
[----:B------:R-:W2:Y:S04]  /*cbb40*/  LDL.LU.64 R56, [R1+0x3fb0] ;  /* 0x003fb00001387983 */ /* 0x000ea80000300a00 */
[----:B------:R-:W-:Y:S04]  /*cbb50*/  STL.64 [R1+0x320], R4 ;  /* 0x0003200401007387 */ /* 0x000fe80000100a00 */
[----:B------:R-:W-:Y:S04]  /*cbb60*/  STL.64 [R1+0x328], R6 ;  /* 0x0003280601007387 */ /* 0x000fe80000100a00 */
[----:B------:R-:W0:Y:S04]  /*cbb70*/  LDS.128 R4, [R0] ;  /* 0x0000000000047984 */ /* 0x000e280000000c00 */
[----:B------:R-:W2:Y:S04]  /*cbb80*/  LDL.LU R8, [R1+0x300] ;  /* 0x0003000001087983 */ /* 0x000ea80000300800 */
[----:B------:R-:W2:Y:S04]  /*cbb90*/  LDL.LU R9, [R1+0x304] ;  /* 0x0003040001097983 */ /* 0x000ea80000300800 */
[----:B------:R-:W2:Y:S04]  /*cbba0*/  LDL.LU R10, [R1+0x308] ;  /* 0x00030800010a7983 */ /* 0x000ea80000300800 */
[----:B------:R-:W2:Y:S01]  /*cbbb0*/  LDL.LU R11, [R1+0x30c] ;  /* 0x00030c00010b7983 */ /* 0x000ea20000300800 */
[----:B------:R-:W-:-:S03]  /*cbbc0*/  NOP ;  /* 0x0000000000007918 */ /* 0x000fc60000000000 */
[----:B0-----:R0:W-:Y:S04]  /*cbbd0*/  STL [R1+0x3fa4], R4 ;  /* 0x003fa40401007387 */ /* 0x0011e80000100800 */
[----:B------:R1:W-:Y:S04]  /*cbbe0*/  STL [R1+0x3fa0], R5 ;  /* 0x003fa00501007387 */ /* 0x0003e80000100800 */
[----:B------:R1:W-:Y:S04]  /*cbbf0*/  STL [R1+0x3f9c], R6 ;  /* 0x003f9c0601007387 */ /* 0x0003e80000100800 */
[----:B------:R1:W-:Y:S04]  /*cbc00*/  STL [R1+0x3f98], R7 ;  /* 0x003f980701007387 */ /* 0x0003e80000100800 */
[----:B0-----:R-:W2:Y:S04]  /*cbc10*/  LDL.LU R4, [R1+0x310] ;  /* 0x0003100001047983 */ /* 0x001ea80000300800 */
[----:B-1----:R-:W2:Y:S04]  /*cbc20*/  LDL.LU R5, [R1+0x314] ;  /* 0x0003140001057983 */ /* 0x002ea80000300800 */
[----:B------:R-:W2:Y:S04]  /*cbc30*/  LDL.LU R6, [R1+0x318] ;  /* 0x0003180001067983 */ /* 0x000ea80000300800 */
[----:B------:R-:W2:Y:S04]  /*cbc40*/  LDL.LU R7, [R1+0x31c] ;  /* 0x00031c0001077983 */ /* 0x000ea80000300800 */
[----:B--2---:R-:W-:Y:S01]  /*cbc50*/  STSM.16.M88.4 [R0], R4 ;  /* 0x0000000400007844 */ /* 0x004fe20000000200 */
[----:B------:R-:W-:-:S03]  /*cbc60*/  NOP ;  /* 0x0000000000007918 */ /* 0x000fc60000000000 */
[----:B------:R-:W0:Y:S01]  /*cbc70*/  LDS.128 R4, [R0] ;  /* 0x0000000000047984 */ /* 0x000e220000000c00 */
[----:B------:R-:W-:-:S03]  /*cbc80*/  NOP ;  /* 0x0000000000007918 */ /* 0x000fc60000000000 */
[----:B------:R-:W-:Y:S01]  /*cbc90*/  STSM.16.M88.4 [R0], R8 ;  /* 0x0000000800007844 */ /* 0x000fe20000000200 */
[----:B------:R-:W-:-:S03]  /*cbca0*/  NOP ;  /* 0x0000000000007918 */ /* 0x000fc60000000000 */
[----:B0-----:R-:W-:Y:S04]  /*cbcb0*/  STL.64 [R1+0x330], R4 ;  /* 0x0003300401007387 */ /* 0x001fe80000100a00 */
[----:B------:R-:W-:Y:S04]  /*cbcc0*/  STL.64 [R1+0x338], R6 ;  /* 0x0003380601007387 */ /* 0x000fe80000100a00 */
[----:B------:R-:W0:Y:S01]  /*cbcd0*/  LDS.128 R4, [R0] ;  /* 0x0000000000047984 */ /* 0x000e220000000c00 */
[----:B------:R-:W-:-:S03]  /*cbce0*/  NOP ;  /* 0x0000000000007918 */ /* 0x000fc60000000000 */
[----:B------:R-:W2:Y:S04]  /*cbcf0*/  LDL.LU R61, [R1+0x95c] ;  /* 0x00095c00013d7983 */ /* 0x000ea80000300800 */
[----:B------:R-:W2:Y:S04]  /*cbd00*/  LDL.LU R60, [R1+0xcc4] ;  /* 0x000cc400013c7983 */ /* 0x000ea80000300800 */
[----:B------:R-:W-:Y:S01]  /*cbd10*/  STSM.16.M88.4 [R0], R12 ;  /* 0x0000000c00007844 */ /* 0x000fe20000000200 */
[----:B------:R-:W-:-:S03]  /*cbd20*/  NOP ;  /* 0x0000000000007918 */ /* 0x000fc60000000000 */
[----:B0-----:R-:W-:Y:S04]  /*cbd30*/  STL.64 [R1+0x310], R4 ;  /* 0x0003100401007387 */ /* 0x001fe80000100a00 */
[----:B------:R-:W-:Y:S04]  /*cbd40*/  STL.64 [R1+0x318], R6 ;  /* 0x0003180601007387 */ /* 0x000fe80000100a00 */
        /* <DEDUP_REMOVED lines=8> */
[----:B0-----:R-:W-:Y:S04]  /*cbdd0*/  STL.64 [R1+0x340], R4 ;  /* 0x0003400401007387 */ /* 0x001fe80000100a00 */
[----:B------:R0:W-:Y:S04]  /*cbde0*/  STL.64 [R1+0x348], R6 ;  /* 0x0003480601007387 */ /* 0x0001e80000100a00 */
[----:B0-----:R-:W2:Y:S04]  /*cbdf0*/  LDL.LU R7, [R1+0x2f8] ;  /* 0x0002f80001077983 */ /* 0x001ea80000300800 */
[----:B------:R-:W2:Y:S04]  /*cbe00*/  LDL.LU R6, [R1+0x2e8] ;  /* 0x0002e80001067983 */ /* 0x000ea80000300800 */
[----:B-1----:R-:W-:Y:S04]  /*cbe10*/  STL.64 [R1+0x300], R8 ;  /* 0x0003000801007387 */ /* 0x002fe80000100a00 */
        /* <DEDUP_REMOVED lines=17> */
[----:B------:R-:W-:Y:S01]  /*cbf30*/  LDS.128 R24, [R0] ;  /* 0x0000000000187984 */ /* 0x000fe20000000c00 */
        /* <DEDUP_REMOVED lines=11> */
[----:B------:R-:W3:Y:S04]  /*cbff0*/  LDL.LU R5, [R1+0x2fc] ;  /* 0x0002fc0001057983 */ /* 0x000ee80000300800 */
[----:B------:R-:W3:Y:S04]  /*cc000*/  LDL.LU R4, [R1+0x2ec] ;  /* 0x0002ec0001047983 */ /* 0x000ee80000300800 */
[----:B------:R-:W1:Y:S01]  /*cc010*/  LDS.128 R36, [R0] ;  /* 0x0000000000247984 */ /* 0x000e620000000c00 */
[----:B------:R-:W-:-:S03]  /*cc020*/  NOP ;  /* 0x0000000000007918 */ /* 0x000fc60000000000 */
[----:B0-----:R0:W-:Y:S04]  /*cc030*/  STL [R1+0x3fa8], R10 ;  /* 0x003fa80a01007387 */ /* 0x0011e80000100800 */
[----:B------:R-:W-:Y:S01]  /*cc040*/  STSM.16.M88.4 [R0], R52 ;  /* 0x0000003400007844 */ /* 0x000fe20000000200 */
[----:B------:R-:W-:-:S03]  /*cc050*/  NOP ;  /* 0x0000000000007918 */ /* 0x000fc60000000000 */
[----:B0-----:R-:W3:Y:S04]  /*cc060*/  LDL.LU R10, [R1+0x2e4] ;  /* 0x0002e400010a7983 */ /* 0x001ee80000300800 */
[----:B------:R0:W-:Y:S04]  /*cc070*/  STL [R1+0x3f94], R11 ;  /* 0x003f940b01007387 */ /* 0x0001e80000100800 */
[----:B------:R-:W1:Y:S01]  /*cc080*/  LDS.128 R40, [R0] ;  /* 0x0000000000287984 */ /* 0x000e620000000c00 */
[----:B------:R-:W-:-:S03]  /*cc090*/  NOP ;  /* 0x0000000000007918 */ /* 0x000fc60000000000 */
[----:B0-----:R-:W3:Y:S04]  /*cc0a0*/  LDL.LU R11, [R1+0x2f4] ;  /* 0x0002f400010b7983 */ /* 0x001ee80000300800 */
[----:B------:R-:W3:Y:S04]  /*cc0b0*/  LDL.LU R47, [R1+0x2f0] ;  /* 0x0002f000012f7983 */ /* 0x000ee80000300800 */
[----:B------:R-:W3:Y:S04]  /*cc0c0*/  LDL.LU R50, [R1+0x2e0] ;  /* 0x0002e00001327983 */ /* 0x000ee80000300800 */
[----:B------:R0:W-:Y:S04]  /*cc0d0*/  STSM.16.M88.4 [R0], R56 ;  /* 0x0000003800007844 */ /* 0x0001e80000000200 */
[----:B0-----:R-:W3:Y:S04]  /*cc0e0*/  LDL.LU R59, [R1+0x940] ;  /* 0x00094000013b7983 */ /* 0x001ee80000300800 */
[----:B------:R-:W4:Y:S04]  /*cc0f0*/  LDL.LU R58, [R1+0x2d0] ;  /* 0x0002d000013a7983 */ /* 0x000f280000300800 */
[----:B------:R-:W4:Y:S01]  /*cc100*/  LDL.LU R52, [R1+0x2c0] ;  /* 0x0002c00001347983 */ /* 0x000f220000300800 */
[C---:B--2---:R-:W-:Y:S01]  /*cc110*/  IMAD R3, R61.reuse, UR4, RZ ;  /* 0x000000043d037c24 */ /* 0x044fe2000f8e02ff */
[----:B------:R-:W-:-:S04]  /*cc120*/  ISETP.GE.AND P0, PT, R61, UR10, PT ;  /* 0x0000000a3d007c0c */ /* 0x000fc8000bf06270 */
[----:B------:R-:W-:-:S04]  /*cc130*/  LEA R2, P2, R3, UR6, 0x1 ;  /* 0x0000000603027c11 */ /* 0x000fc8000f8408ff */
[----:B------:R-:W-:Y:S01]  /*cc140*/  LEA.HI.X.SX32 R3, R3, UR7, 0x1, P2 ;  /* 0x0000000703037c11 */ /* 0x000fe200090f0eff */
[----:B------:R-:W-:Y:S01]  /*cc150*/  NOP ;  /* 0x0000000000007918 */ /* 0x000fe20000000000 */
[C---:B---3--:R-:W-:Y:S01]  /*cc160*/  ISETP.LT.AND P0, PT, R59.reuse, UR29, !P0 ;  /* 0x0000001d3b007c0c */ /* 0x048fe2000c701270 */
[----:B------:R-:W-:Y:S01]  /*cc170*/  IMAD R48, R59, UR24, RZ ;  /* 0x000000183b307c24 */ /* 0x000fe2000f8e02ff */
[----:B------:R-:W-:Y:S01]  /*cc180*/  PRMT R49, R47, 0x7632, R49 ;  /* 0x000076322f317816 */ /* 0x000fe20000000031 */
[----:B------:R-:W0:Y:S02]  /*cc190*/  LDCU UR29, c[0x0][0x398] ;  /* 0x00007300ff1d77ac */ /* 0x000e240008000800 */
[----:B------:R-:W-:-:S08]  /*cc1a0*/  IMAD.WIDE R44, R48, 0x2, R2 ;  /* 0x00000002302c7825 */ /* 0x000fd000078e0202 */
[----:B------:R2:W-:Y:S01]  /*cc1b0*/  @P0 STG.E.U16 desc[UR8][R44.64], R47 ;  /* 0x0000002f2c000986 */ /* 0x0005e2000c101508 */
[----:B------:R-:W-:-:S04]  /*cc1c0*/  ISETP.GE.AND P0, PT, R60, UR12, PT ;  /* 0x0000000c3c007c0c */ /* 0x000fc8000bf06270 */
[----:B------:R-:W-:Y:S01]  /*cc1d0*/  ISETP.LT.AND P0, PT, R59, UR31, !P0 ;  /* 0x0000001f3b007c0c */ /* 0x000fe2000c701270 */
[----:B------:R-:W3:Y:S01]  /*cc1e0*/  LDCU UR31, c[0x0][0x3b8] ;  /* 0x00007700ff1f77ac */ /* 0x000ee20008000800 */
[----:B--2---:R-:W-:Y:S01]  /*cc1f0*/  IMAD R45, R60, UR4, RZ ;  /* 0x000000043c2d7c24 */ /* 0x004fe2000f8e02ff */
[----:B------:R-:W2:Y:S04]  /*cc200*/  LDCU.64 UR4, c[0x0][0x398] ;  /* 0x00007300ff0477ac */ /* 0x000ea80008000a00 */
[----:B------:R-:W-:-:S04]  /*cc210*/  LEA R44, P2, R45, UR6, 0x1 ;  /* 0x000000062d2c7c11 */ /* 0x000fc8000f8408ff */
[----:B------:R-:W-:Y:S01]  /*cc220*/  LEA.HI.X.SX32 R45, R45, UR7, 0x1, P2 ;  /* 0x000000072d2d7c11 */ /* 0x000fe200090f0eff */
[----:B------:R-:W0:Y:S02]  /*cc230*/  LDCU.64 UR6, c[0x0][0x398] ;  /* 0x00007300ff0677ac */ /* 0x000e240008000a00 */
[----:B------:R-:W-:-:S05]  /*cc240*/  IMAD.WIDE R46, R48, 0x2, R44 ;  /* 0x00000002302e7825 */ /* 0x000fca00078e022c */
[----:B------:R0:W-:Y:S02]  /*cc250*/  @P0 STG.E.U16 desc[UR8][R46.64], R49 ;  /* 0x000000312e000986 */ /* 0x0001e4000c101508 */
[----:B0-----:R-:W-:-:S05]  /*cc260*/  VIADD R46, R59, 0x1 ;  /* 0x000000013b2e7836 */ /* 0x001fca0000000000 */
[----:B------:R-:W-:Y:S01]  /*cc270*/  ISETP.GE.AND P0, PT, R46, UR11, PT ;  /* 0x0000000b2e007c0c */ /* 0x000fe2000bf06270 */
[----:B------:R-:W0:Y:S03]  /*cc280*/  LDCU.64 UR10, c[0x0][0x398] ;  /* 0x00007300ff0a77ac */ /* 0x000e260008000a00 */
[----:B------:R-:W-:Y:S01]  /*cc290*/  ISETP.LT.AND P2, PT, R61, UR20, !P0 ;  /* 0x000000143d007c0c */ /* 0x000fe2000c741270 */
[----:B------:R-:W-:Y:S01]  /*cc2a0*/  VIADD R48, R48, UR24 ;  /* 0x0000001830307c36 */ /* 0x000fe20008000000 */
[----:B------:R-:W-:Y:S01]  /*cc2b0*/  PRMT R49, R50, 0x7632, R49 ;  /* 0x0000763232317816 */ /* 0x000fe20000000031 */
[----:B------:R-:W1:Y:S02]  /*cc2c0*/  LDCU UR20, c[0x0][0x39c] ;  /* 0x00007380ff1477ac */ /* 0x000e640008000800 */
[----:B------:R-:W-:Y:S01]  /*cc2d0*/  IMAD.WIDE R46, R48, 0x2, R2 ;  /* 0x00000002302e7825 */ /* 0x000fe200078e0202 */
[----:B0-----:R-:W-:-:S07]  /*cc2e0*/  ISETP.LT.AND P0, PT, R60, UR10, !P0 ;  /* 0x0000000a3c007c0c */ /* 0x001fce000c701270 */
[----:B------:R0:W-:Y:S01]  /*cc2f0*/  @P2 STG.E.U16 desc[UR8][R46.64], R50 ;  /* 0x000000322e002986 */ /* 0x0001e2000c101508 */
[----:B------:R-:W1:Y:S01]  /*cc300*/  LDCU UR10, c[0x0][0x398] ;  /* 0x00007300ff0a77ac */ /* 0x000e620008000800 */
[----:B0-----:R-:W-:Y:S02]  /*cc310*/  IMAD.WIDE R46, R48, 0x2, R44 ;  /* 0x00000002302e7825 */ /* 0x001fe400078e022c */
[----:B------:R-:W3:Y:S04]  /*cc320*/  LDL.LU R50, [R1+0x2d4] ;  /* 0x0002d40001327983 */ /* 0x000ee80000300800 */
[----:B------:R0:W-:Y:S02]  /*cc330*/  @P0 STG.E.U16 desc[UR8][R46.64], R49 ;  /* 0x000000312e000986 */ /* 0x0001e4000c101508 */
[----:B0-----:R-:W-:-:S05]  /*cc340*/  VIADD R46, R59, 0x2 ;  /* 0x000000023b2e7836 */ /* 0x001fca0000000000 */
[----:B------:R-:W-:Y:S01]  /*cc350*/  ISETP.GE.AND P0, PT, R46, UR13, PT ;  /* 0x0000000d2e007c0c */ /* 0x000fe2000bf06270 */
[----:B------:R-:W-:Y:S01]  /*cc360*/  VIADD R48, R48, UR24 ;  /* 0x0000001830307c36 */ /* 0x000fe20008000000 */
[----:B------:R-:W-:Y:S01]  /*cc370*/  PRMT R49, R11, 0x7632, R49 ;  /* 0x000076320b317816 */ /* 0x000fe20000000031 */
[----:B------:R-:W0:Y:S01]  /*cc380*/  LDCU.64 UR12, c[0x0][0x398] ;  /* 0x00007300ff0c77ac */ /* 0x000e220008000a00 */
[----:B--2---:R-:W-:Y:S02]  /*cc390*/  ISETP.LT.AND P2, PT, R61, UR4, !P0 ;  /* 0x000000043d007c0c */ /* 0x004fe4000c741270 */
[----:B------:R-:W-:Y:S01]  /*cc3a0*/  ISETP.LT.AND P0, PT, R60, UR14, !P0 ;  /* 0x0000000e3c007c0c */ /* 0x000fe2000c701270 */
[----:B------:R-:W2:Y:S01]  /*cc3b0*/  LDCU UR4, c[0x0][0x39c] ;  /* 0x00007380ff0477ac */ /* 0x000ea20008000800 */
[C---:B------:R-:W-:Y:S01]  /*cc3c0*/  IMAD.WIDE R46, R48.reuse, 0x2, R2 ;  /* 0x00000002302e7825 */ /* 0x040fe200078e0202 */
[----:B------:R-:W0:Y:S08]  /*cc3d0*/  LDCU UR14, c[0x0][0x398] ;  /* 0x00007300ff0e77ac */ /* 0x000e300008000800 */
[----:B------:R0:W-:Y:S02]  /*cc3e0*/  @P2 STG.E.U16 desc[UR8][R46.64], R11 ;  /* 0x0000000b2e002986 */ /* 0x0001e4000c101508 */
[----:B0-----:R-:W-:-:S02]  /*cc3f0*/  IMAD.WIDE R46, R48, 0x2, R44 ;  /* 0x00000002302e7825 */ /* 0x001fc400078e022c */
[----:B------:R-:W3:Y:S04]  /*cc400*/  LDL.LU R11, [R1+0x2c4] ;  /* 0x0002c400010b7983 */ /* 0x000ee80000300800 */
[----:B------:R0:W-:Y:S02]  /*cc410*/  @P0 STG.E.U16 desc[UR8][R46.64], R49 ;  /* 0x000000312e000986 */ /* 0x0001e4000c101508 */
[----:B0-----:R-:W-:-:S05]  /*cc420*/  VIADD R46, R59, 0x3 ;  /* 0x000000033b2e7836 */ /* 0x001fca0000000000 */
[----:B--2---:R-:W-:Y:S01]  /*cc430*/  ISETP.GE.AND P0, PT, R46, UR4, PT ;  /* 0x000000042e007c0c */ /* 0x004fe2000bf06270 */
[----:B------:R-:W-:Y:S01]  /*cc440*/  VIADD R46, R48, UR24 ;  /* 0x00000018302e7c36 */ /* 0x000fe20008000000 */
[----:B------:R-:W0:Y:S02]  /*cc450*/  LDCU UR4, c[0x0][0x39c] ;  /* 0x00007380ff0477ac */ /* 0x000e240008000800 */
[----:B------:R-:W-:Y:S02]  /*cc460*/  ISETP.LT.AND P2, PT, R61, UR22, !P0 ;  /* 0x000000163d007c0c */ /* 0x000fe4000c741270 */
[----:B------:R-:W-:Y:S01]  /*cc470*/  ISETP.LT.AND P0, PT, R60, UR6, !P0 ;  /* 0x000000063c007c0c */ /* 0x000fe2000c701270 */
[----:B------:R-:W-:Y:S01]  /*cc480*/  IMAD.WIDE R48, R46, 0x2, R2 ;  /* 0x000000022e307825 */ /* 0x000fe200078e0202 */
[----:B------:R-:W-:Y:S01]  /*cc490*/  PRMT R47, R10, 0x7632, R47 ;  /* 0x000076320a2f7816 */ /* 0x000fe2000000002f */
[----:B------:R-:W2:Y:S01]  /*cc4a0*/  LDCU UR6, c[0x0][0x398] ;  /* 0x00007300ff0677ac */ /* 0x000ea20008000800 */
[----:B------:R-:W0:Y:S07]  /*cc4b0*/  LDCU UR22, c[0x0][0x398] ;  /* 0x00007300ff1677ac */ /* 0x000e2e0008000800 */
[----:B------:R0:W-:Y:S02]  /*cc4c0*/  @P2 STG.E.U16 desc[UR8][R48.64], R10 ;  /* 0x0000000a30002986 */ /* 0x0001e4000c101508 */
[----:B0-----:R-:W-:-:S02]  /*cc4d0*/  IMAD.WIDE R48, R46, 0x2, R44 ;  /* 0x000000022e307825 */ /* 0x001fc400078e022c */
[----:B------:R-:W3:Y:S04]  /*cc4e0*/  LDL.LU R10, [R1+0x2d8] ;  /* 0x0002d800010a7983 */ /* 0x000ee80000300800 */
[----:B------:R0:W-:Y:S02]  /*cc4f0*/  @P0 STG.E.U16 desc[UR8][R48.64], R47 ;  /* 0x0000002f30000986 */ /* 0x0001e4000c101508 */
[----:B0-----:R-:W-:-:S04]  /*cc500*/  IADD3 R47, PT, PT, R59, 0x4, RZ ;  /* 0x000000043b2f7810 */ /* 0x001fc80007ffe0ff */
[----:B------:R-:W-:Y:S01]  /*cc510*/  ISETP.GE.AND P0, PT, R47, UR4, PT ;  /* 0x000000042f007c0c */ /* 0x000fe2000bf06270 */
[----:B------:R-:W-:Y:S01]  /*cc520*/  VIADD R48, R46, UR24 ;  /* 0x000000182e307c36 */ /* 0x000fe20008000000 */
[----:B------:R-:W0:Y:S02]  /*cc530*/  LDCU UR4, c[0x0][0x39c] ;  /* 0x00007380ff0477ac */ /* 0x000e240008000800 */
[----:B------:R-:W-:Y:S02]  /*cc540*/  ISETP.LT.AND P2, PT, R61, UR18, !P0 ;  /* 0x000000123d007c0c */ /* 0x000fe4000c741270 */
[----:B------:R-:W-:Y:S01]  /*cc550*/  ISETP.LT.AND P0, PT, R60, UR16, !P0 ;  /* 0x000000103c007c0c */ /* 0x000fe2000c701270 */
[C---:B------:R-:W-:Y:S01]  /*cc560*/  IMAD.WIDE R46, R48.reuse, 0x2, R2 ;  /* 0x00000002302e7825 */ /* 0x040fe200078e0202 */
[----:B------:R-:W-:Y:S01]  /*cc570*/  PRMT R49, R7, 0x7632, R49 ;  /* 0x0000763207317816 */ /* 0x000fe20000000031 */
[----:B------:R-:W0:Y:S01]  /*cc580*/  LDCU UR16, c[0x0][0x39c] ;  /* 0x00007380ff1077ac */ /* 0x000e220008000800 */
[----:B------:R-:W0:Y:S07]  /*cc590*/  LDCU UR18, c[0x0][0x398] ;  /* 0x00007300ff1277ac */ /* 0x000e2e0008000800 */
[----:B------:R0:W-:Y:S02]  /*cc5a0*/  @P2 STG.E.U16 desc[UR8][R46.64], R7 ;  /* 0x000000072e002986 */ /* 0x0001e4000c101508 */
[----:B0-----:R-:W-:-:S02]  /*cc5b0*/  IMAD.WIDE R46, R48, 0x2, R44 ;  /* 0x00000002302e7825 */ /* 0x001fc400078e022c */
[----:B------:R-:W3:Y:S04]  /*cc5c0*/  LDL.LU R7, [R1+0x2c8] ;  /* 0x0002c80001077983 */ /* 0x000ee80000300800 */
[----:B------:R0:W-:Y:S02]  /*cc5d0*/  @P0 STG.E.U16 desc[UR8][R46.64], R49 ;  /* 0x000000312e000986 */ /* 0x0001e4000c101508 */
[----:B0-----:R-:W-:-:S05]  /*cc5e0*/  VIADD R46, R59, 0x5 ;  /* 0x000000053b2e7836 */ /* 0x001fca0000000000 */
[----:B------:R-:W-:Y:S01]  /*cc5f0*/  ISETP.GE.AND P0, PT, R46, UR4, PT ;  /* 0x000000042e007c0c */ /* 0x000fe2000bf06270 */
[----:B------:R-:W-:Y:S01]  /*cc600*/  VIADD R48, R48, UR24 ;  /* 0x0000001830307c36 */ /* 0x000fe20008000000 */
[----:B------:R-:W0:Y:S02]  /*cc610*/  LDCU UR4, c[0x0][0x39c] ;  /* 0x00007380ff0477ac */ /* 0x000e240008000800 */
[----:B------:R-:W-:Y:S02]  /*cc620*/  ISETP.LT.AND P2, PT, R61, UR12, !P0 ;  /* 0x0000000c3d007c0c */ /* 0x000fe4000c741270 */
[----:B------:R-:W-:Y:S01]  /*cc630*/  ISETP.LT.AND P0, PT, R60, UR26, !P0 ;  /* 0x0000001a3c007c0c */ /* 0x000fe2000c701270 */
[----:B------:R-:W-:Y:S01]  /*cc640*/  IMAD.WIDE R46, R48, 0x2, R2 ;  /* 0x00000002302e7825 */ /* 0x000fe200078e0202 */
[----:B------:R-:W-:Y:S01]  /*cc650*/  PRMT R49, R6, 0x7632, R49 ;  /* 0x0000763206317816 */ /* 0x000fe20000000031 */
[----:B------:R-:W0:Y:S01]  /*cc660*/  LDCU UR12, c[0x0][0x398] ;  /* 0x00007300ff0c77ac */ /* 0x000e220008000800 */
[----:B------:R-:W0:Y:S07]  /*cc670*/  LDCU UR26, c[0x0][0x398] ;  /* 0x00007300ff1a77ac */ /* 0x000e2e0008000800 */
[----:B------:R0:W-:Y:S02]  /*cc680*/  @P2 STG.E.U16 desc[UR8][R46.64], R6 ;  /* 0x000000062e002986 */ /* 0x0001e4000c101508 */
[----:B0-----:R-:W-:-:S05]  /*cc690*/  IMAD.WIDE R46, R48, 0x2, R44 ;  /* 0x00000002302e7825 */ /* 0x001fca00078e022c */
[----:B------:R0:W-:Y:S02]  /*cc6a0*/  @P0 STG.E.U16 desc[UR8][R46.64], R49 ;  /* 0x000000312e000986 */ /* 0x0001e4000c101508 */
[----:B0-----:R-:W-:-:S05]  /*cc6b0*/  VIADD R46, R59, 0x6 ;  /* 0x000000063b2e7836 */ /* 0x001fca0000000000 */
        /* <DEDUP_REMOVED lines=16> */
[----:B------:R-:W-:Y:S01]  /*cc7c0*/  PRMT R49, R4, 0x7632, R49 ;  /* 0x0000763204317816 */ /* 0x000fe20000000031 */
[----:B------:R-:W0:Y:S01]  /*cc7d0*/  LDCU UR4, c[0x0][0x39c] ;  /* 0x00007380ff0477ac */ /* 0x000e220008000800 */
[----:B--2---:R-:W-:Y:S01]  /*cc7e0*/  ISETP.LT.AND P2, PT, R61, UR6, !P0 ;  /* 0x000000063d007c0c */ /* 0x004fe2000c741270 */
[----:B------:R-:W-:Y:S01]  /*cc7f0*/  IMAD.WIDE R46, R48, 0x2, R2 ;  /* 0x00000002302e7825 */ /* 0x000fe200078e0202 */
[----:B------:R-:W2:Y:S11]  /*cc800*/  LDCU UR6, c[0x0][0x398] ;  /* 0x00007300ff0677ac */ /* 0x000eb60008000800 */
[----:B------:R0:W-:Y:S04]  /*cc810*/  @P2 STG.E.U16 desc[UR8][R46.64], R4 ;  /* 0x000000042e002986 */ /* 0x0001e8000c101508 */
[----:B0-----:R-:W3:Y:S01]  /*cc820*/  LDL.LU R4, [R1+0x2cc] ;  /* 0x0002cc0001047983 */ /* 0x001ee20000300800 */
[----:B-1----:R-:W-:Y:S01]  /*cc830*/  ISETP.LT.AND P0, PT, R60, UR10, !P0 ;  /* 0x0000000a3c007c0c */ /* 0x002fe2000c701270 */
[----:B------:R-:W-:Y:S01]  /*cc840*/  IMAD.WIDE R46, R48, 0x2, R44 ;  /* 0x00000002302e7825 */ /* 0x000fe200078e022c */
[----:B------:R-:W0:Y:S01]  /*cc850*/  LDCU UR10, c[0x0][0x398] ;  /* 0x00007300ff0a77ac */ /* 0x000e220008000800 */
[----:B------:R-:W3:Y:S10]  /*cc860*/  LDL.LU R6, [R1+0x2b0] ;  /* 0x0002b00001067983 */ /* 0x000ef40000300800 */
[----:B------:R1:W-:Y:S02]  /*cc870*/  @P0 STG.E.U16 desc[UR8][R46.64], R49 ;  /* 0x000000312e000986 */ /* 0x0003e4000c101508 */
[----:B-1----:R-:W-:-:S05]  /*cc880*/  VIADD R46, R59, 0x8 ;  /* 0x000000083b2e7836 */ /* 0x002fca0000000000 */
[----:B------:R-:W-:Y:S01]  /*cc890*/  ISETP.GE.AND P0, PT, R46, UR4, PT ;  /* 0x000000042e007c0c */ /* 0x000fe2000bf06270 */
[----:B------:R-:W-:Y:S01]  /*cc8a0*/  VIADD R46, R48, UR24 ;  /* 0x00000018302e7c36 */ /* 0x000fe20008000000 */
[----:B------:R-:W1:Y:S02]  /*cc8b0*/  LDCU UR4, c[0x0][0x39c] ;  /* 0x00007380ff0477ac */ /* 0x000e640008000800 */
[----:B--2---:R-:W-:Y:S02]  /*cc8c0*/  ISETP.LT.AND P2, PT, R61, UR6, !P0 ;  /* 0x000000063d007c0c */ /* 0x004fe4000c741270 */
[----:B0-----:R-:W-:Y:S01]  /*cc8d0*/  ISETP.LT.AND P0, PT, R60, UR10, !P0 ;  /* 0x0000000a3c007c0c */ /* 0x001fe2000c701270 */
[----:B------:R-:W-:Y:S01]  /*cc8e0*/  IMAD.WIDE R48, R46, 0x2, R2 ;  /* 0x000000022e307825 */ /* 0x000fe200078e0202 */
[----:B------:R-:W0:Y:S01]  /*cc8f0*/  LDCU UR6, c[0x0][0x398] ;  /* 0x00007300ff0677ac */ /* 0x000e220008000800 */
[----:B----4-:R-:W-:Y:S01]  /*cc900*/  PRMT R47, R58, 0x7632, R47 ;  /* 0x000076323a2f7816 */ /* 0x010fe2000000002f */
[----:B------:R-:W2:Y:S07]  /*cc910*/  LDCU UR10, c[0x0][0x398] ;  /* 0x00007300ff0a77ac */ /* 0x000eae0008000800 */
[----:B------:R4:W-:Y:S02]  /*cc920*/  @P2 STG.E.U16 desc[UR8][R48.64], R58 ;  /* 0x0000003a30002986 */ /* 0x0009e4000c101508 */
[----:B----4-:R-:W-:-:S05]  /*cc930*/  IMAD.WIDE R48, R46, 0x2, R44 ;  /* 0x000000022e307825 */ /* 0x010fca00078e022c */
[----:B------:R4:W-:Y:S02]  /*cc940*/  @P0 STG.E.U16 desc[UR8][R48.64], R47 ;  /* 0x0000002f30000986 */ /* 0x0009e4000c101508 */
[----:B----4-:R-:W-:-:S05]  /*cc950*/  VIADD R47, R59, 0x9 ;  /* 0x000000093b2f7836 */ /* 0x010fca0000000000 */
[----:B-1----:R-:W-:Y:S01]  /*cc960*/  ISETP.GE.AND P0, PT, R47, UR4, PT ;  /* 0x000000042f007c0c */ /* 0x002fe2000bf06270 */
[----:B------:R-:W-:Y:S01]  /*cc970*/  VIADD R46, R46, UR24 ;  /* 0x000000182e2e7c36 */ /* 0x000fe20008000000 */
[----:B------:R-:W1:Y:S02]  /*cc980*/  LDCU UR4, c[0x0][0x39c] ;  /* 0x00007380ff0477ac */ /* 0x000e640008000800 */
[----:B0-----:R-:W-:Y:S02]  /*cc990*/  ISETP.LT.AND P2, PT, R61, UR6, !P0 ;  /* 0x000000063d007c0c */ /* 0x001fe4000c741270 */
[----:B--2---:R-:W-:Y:S01]  /*cc9a0*/  ISETP.LT.AND P0, PT, R60, UR10, !P0 ;  /* 0x0000000a3c007c0c */ /* 0x004fe2000c701270 */
[----:B------:R-:W-:Y:S01]  /*cc9b0*/  IMAD.WIDE R48, R46, 0x2, R2 ;  /* 0x000000022e307825 */ /* 0x000fe200078e0202 */
[----:B------:R-:W0:Y:S01]  /*cc9c0*/  LDCU UR6, c[0x0][0x398] ;  /* 0x00007300ff0677ac */ /* 0x000e220008000800 */
[----:B------:R-:W-:Y:S01]  /*cc9d0*/  PRMT R47, R52, 0x7632, R47 ;  /* 0x00007632342f7816 */ /* 0x000fe2000000002f */
        /* <DEDUP_REMOVED lines=12> */
[----:B---3--:R-:W-:Y:S01]  /*ccaa0*/  PRMT R47, R50, 0x7632, R47 ;  /* 0x00007632322f7816 */ /* 0x008fe2000000002f */
[----:B------:R-:W2:Y:S07]  /*ccab0*/  LDCU UR10, c[0x0][0x398] ;  /* 0x00007300ff0a77ac */ /* 0x000eae0008000800 */
[----:B------:R3:W-:Y:S02]  /*ccac0*/  @P2 STG.E.U16 desc[UR8][R48.64], R50 ;  /* 0x0000003230002986 */ /* 0x0007e4000c101508 */
[----:B---3--:R-:W-:-:S05]  /*ccad0*/  IMAD.WIDE R48, R46, 0x2, R44 ;  /* 0x000000022e307825 */ /* 0x008fca00078e022c */
[----:B------:R3:W-:Y:S02]  /*ccae0*/  @P0 STG.E.U16 desc[UR8][R48.64], R47 ;  /* 0x0000002f30000986 */ /* 0x0007e4000c101508 */
[----:B---3--:R-:W-:-:S05]  /*ccaf0*/  VIADD R47, R59, 0xb ;  /* 0x0000000b3b2f7836 */ /* 0x008fca0000000000 */
[----:B-1----:R-:W-:Y:S01]  /*ccb00*/  ISETP.GE.AND P0, PT, R47, UR4, PT ;  /* 0x000000042f007c0c */ /* 0x002fe2000bf06270 */
[----:B------:R-:W-:Y:S01]  /*ccb10*/  VIADD R46, R46, UR24 ;  /* 0x000000182e2e7c36 */ /* 0x000fe20008000000 */
[----:B------:R-:W1:Y:S02]  /*ccb20*/  LDCU UR4, c[0x0][0x39c] ;  /* 0x00007380ff0477ac */ /* 0x000e640008000800 */
[----:B0-----:R-:W-:Y:S02]  /*ccb30*/  ISETP.LT.AND P2, PT, R61, UR6, !P0 ;  /* 0x000000063d007c0c */ /* 0x001fe4000c741270 */
[----:B--2---:R-:W-:Y:S01]  /*ccb40*/  ISETP.LT.AND P0, PT, R60, UR10, !P0 ;  /* 0x0000000a3c007c0c */ /* 0x004fe2000c701270 */
[C---:B------:R-:W-:Y:S01]  /*ccb50*/  IMAD.WIDE R48, R46.reuse, 0x2, R2 ;  /* 0x000000022e307825 */ /* 0x040fe200078e0202 */
[----:B------:R-:W0:Y:S01]  /*ccb60*/  LDCU UR6, c[0x0][0x398] ;  /* 0x00007300ff0677ac */ /* 0x000e220008000800 */
[----:B------:R-:W-:Y:S01]  /*ccb70*/  PRMT R47, R11, 0x7632, R47 ;  /* 0x000076320b2f7816 */ /* 0x000fe2000000002f */
        /* <DEDUP_REMOVED lines=15> */
[----:B---3--:R-:W-:-:S05]  /*ccc70*/  IMAD.WIDE R46, R48, 0x2, R44 ;  /* 0x00000002302e7825 */ /* 0x008fca00078e022c */
[----:B------:R3:W-:Y:S02]  /*ccc80*/  @P0 STG.E.U16 desc[UR8][R46.64], R49 ;  /* 0x000000312e000986 */ /* 0x0007e4000c101508 */
[----:B---3--:R-:W-:-:S04]  /*ccc90*/  IADD3 R46, PT, PT, R59, 0xd, RZ ;  /* 0x0000000d3b2e7810 */ /* 0x008fc80007ffe0ff */
        /* <DEDUP_REMOVED lines=22> */
[----:B------:R3:W-:Y:S04]  /*cce00*/  @P2 STG.E.U16 desc[UR8][R46.64], R5 ;  /* 0x000000052e002986 */ /* 0x0007e8000c101508 */
[----:B---3--:R-:W3:Y:S01]  /*cce10*/  LDL.LU R5, [R1+0x2a0] ;  /* 0x0002a00001057983 */ /* 0x008ee20000300800 */
[----:B------:R-:W-:-:S05]  /*cce20*/  IMAD.WIDE R46, R48, 0x2, R44 ;  /* 0x00000002302e7825 */ /* 0x000fca00078e022c */
[----:B------:R4:W-:Y:S02]  /*cce30*/  @P0 STG.E.U16 desc[UR8][R46.64], R49 ;  /* 0x000000312e000986 */ /* 0x0009e4000c101508 */
[----:B----4-:R-:W-:-:S05]  /*cce40*/  VIADD R46, R59, 0xf ;  /* 0x0000000f3b2e7836 */ /* 0x010fca0000000000 */
[----:B-1----:R-:W-:Y:S01]  /*cce50*/  ISETP.GE.AND P0, PT, R46, UR4, PT ;  /* 0x000000042e007c0c */ /* 0x002fe2000bf06270 */
[----:B------:R-:W-:Y:S01]  /*cce60*/  VIADD R48, R48, UR24 ;  /* 0x0000001830307c36 */ /* 0x000fe20008000000 */
[----:B------:R-:W-:Y:S01]  /*cce70*/  PRMT R49, R4, 0x7632, R49 ;  /* 0x0000763204317816 */ /* 0x000fe20000000031 */
[----:B------:R-:W1:Y:S01]  /*cce80*/  LDCU UR4, c[0x0][0x39c] ;  /* 0x00007380ff0477ac */ /* 0x000e620008000800 */
[----:B0-----:R-:W-:Y:S01]  /*cce90*/  ISETP.LT.AND P2, PT, R61, UR6, !P0 ;  /* 0x000000063d007c0c */ /* 0x001fe2000c741270 */
[----:B------:R-:W-:Y:S01]  /*ccea0*/  IMAD.WIDE R46, R48, 0x2, R2 ;  /* 0x00000002302e7825 */ /* 0x000fe200078e0202 */
[----:B------:R-:W0:Y:S11]  /*cceb0*/  LDCU UR6, c[0x0][0x398] ;  /* 0x00007300ff0677ac */ /* 0x000e360008000800 */
[----:B------:R4:W-:Y:S04]  /*ccec0*/  @P2 STG.E.U16 desc[UR8][R46.64], R4 ;  /* 0x000000042e002986 */ /* 0x0009e8000c101508 */
[----:B----4-:R-:W4:Y:S01]  /*cced0*/  LDL.LU R4, [R1+0x2b4] ;  /* 0x0002b40001047983 */ /* 0x010f220000300800 */
[----:B--2---:R-:W-:Y:S01]  /*ccee0*/  ISETP.LT.AND P0, PT, R60, UR10, !P0 ;  /* 0x0000000a3c007c0c */ /* 0x004fe2000c701270 */
[----:B------:R-:W-:Y:S01]  /*ccef0*/  IMAD.WIDE R46, R48, 0x2, R44 ;  /* 0x00000002302e7825 */ /* 0x000fe200078e022c */
[----:B------:R-:W2:Y:S11]  /*ccf00*/  LDCU UR10, c[0x0][0x398] ;  /* 0x00007300ff0a77ac */ /* 0x000eb60008000800 */
[----:B------:R0:W-:Y:S02]  /*ccf10*/  @P0 STG.E.U16 desc[UR8][R46.64], R49 ;  /* 0x000000312e000986 */ /* 0x0001e4000c101508 */
[----:B0-----:R-:W-:-:S05]  /*ccf20*/  VIADD R46, R59, 0x10 ;  /* 0x000000103b2e7836 */ /* 0x001fca0000000000 */
[----:B-1----:R-:W-:Y:S01]  /*ccf30*/  ISETP.GE.AND P0, PT, R46, UR4, PT ;  /* 0x000000042e007c0c */ /* 0x002fe2000bf06270 */
[----:B------:R-:W-:Y:S01]  /*ccf40*/  VIADD R46, R48, UR24 ;  /* 0x00000018302e7c36 */ /* 0x000fe20008000000 */
[----:B------:R-:W-:Y:S01]  /*ccf50*/  PRMT R47, R6, 0x7632, R47 ;  /* 0x00007632062f7816 */ /* 0x000fe2000000002f */
[----:B------:R-:W0:Y:S01]  /*ccf60*/  LDCU UR4, c[0x0][0x3b8] ;  /* 0x00007700ff0477ac */ /* 0x000e220008000800 */
[----:B------:R-:W-:Y:S02]  /*ccf70*/  ISETP.LT.AND P2, PT, R61, UR6, !P0 ;  /* 0x000000063d007c0c */ /* 0x000fe4000c741270 */
[----:B--2---:R-:W-:Y:S01]  /*ccf80*/  ISETP.LT.AND P0, PT, R60, UR10, !P0 ;  /* 0x0000000a3c007c0c */ /* 0x004fe2000c701270 */
[----:B------:R-:W1:Y:S01]  /*ccf90*/  LDCU UR6, c[0x0][0x39c] ;  /* 0x00007380ff0677ac */ /* 0x000e620008000800 */
[C---:B------:R-:W-:Y:S01]  /*ccfa0*/  IMAD.WIDE R48, R46.reuse, 0x2, R2 ;  /* 0x000000022e307825 */ /* 0x040fe200078e0202 */
[----:B------:R-:W2:Y:S01]  /*ccfb0*/  LDCU UR10, c[0x0][0x398] ;  /* 0x00007300ff0a77ac */ /* 0x000ea20008000800 */
[----:B------:R-:W0:Y:S07]  /*ccfc0*/  LDCU UR24, c[0x0][0x398] ;  /* 0x00007300ff1877ac */ /* 0x000e2e0008000800 */
[----:B------:R0:W-:Y:S02]  /*ccfd0*/  @P2 STG.E.U16 desc[UR8][R48.64], R6 ;  /* 0x0000000630002986 */ /* 0x0001e4000c101508 */
[----:B0-----:R-:W-:-:S05]  /*ccfe0*/  IMAD.WIDE R48, R46, 0x2, R44 ;  /* 0x000000022e307825 */ /* 0x001fca00078e022c */
[----:B------:R0:W-:Y:S02]  /*ccff0*/  @P0 STG.E.U16 desc[UR8][R48.64], R47 ;  /* 0x0000002f30000986 */ /* 0x0001e4000c101508 */
[----:B0-----:R-:W-:-:S05]  /*cd000*/  VIADD R47, R59, 0x11 ;  /* 0x000000113b2f7836 */ /* 0x001fca0000000000 */
[----:B-1----:R-:W-:Y:S01]  /*cd010*/  ISETP.GE.AND P0, PT, R47, UR6, PT ;  /* 0x000000062f007c0c */ /* 0x002fe2000bf06270 */
[----:B------:R-:W-:Y:S01]  /*cd020*/  VIADD R46, R46, UR4 ;  /* 0x000000042e2e7c36 */ /* 0x000fe20008000000 */
[----:B------:R-:W0:Y:S02]  /*cd030*/  LDCU UR6, c[0x0][0x39c] ;  /* 0x00007380ff0677ac */ /* 0x000e240008000800 */
[----:B--2---:R-:W-:Y:S02]  /*cd040*/  ISETP.LT.AND P2, PT, R61, UR10, !P0 ;  /* 0x0000000a3d007c0c */ /* 0x004fe4000c741270 */
[----:B------:R-:W-:Y:S01]  /*cd050*/  ISETP.LT.AND P0, PT, R60, UR12, !P0 ;  /* 0x0000000c3c007c0c */ /* 0x000fe2000c701270 */
[C---:B------:R-:W-:Y:S01]  /*cd060*/  IMAD.WIDE R48, R46.reuse, 0x2, R2 ;  /* 0x000000022e307825 */ /* 0x040fe200078e0202 */
[----:B------:R-:W1:Y:S01]  /*cd070*/  LDCU UR10, c[0x0][0x398] ;  /* 0x00007300ff0a77ac */ /* 0x000e620008000800 */
[----:B------:R-:W2:Y:S01]  /*cd080*/  LDCU UR4, c[0x0][0x3b8] ;  /* 0x00007700ff0477ac */ /* 0x000ea20008000800 */
[----:B------:R-:W0:Y:S07]  /*cd090*/  LDCU UR12, c[0x0][0x398] ;  /* 0x00007300ff0c77ac */ /* 0x000e2e0008000800 */
[----:B---3--:R3:W-:Y:S01]  /*cd0a0*/  @P2 STG.E.U16 desc[UR8][R48.64], R5 ;  /* 0x0000000530002986 */ /* 0x0087e2000c101508 */
[----:B------:R-:W-:Y:S01]  /*cd0b0*/  PRMT R47, R5, 0x7632, R47 ;  /* 0x00007632052f7816 */ /* 0x000fe2000000002f */
[----:B---3--:R-:W-:-:S05]  /*cd0c0*/  IMAD.WIDE R48, R46, 0x2, R44 ;  /* 0x000000022e307825 */ /* 0x008fca00078e022c */
[----:B------:R3:W-:Y:S02]  /*cd0d0*/  @P0 STG.E.U16 desc[UR8][R48.64], R47 ;  /* 0x0000002f30000986 */ /* 0x0007e4000c101508 */
[----:B---3--:R-:W-:-:S05]  /*cd0e0*/  VIADD R47, R59, 0x12 ;  /* 0x000000123b2f7836 */ /* 0x008fca0000000000 */
[----:B0-----:R-:W-:Y:S01]  /*cd0f0*/  ISETP.GE.AND P0, PT, R47, UR6, PT ;  /* 0x000000062f007c0c */ /* 0x001fe2000bf06270 */
[----:B--2---:R-:W-:Y:S01]  /*cd100*/  VIADD R48, R46, UR4 ;  /* 0x000000042e307c36 */ /* 0x004fe20008000000 */
[----:B------:R-:W0:Y:S02]  /*cd110*/  LDCU UR6, c[0x0][0x39c] ;  /* 0x00007380ff0677ac */ /* 0x000e240008000800 */
[----:B-1----:R-:W-:Y:S01]  /*cd120*/  ISETP.LT.AND P2, PT, R61, UR10, !P0 ;  /* 0x0000000a3d007c0c */ /* 0x002fe2000c741270 */
[----:B------:R-:W-:Y:S01]  /*cd130*/  IMAD.WIDE R46, R48, 0x2, R2 ;  /* 0x00000002302e7825 */ /* 0x000fe200078e0202 */
[----:B------:R-:W1:Y:S01]  /*cd140*/  LDCU UR10, c[0x0][0x3b8] ;  /* 0x00007700ff0a77ac */ /* 0x000e620008000800 */
[----:B------:R-:W2:Y:S10]  /*cd150*/  LDCU UR4, c[0x0][0x3b8] ;  /* 0x00007700ff0477ac */ /* 0x000eb40008000800 */
[----:B----4-:R3:W-:Y:S01]  /*cd160*/  @P2 STG.E.U16 desc[UR8][R46.64], R4 ;  /* 0x000000042e002986 */ /* 0x0107e2000c101508 */
[----:B------:R-:W-:-:S03]  /*cd170*/  PRMT R49, R4, 0x7632, R49 ;  /* 0x0000763204317816 */ /* 0x000fc60000000031 */
[----:B---3--:R-:W3:Y:S01]  /*cd180*/  LDL.LU R4, [R1+0x2a4] ;  /* 0x0002a40001047983 */ /* 0x008ee20000300800 */
[----:B------:R-:W-:Y:S01]  /*cd190*/  ISETP.LT.AND P0, PT, R60, UR12, !P0 ;  /* 0x0000000c3c007c0c */ /* 0x000fe2000c701270 */
[----:B------:R-:W-:Y:S01]  /*cd1a0*/  IMAD.WIDE R46, R48, 0x2, R44 ;  /* 0x00000002302e7825 */ /* 0x000fe200078e022c */
[----:B------:R-:W4:Y:S01]  /*cd1b0*/  LDCU UR12, c[0x0][0x398] ;  /* 0x00007300ff0c77ac */ /* 0x000f220008000800 */
[----:B------:R-:W2:Y:S10]  /*cd1c0*/  LDL.LU R5, [R1+0x2b8] ;  /* 0x0002b80001057983 */ /* 0x000eb40000300800 */
[----:B------:R0:W-:Y:S02]  /*cd1d0*/  @P0 STG.E.U16 desc[UR8][R46.64], R49 ;  /* 0x000000312e000986 */ /* 0x0001e4000c101508 */
[----:B0-----:R-:W-:-:S05]  /*cd1e0*/  VIADD R46, R59, 0x13 ;  /* 0x000000133b2e7836 */ /* 0x001fca0000000000 */
[----:B------:R-:W-:Y:S01]  /*cd1f0*/  ISETP.GE.AND P0, PT, R46, UR6, PT ;  /* 0x000000062e007c0c */ /* 0x000fe2000bf06270 */
[----:B------:R-:W-:Y:S01]  /*cd200*/  VIADD R48, R48, UR52 ;  /* 0x0000003430307c36 */ /* 0x000fe20008000000 */
[----:B------:R-:W0:Y:S02]  /*cd210*/  LDCU UR6, c[0x0][0x3b8] ;  /* 0x00007700ff0677ac */ /* 0x000e240008000800 */
[----:B------:R-:W-:Y:S01]  /*cd220*/  ISETP.LT.AND P2, PT, R61, UR66, !P0 ;  /* 0x000000423d007c0c */ /* 0x000fe2000c741270 */
[----:B------:R-:W-:Y:S01]  /*cd230*/  IMAD.WIDE R46, R48, 0x2, R2 ;  /* 0x00000002302e7825 */ /* 0x000fe200078e0202 */
[----:B------:R-:W0:Y:S03]  /*cd240*/  LDCU UR66, c[0x0][0x398] ;  /* 0x00007300ff4277ac */ /* 0x000e260008000800 */
[----:B------:R-:W-:Y:S01]  /*cd250*/  VIADD R52, R59, 0x19 ;  /* 0x000000193b347836 */ /* 0x000fe20000000000 */
[----:B------:R-:W0:Y:S07]  /*cd260*/  LDCU UR52, c[0x0][0x398] ;  /* 0x00007300ff3477ac */ /* 0x000e2e0008000800 */
[----:B---3--:R3:W-:Y:S01]  /*cd270*/  @P2 STG.E.U16 desc[UR8][R46.64], R4 ;  /* 0x000000042e002986 */ /* 0x0087e2000c101508 */
[----:B------:R-:W-:-:S03]  /*cd280*/  PRMT R49, R4, 0x7632, R49 ;  /* 0x0000763204317816 */ /* 0x000fc60000000031 */
[----:B---3--:R-:W3:Y:S01]  /*cd290*/  LDL.LU R4, [R1+0x2a8] ;  /* 0x0002a80001047983 */ /* 0x008ee20000300800 */
[----:B------:R-:W-:Y:S01]  /*cd2a0*/  VIADD R46, R59, 0x14 ;  /* 0x000000143b2e7836 */ /* 0x000fe20000000000 */
[----:B------:R-:W-:Y:S01]  /*cd2b0*/  ISETP.LT.AND P2, PT, R60, UR50, !P0 ;  /* 0x000000323c007c0c */ /* 0x000fe2000c741270 */
[----:B-1----:R-:W-:Y:S01]  /*cd2c0*/  VIADD R50, R48, UR10 ;  /* 0x0000000a30327c36 */ /* 0x002fe20008000000 */
[----:B--2---:R-:W-:Y:S01]  /*cd2d0*/  PRMT R51, R5, 0x7632, R51 ;  /* 0x0000763205337816 */ /* 0x004fe20000000033 */
[----:B------:R-:W1:Y:S01]  /*cd2e0*/  LDCU UR10, c[0x0][0x398] ;  /* 0x00007300ff0a77ac */ /* 0x000e620008000800 */
[----:B------:R-:W-:Y:S01]  /*cd2f0*/  ISETP.GE.AND P0, PT, R46, UR27, PT ;  /* 0x0000001b2e007c0c */ /* 0x000fe2000bf06270 */
[----:B------:R-:W-:Y:S01]  /*cd300*/  IMAD.WIDE R46, R48, 0x2, R44 ;  /* 0x00000002302e7825 */ /* 0x000fe200078e022c */
[----:B------:R-:W2:Y:S02]  /*cd310*/  LDCU UR27, c[0x0][0x39c] ;  /* 0x00007380ff1b77ac */ /* 0x000ea40008000800 */
[----:B------:R-:W-:-:S02]  /*cd320*/  ISETP.LT.AND P3, PT, R61, UR68, !P0 ;  /* 0x000000443d007c0c */ /* 0x000fc4000c761270 */
[----:B------:R-:W-:Y:S01]  /*cd330*/  ISETP.LT.AND P4, PT, R60, UR65, !P0 ;  /* 0x000000413c007c0c */ /* 0x000fe2000c781270 */
[----:B------:R-:W0:Y:S02]  /*cd340*/  LDCU UR50, c[0x0][0x3b8] ;  /* 0x00007700ff3277ac */ /* 0x000e240008000800 */
[----:B------:R1:W-:Y:S01]  /*cd350*/  @P2 STG.E.U16 desc[UR8][R46.64], R49 ;  /* 0x000000312e002986 */ /* 0x0003e2000c101508 */
[----:B------:R-:W0:Y:S01]  /*cd360*/  LDCU UR68, c[0x0][0x398] ;  /* 0x00007300ff4477ac */ /* 0x000e220008000800 */
[----:B------:R-:W0:Y:S01]  /*cd370*/  LDCU UR65, c[0x0][0x3b8] ;  /* 0x00007700ff4177ac */ /* 0x000e220008000800 */
[----:B-1----:R-:W-:Y:S02]  /*cd380*/  VIADD R46, R59, 0x15 ;  /* 0x000000153b2e7836 */ /* 0x002fe40000000000 */
[----:B------:R-:W-:-:S03]  /*cd390*/  IMAD.WIDE R48, R50, 0x2, R2 ;  /* 0x0000000232307825 */ /* 0x000fc600078e0202 */
[----:B------:R-:W-:Y:S02]  /*cd3a0*/  ISETP.GE.AND P2, PT, R46, UR20, PT ;  /* 0x000000142e007c0c */ /* 0x000fe4000bf46270 */
[----:B------:R1:W-:Y:S01]  /*cd3b0*/  @P3 STG.E.U16 desc[UR8][R48.64], R5 ;  /* 0x0000000530003986 */ /* 0x0003e2000c101508 */
[C---:B------:R-:W-:Y:S01]  /*cd3c0*/  VIADD R46, R50.reuse, UR4 ;  /* 0x00000004322e7c36 */ /* 0x040fe20008000000 */
[----:B----4-:R-:W-:Y:S01]  /*cd3d0*/  ISETP.LT.AND P3, PT, R61, UR12, !P2 ;  /* 0x0000000c3d007c0c */ /* 0x010fe2000d761270 */
[----:B------:R-:W4:Y:S01]  /*cd3e0*/  LDCU UR4, c[0x0][0x39c] ;  /* 0x00007380ff0477ac */ /* 0x000f220008000800 */
[----:B------:R-:W-:Y:S01]  /*cd3f0*/  IADD3 R47, PT, PT, R59, 0x16, RZ ;  /* 0x000000163b2f7810 */ /* 0x000fe20007ffe0ff */
[----:B------:R-:W0:Y:S01]  /*cd400*/  LDCU UR20, c[0x0][0x398] ;  /* 0x00007300ff1477ac */ /* 0x000e220008000800 */
[----:B-1----:R-:W-:Y:S01]  /*cd410*/  IMAD.WIDE R48, R50, 0x2, R44 ;  /* 0x0000000232307825 */ /* 0x002fe200078e022c */
[----:B------:R-:W2:Y:S01]  /*cd420*/  LDL.LU R5, [R1+0x2bc] ;  /* 0x0002bc0001057983 */ /* 0x000ea20000300800 */
[----:B------:R-:W1:Y:S03]  /*cd430*/  LDCU UR12, c[0x0][0x398] ;  /* 0x00007300ff0c77ac */ /* 0x000e660008000800 */
[----:B------:R0:W-:Y:S02]  /*cd440*/  @P4 STG.E.U16 desc[UR8][R48.64], R51 ;  /* 0x0000003330004986 */ /* 0x0001e4000c101508 */
[----:B0-----:R-:W-:-:S04]  /*cd450*/  IMAD.WIDE R48, R46, 0x2, R2 ;  /* 0x000000022e307825 */ /* 0x001fc800078e0202 */
[----:B------:R-:W-:Y:S01]  /*cd460*/  VIADD R51, R59, 0x17 ;  /* 0x000000173b337836 */ /* 0x000fe20000000000 */
[----:B---3--:R0:W-:Y:S04]  /*cd470*/  @P3 STG.E.U16 desc[UR8][R48.64], R4 ;  /* 0x0000000430003986 */ /* 0x0081e8000c101508 */
[----:B------:R-:W-:Y:S01]  /*cd480*/  ISETP.GE.AND P3, PT, R51, UR61, PT ;  /* 0x0000003d33007c0c */ /* 0x000fe2000bf66270 */
[----:B------:R-:W3:Y:S01]  /*cd490*/  LDCU UR61, c[0x0][0x398] ;  /* 0x00007300ff3d77ac */ /* 0x000ee20008000800 */
[----:B------:R-:W-:Y:S02]  /*cd4a0*/  PRMT R51, R4, 0x7632, R51 ;  /* 0x0000763204337816 */ /* 0x000fe40000000033 */
[----:B0-----:R-:W3:Y:S04]  /*cd4b0*/  LDL.LU R4, [R1+0x2ac] ;  /* 0x0002ac0001047983 */ /* 0x001ee80000300800 */
[----:B------:R-:W3:Y:S04]  /*cd4c0*/  LDL.LU R58, [R1+0x290] ;  /* 0x00029000013a7983 */ /* 0x000ee80000300800 */
[----:B------:R-:W4:Y:S01]  /*cd4d0*/  LDL.LU R10, [R1+0x280] ;  /* 0x00028000010a7983 */ /* 0x000f220000300800 */
[----:B------:R-:W-:Y:S01]  /*cd4e0*/  ISETP.LT.AND P2, PT, R60, UR64, !P2 ;  /* 0x000000403c007c0c */ /* 0x000fe2000d741270 */
[C---:B------:R-:W-:Y:S01]  /*cd4f0*/  IMAD.WIDE R48, R46.reuse, 0x2, R44 ;  /* 0x000000022e307825 */ /* 0x040fe200078e022c */
[----:B------:R-:W-:Y:S01]  /*cd500*/  ISETP.GE.AND P0, PT, R47, UR63, PT ;  /* 0x0000003f2f007c0c */ /* 0x000fe2000bf06270 */
[----:B------:R-:W4:Y:S01]  /*cd510*/  LDL.LU R11, [R1+0x294] ;  /* 0x00029400010b7983 */ /* 0x000f220000300800 */
[C---:B------:R-:W-:Y:S01]  /*cd520*/  ISETP.LT.AND P4, PT, R61.reuse, UR49, !P3 ;  /* 0x000000313d007c0c */ /* 0x040fe2000df81270 */
[----:B------:R-:W-:Y:S01]  /*cd530*/  VIADD R47, R46, UR46 ;  /* 0x0000002e2e2f7c36 */ /* 0x000fe20008000000 */
[----:B------:R-:W-:Y:S01]  /*cd540*/  ISETP.LT.AND P5, PT, R61, UR29, !P0 ;  /* 0x0000001d3d007c0c */ /* 0x000fe2000c7a1270 */
[----:B------:R-:W4:Y:S01]  /*cd550*/  LDL.LU R7, [R1+0x298] ;  /* 0x0002980001077983 */ /* 0x000f220000300800 */
[C---:B------:R-:W-:Y:S01]  /*cd560*/  ISETP.LT.AND P0, PT, R60.reuse, UR47, !P0 ;  /* 0x0000002f3c007c0c */ /* 0x040fe2000c701270 */
[----:B------:R-:W0:Y:S04]  /*cd570*/  LDCU UR64, c[0x0][0x3b8] ;  /* 0x00007700ff4077ac */ /* 0x000e280008000800 */
[----:B------:R1:W-:Y:S01]  /*cd580*/  @P2 STG.E.U16 desc[UR8][R48.64], R51 ;  /* 0x0000003330002986 */ /* 0x0003e2000c101508 */
[----:B------:R-:W-:Y:S01]  /*cd590*/  VIADD R50, R47, UR62 ;  /* 0x0000003e2f327c36 */ /* 0x000fe20008000000 */
[----:B------:R-:W-:Y:S01]  /*cd5a0*/  ISETP.LT.AND P3, PT, R60, UR30, !P3 ;  /* 0x0000001e3c007c0c */ /* 0x000fe2000df61270 */
[----:B------:R-:W0:Y:S01]  /*cd5b0*/  LDCU UR63, c[0x0][0x39c] ;  /* 0x00007380ff3f77ac */ /* 0x000e220008000800 */
[----:B------:R-:W4:Y:S01]  /*cd5c0*/  LDL.LU R6, [R1+0x288] ;  /* 0x0002880001067983 */ /* 0x000f220000300800 */
[----:B------:R-:W0:Y:S01]  /*cd5d0*/  LDCU UR46, c[0x0][0x398] ;  /* 0x00007300ff2e77ac */ /* 0x000e220008000800 */
[----:B------:R-:W0:Y:S01]  /*cd5e0*/  LDCU UR29, c[0x0][0x398] ;  /* 0x00007300ff1d77ac */ /* 0x000e220008000800 */
[----:B-1----:R-:W-:Y:S01]  /*cd5f0*/  VIADD R48, R59, 0x18 ;  /* 0x000000183b307836 */ /* 0x002fe20000000000 */
[----:B--2---:R-:W-:Y:S01]  /*cd600*/  PRMT R53, R5, 0x7632, R53 ;  /* 0x0000763205357816 */ /* 0x004fe20000000035 */
[----:B------:R-:W-:Y:S01]  /*cd610*/  VIADD R46, R50, UR77 ;  /* 0x0000004d322e7c36 */ /* 0x000fe20008000000 */
[----:B------:R-:W1:Y:S02]  /*cd620*/  LDCU UR62, c[0x0][0x39c] ;  /* 0x00007380ff3e77ac */ /* 0x000e640008000800 */
[----:B------:R-:W-:Y:S01]  /*cd630*/  ISETP.GE.AND P6, PT, R48, UR76, PT ;  /* 0x0000004c30007c0c */ /* 0x000fe2000bfc6270 */
[----:B------:R-:W-:Y:S01]  /*cd640*/  IMAD.WIDE R48, R47, 0x2, R2 ;  /* 0x000000022f307825 */ /* 0x000fe200078e0202 */
[----:B------:R-:W2:Y:S04]  /*cd650*/  LDCU UR49, c[0x0][0x398] ;  /* 0x00007300ff3177ac */ /* 0x000ea80008000800 */
[----:B------:R0:W-:Y:S01]  /*cd660*/  @P5 STG.E.U16 desc[UR8][R48.64], R5 ;  /* 0x0000000530005986 */ /* 0x0001e2000c101508 */
[----:B------:R-:W-:Y:S01]  /*cd670*/  ISETP.LT.AND P2, PT, R61, UR38, !P6 ;  /* 0x000000263d007c0c */ /* 0x000fe2000f741270 */
[----:B------:R-:W-:Y:S01]  /*cd680*/  VIADD R51, R46, UR60 ;  /* 0x0000003c2e337c36 */ /* 0x000fe20008000000 */
[----:B------:R-:W1:Y:S01]  /*cd690*/  LDCU UR47, c[0x0][0x3b8] ;  /* 0x00007700ff2f77ac */ /* 0x000e620008000800 */
[----:B------:R-:W1:Y:S01]  /*cd6a0*/  LDCU UR77, c[0x0][0x39c] ;  /* 0x00007380ff4d77ac */ /* 0x000e620008000800 */
[----:B------:R-:W1:Y:S01]  /*cd6b0*/  LDCU UR76, c[0x0][0x398] ;  /* 0x00007300ff4c77ac */ /* 0x000e620008000800 */
[----:B0-----:R-:W-:Y:S01]  /*cd6c0*/  IMAD.WIDE R48, R47, 0x2, R44 ;  /* 0x000000022f307825 */ /* 0x001fe200078e022c */
[----:B------:R-:W-:Y:S01]  /*cd6d0*/  ISETP.GE.AND P5, PT, R52, UR45, PT ;  /* 0x0000002d34007c0c */ /* 0x000fe2000bfa6270 */
[----:B------:R-:W2:Y:S01]  /*cd6e0*/  LDL.LU R5, [R1+0x29c] ;  /* 0x00029c0001057983 */ /* 0x000ea20000300800 */
[----:B------:R-:W-:Y:S01]  /*cd6f0*/  ISETP.LT.AND P6, PT, R60, UR24, !P6 ;  /* 0x000000183c007c0c */ /* 0x000fe2000f7c1270 */
[----:B------:R-:W0:Y:S02]  /*cd700*/  LDCU UR30, c[0x0][0x3b8] ;  /* 0x00007700ff1e77ac */ /* 0x000e240008000800 */
[----:B------:R0:W-:Y:S01]  /*cd710*/  @P0 STG.E.U16 desc[UR8][R48.64], R53 ;  /* 0x0000003530000986 */ /* 0x0001e2000c101508 */
[----:B------:R-:W-:Y:S01]  /*cd720*/  VIADD R52, R59, 0x1a ;  /* 0x0000001a3b347836 */ /* 0x000fe20000000000 */
[----:B------:R-:W0:Y:S01]  /*cd730*/  LDCU UR60, c[0x0][0x39c] ;  /* 0x00007380ff3c77ac */ /* 0x000e220008000800 */
[----:B---3--:R-:W-:Y:S01]  /*cd740*/  PRMT R54, R58, 0x7632, R54 ;  /* 0x000076323a367816 */ /* 0x008fe20000000036 */
[----:B0-----:R-:W-:Y:S01]  /*cd750*/  IMAD.WIDE R48, R50, 0x2, R2 ;  /* 0x0000000232307825 */ /* 0x001fe200078e0202 */
[----:B------:R-:W-:Y:S01]  /*cd760*/  PRMT R53, R4, 0x7632, R53 ;  /* 0x0000763204357816 */ /* 0x000fe20000000035 */
[----:B------:R-:W0:Y:S03]  /*cd770*/  LDCU UR24, c[0x0][0x3b8] ;  /* 0x00007700ff1877ac */ /* 0x000e260008000800 */
[----:B------:R3:W-:Y:S01]  /*cd780*/  @P4 STG.E.U16 desc[UR8][R48.64], R4 ;  /* 0x0000000430004986 */ /* 0x0007e2000c101508 */
[----:B------:R-:W-:Y:S01]  /*cd790*/  ISETP.LT.AND P0, PT, R61, UR75, !P5 ;  /* 0x0000004b3d007c0c */ /* 0x000fe2000ef01270 */
[----:B------:R-:W-:Y:S01]  /*cd7a0*/  VIADD R47, R51, UR35 ;  /* 0x00000023332f7c36 */ /* 0x000fe20008000000 */
[----:B------:R-:W-:Y:S01]  /*cd7b0*/  ISETP.GE.AND P4, PT, R52, UR59, PT ;  /* 0x0000003b34007c0c */ /* 0x000fe2000bf86270 */
[----:B------:R-:W-:Y:S01]  /*cd7c0*/  VIADD R52, R59, 0x1b ;  /* 0x0000001b3b347836 */ /* 0x000fe20000000000 */
[----:B------:R-:W0:Y:S01]  /*cd7d0*/  LDCU UR38, c[0x0][0x398] ;  /* 0x00007300ff2677ac */ /* 0x000e220008000800 */
[----:B------:R-:W0:Y:S01]  /*cd7e0*/  LDCU UR45, c[0x0][0x398] ;  /* 0x00007300ff2d77ac */ /* 0x000e220008000800 */
[----:B---3--:R-:W-:Y:S01]  /*cd7f0*/  IMAD.WIDE R48, R50, 0x2, R44 ;  /* 0x0000000232307825 */ /* 0x008fe200078e022c */
[----:B------:R-:W3:Y:S01]  /*cd800*/  LDL.LU R4, [R1+0x28c] ;  /* 0x00028c0001047983 */ /* 0x000ee20000300800 */
[----:B------:R-:W-:Y:S01]  /*cd810*/  ISETP.LT.AND P5, PT, R60, UR33, !P5 ;  /* 0x000000213c007c0c */ /* 0x000fe2000efa1270 */
[----:B------:R-:W0:Y:S02]  /*cd820*/  LDCU UR35, c[0x0][0x39c] ;  /* 0x00007380ff2377ac */ /* 0x000e240008000800 */
[----:B------:R1:W-:Y:S01]  /*cd830*/  @P3 STG.E.U16 desc[UR8][R48.64], R53 ;  /* 0x0000003530003986 */ /* 0x0003e2000c101508 */
[----:B------:R-:W-:Y:S01]  /*cd840*/  VIADD R50, R47, UR36 ;  /* 0x000000242f327c36 */ /* 0x000fe20008000000 */
[----:B------:R-:W0:Y:S01]  /*cd850*/  LDCU UR75, c[0x0][0x398] ;  /* 0x00007300ff4b77ac */ /* 0x000e220008000800 */
[----:B------:R-:W0:Y:S01]  /*cd860*/  LDCU UR59, c[0x0][0x398] ;  /* 0x00007300ff3b77ac */ /* 0x000e220008000800 */
[----:B------:R-:W0:Y:S01]  /*cd870*/  LDCU UR33, c[0x0][0x3b8] ;  /* 0x00007700ff2177ac */ /* 0x000e220008000800 */
[--C-:B-1----:R-:W-:Y:S01]  /*cd880*/  IMAD.WIDE R48, R46, 0x2, R2.reuse ;  /* 0x000000022e307825 */ /* 0x102fe200078e0202 */
[----:B------:R-:W-:Y:S01]  /*cd890*/  ISETP.LT.AND P3, PT, R61, UR43, !P4 ;  /* 0x0000002b3d007c0c */ /* 0x000fe2000e761270 */
[----:B------:R-:W1:Y:S03]  /*cd8a0*/  LDCU UR36, c[0x0][0x39c] ;  /* 0x00007380ff2477ac */ /* 0x000e660008000800 */
[----:B------:R0:W-:Y:S01]  /*cd8b0*/  @P2 STG.E.U16 desc[UR8][R48.64], R58 ;  /* 0x0000003a30002986 */ /* 0x0001e2000c101508 */
[----:B------:R-:W-:Y:S01]  /*cd8c0*/  ISETP.GE.AND P2, PT, R52, UR56, PT ;  /* 0x0000003834007c0c */ /* 0x000fe2000bf46270 */
[----:B------:R-:W-:Y:S01]  /*cd8d0*/  IMAD.WIDE R52, R51, 0x2, R2 ;  /* 0x0000000233347825 */ /* 0x000fe200078e0202 */
[----:B------:R-:W-:Y:S01]  /*cd8e0*/  ISETP.LT.AND P4, PT, R60, UR26, !P4 ;  /* 0x0000001a3c007c0c */ /* 0x000fe2000e781270 */
[----:B------:R-:W1:Y:S01]  /*cd8f0*/  LDCU UR43, c[0x0][0x398] ;  /* 0x00007300ff2b77ac */ /* 0x000e620008000800 */
[----:B------:R-:W1:Y:S01]  /*cd900*/  LDCU UR56, c[0x0][0x398] ;  /* 0x00007300ff3877ac */ /* 0x000e620008000800 */
[----:B0-----:R-:W-:Y:S01]  /*cd910*/  IMAD.WIDE R48, R46, 0x2, R44 ;  /* 0x000000022e307825 */ /* 0x001fe200078e022c */
[----:B------:R-:W0:Y:S04]  /*cd920*/  LDCU UR26, c[0x0][0x3b8] ;  /* 0x00007700ff1a77ac */ /* 0x000e280008000800 */
[----:B------:R-:W-:Y:S04]  /*cd930*/  @P6 STG.E.U16 desc[UR8][R48.64], R54 ;  /* 0x0000003630006986 */ /* 0x000fe8000c101508 */
[----:B----4-:R4:W-:Y:S02]  /*cd940*/  @P0 STG.E.U16 desc[UR8][R52.64], R10 ;  /* 0x0000000a34000986 */ /* 0x0109e4000c101508 */
[----:B----4-:R-:W-:-:S02]  /*cd950*/  PRMT R53, R10, 0x7632, R53 ;  /* 0x000076320a357816 */ /* 0x010fc40000000035 */
[----:B------:R-:W4:Y:S01]  /*cd960*/  LDL.LU R10, [R1+0x284] ;  /* 0x00028400010a7983 */ /* 0x000f220000300800 */
[----:B------:R-:W-:-:S03]  /*cd970*/  IMAD.WIDE R48, R51, 0x2, R44 ;  /* 0x0000000233307825 */ /* 0x000fc600078e022c */
[----:B------:R-:W3:Y:S01]  /*cd980*/  LDL.LU R57, [R1+0x270] ;  /* 0x0002700001397983 */ /* 0x000ee20000300800 */
[----:B------:R-:W-:Y:S01]  /*cd990*/  VIADD R52, R59, 0x1c ;  /* 0x0000001c3b347836 */ /* 0x000fe20000000000 */
[----:B------:R-:W-:Y:S01]  /*cd9a0*/  ISETP.LT.AND P6, PT, R61, UR32, !P2 ;  /* 0x000000203d007c0c */ /* 0x000fe2000d7c1270 */
[----:B------:R-:W-:Y:S01]  /*cd9b0*/  VIADD R54, R59, 0x1d ;  /* 0x0000001d3b367836 */ /* 0x000fe20000000000 */
[----:B------:R0:W-:Y:S04]  /*cd9c0*/  @P5 STG.E.U16 desc[UR8][R48.64], R53 ;  /* 0x0000003530005986 */ /* 0x0001e8000c101508 */
[----:B------:R-:W3:Y:S01]  /*cd9d0*/  LDL.LU R58, [R1+0x260] ;  /* 0x00026000013a7983 */ /* 0x000ee20000300800 */
[----:B------:R-:W-:Y:S01]  /*cd9e0*/  ISETP.GE.AND P0, PT, R52, UR58, PT ;  /* 0x0000003a34007c0c */ /* 0x000fe2000bf06270 */
[----:B------:R-:W-:Y:S01]  /*cd9f0*/  VIADD R46, R50, UR31 ;  /* 0x0000001f322e7c36 */ /* 0x000fe20008000000 */
[----:B------:R-:W-:Y:S01]  /*cda00*/  ISETP.LT.AND P2, PT, R60, UR44, !P2 ;  /* 0x0000002c3c007c0c */ /* 0x000fe2000d741270 */
[----:B------:R-:W1:Y:S01]  /*cda10*/  LDCU UR31, c[0x0][0x39c] ;  /* 0x00007380ff1f77ac */ /* 0x000e620008000800 */
[----:B0-----:R-:W-:Y:S01]  /*cda20*/  IMAD.WIDE R48, R47, 0x2, R2 ;  /* 0x000000022f307825 */ /* 0x001fe200078e0202 */
[----:B------:R-:W-:Y:S01]  /*cda30*/  ISETP.LT.AND P5, PT, R61, UR55, !P0 ;  /* 0x000000373d007c0c */ /* 0x000fe2000c7a1270 */
[----:B------:R-:W0:Y:S02]  /*cda40*/  LDCU UR32, c[0x0][0x398] ;  /* 0x00007300ff2077ac */ /* 0x000e240008000800 */
[----:B------:R-:W-:Y:S01]  /*cda50*/  IMAD.WIDE R52, R47, 0x2, R44 ;  /* 0x000000022f347825 */ /* 0x000fe200078e022c */
[----:B------:R-:W-:Y:S01]  /*cda60*/  PRMT R47, R11, 0x7632, R47 ;  /* 0x000076320b2f7816 */ /* 0x000fe2000000002f */
[----:B------:R1:W-:Y:S01]  /*cda70*/  @P3 STG.E.U16 desc[UR8][R48.64], R11 ;  /* 0x0000000b30003986 */ /* 0x0003e2000c101508 */
[----:B------:R-:W-:Y:S01]  /*cda80*/  ISETP.GE.AND P3, PT, R54, UR73, PT ;  /* 0x0000004936007c0c */ /* 0x000fe2000bf66270 */
[----:B------:R-:W-:Y:S01]  /*cda90*/  VIADD R54, R59, 0x1e ;  /* 0x0000001e3b367836 */ /* 0x000fe20000000000 */
[----:B------:R-:W-:Y:S01]  /*cdaa0*/  ISETP.LT.AND P0, PT, R60, UR57, !P0 ;  /* 0x000000393c007c0c */ /* 0x000fe2000c701270 */
[----:B------:R0:W-:Y:S01]  /*cdab0*/  @P4 STG.E.U16 desc[UR8][R52.64], R47 ;  /* 0x0000002f34004986 */ /* 0x0001e2000c101508 */
[----:B------:R-:W-:Y:S01]  /*cdac0*/  ISETP.LT.AND P4, PT, R61, UR54, !P3 ;  /* 0x000000363d007c0c */ /* 0x000fe2000df81270 */
[----:B------:R-:W-:Y:S01]  /*cdad0*/  VIADD R51, R46, UR74 ;  /* 0x0000004a2e337c36 */ /* 0x000fe20008000000 */
[----:B--2---:R-:W-:Y:S01]  /*cdae0*/  PRMT R55, R5, 0x7632, R55 ;  /* 0x0000763205377816 */ /* 0x004fe20000000037 */
[----:B------:R-:W2:Y:S01]  /*cdaf0*/  LDCU UR58, c[0x0][0x398] ;  /* 0x00007300ff3a77ac */ /* 0x000ea20008000800 */
[----:B-1----:R-:W2:Y:S01]  /*cdb00*/  LDL.LU R11, [R1+0x274] ;  /* 0x00027400010b7983 */ /* 0x002ea20000300800 */
[C---:B------:R-:W-:Y:S01]  /*cdb10*/  IMAD.WIDE R48, R50.reuse, 0x2, R2 ;  /* 0x0000000232307825 */ /* 0x040fe200078e0202 */
[----:B------:R-:W1:Y:S03]  /*cdb20*/  LDCU UR44, c[0x0][0x3b8] ;  /* 0x00007700ff2c77ac */ /* 0x000e660008000800 */
[----:B0-----:R-:W-:Y:S01]  /*cdb30*/  IMAD.WIDE R52, R50, 0x2, R44 ;  /* 0x0000000232347825 */ /* 0x001fe200078e022c */
[----:B------:R-:W-:Y:S01]  /*cdb40*/  ISETP.LT.AND P3, PT, R60, UR48, !P3 ;  /* 0x000000303c007c0c */ /* 0x000fe2000df61270 */
[----:B------:R-:W0:Y:S02]  /*cdb50*/  LDCU UR74, c[0x0][0x39c] ;  /* 0x00007380ff4a77ac */ /* 0x000e240008000800 */
[----:B------:R-:W-:Y:S01]  /*cdb60*/  VIADD R47, R51, UR28 ;  /* 0x0000001c332f7c36 */ /* 0x000fe20008000000 */
[----:B------:R-:W0:Y:S01]  /*cdb70*/  LDCU UR55, c[0x0][0x398] ;  /* 0x00007300ff3777ac */ /* 0x000e220008000800 */
[----:B------:R-:W0:Y:S01]  /*cdb80*/  LDCU UR73, c[0x0][0x398] ;  /* 0x00007300ff4977ac */ /* 0x000e220008000800 */
[----:B------:R-:W0:Y:S01]  /*cdb90*/  LDCU UR28, c[0x0][0x39c] ;  /* 0x00007380ff1c77ac */ /* 0x000e220008000800 */
[----:B------:R-:W0:Y:S01]  /*cdba0*/  LDCU UR57, c[0x0][0x3b8] ;  /* 0x00007700ff3977ac */ /* 0x000e220008000800 */
[----:B------:R-:W0:Y:S01]  /*cdbb0*/  LDCU UR54, c[0x0][0x398] ;  /* 0x00007300ff3677ac */ /* 0x000e220008000800 */
[----:B------:R-:W0:Y:S01]  /*cdbc0*/  LDCU UR48, c[0x0][0x3b8] ;  /* 0x00007700ff3077ac */ /* 0x000e220008000800 */
[----:B----4-:R-:W-:Y:S01]  /*cdbd0*/  PRMT R50, R10, 0x7632, R50 ;  /* 0x000076320a327816 */ /* 0x010fe20000000032 */
[----:B------:R4:W-:Y:S01]  /*cdbe0*/  @P6 STG.E.U16 desc[UR8][R48.64], R10 ;  /* 0x0000000a30006986 */ /* 0x0009e2000c101508 */
[----:B------:R-:W-:-:S03]  /*cdbf0*/  ISETP.GE.AND P6, PT, R54, UR72, PT ;  /* 0x0000004836007c0c */ /* 0x000fc6000bfc6270 */
[----:B------:R0:W-:Y:S01]  /*cdc00*/  @P2 STG.E.U16 desc[UR8][R52.64], R50 ;  /* 0x0000003234002986 */ /* 0x0001e2000c101508 */
[----:B------:R-:W-:-:S03]  /*cdc10*/  ISETP.LT.AND P2, PT, R61, UR71, !P6 ;  /* 0x000000473d007c0c */ /* 0x000fc6000f741270 */
[----:B----4-:R-:W4:Y:S01]  /*cdc20*/  LDL.LU R10, [R1+0x264] ;  /* 0x00026400010a7983 */ /* 0x010f220000300800 */
[C---:B------:R-:W-:Y:S01]  /*cdc30*/  IMAD.WIDE R48, R46.reuse, 0x2, R2 ;  /* 0x000000022e307825 */ /* 0x040fe200078e0202 */
[----:B------:R-:W1:Y:S03]  /*cdc40*/  LDCU UR72, c[0x0][0x398] ;  /* 0x00007300ff4877ac */ /* 0x000e660008000800 */
[----:B0-----:R-:W-:Y:S01]  /*cdc50*/  IMAD.WIDE R52, R46, 0x2, R44 ;  /* 0x000000022e347825 */ /* 0x001fe200078e022c */
[----:B------:R-:W-:Y:S01]  /*cdc60*/  PRMT R46, R7, 0x7632, R46 ;  /* 0x00007632072e7816 */ /* 0x000fe2000000002e */
[----:B------:R0:W-:Y:S02]  /*cdc70*/  @P5 STG.E.U16 desc[UR8][R48.64], R7 ;  /* 0x0000000730005986 */ /* 0x0001e4000c101508 */
[----:B------:R-:W-:Y:S01]  /*cdc80*/  VIADD R54, R59, 0x1f ;  /* 0x0000001f3b367836 */ /* 0x000fe20000000000 */
[----:B------:R-:W-:Y:S01]  /*cdc90*/  IADD3 R50, PT, PT, R47, UR53, RZ ;  /* 0x000000352f327c10 */ /* 0x000fe2000fffe0ff */
[----:B------:R1:W-:Y:S01]  /*cdca0*/  @P0 STG.E.U16 desc[UR8][R52.64], R46 ;  /* 0x0000002e34000986 */ /* 0x0003e2000c101508 */
[----:B------:R-:W-:Y:S01]  /*cdcb0*/  ISETP.LT.AND P6, PT, R60, UR42, !P6 ;  /* 0x0000002a3c007c0c */ /* 0x000fe2000f7c1270 */
[----:B------:R-:W2:Y:S01]  /*cdcc0*/  LDCU UR53, c[0x0][0x39c] ;  /* 0x00007380ff3577ac */ /* 0x000ea20008000800 */
[----:B------:R-:W2:Y:S01]  /*cdcd0*/  LDCU UR71, c[0x0][0x398] ;  /* 0x00007300ff4777ac */ /* 0x000ea20008000800 */
[----:B0-----:R-:W4:Y:S01]  /*cdce0*/  LDL.LU R7, [R1+0x278] ;  /* 0x0002780001077983 */ /* 0x001f220000300800 */
[C---:B------:R-:W-:Y:S01]  /*cdcf0*/  IMAD.WIDE R48, R51.reuse, 0x2, R2 ;  /* 0x0000000233307825 */ /* 0x040fe200078e0202 */
[----:B------:R-:W-:Y:S01]  /*cdd00*/  ISETP.GE.AND P5, PT, R54, UR16, PT ;  /* 0x0000001036007c0c */ /* 0x000fe2000bfa6270 */
[----:B------:R-:W0:Y:S02]  /*cdd10*/  LDCU UR16, c[0x0][0x398] ;  /* 0x00007300ff1077ac */ /* 0x000e240008000800 */
[----:B-1----:R-:W-:Y:S01]  /*cdd20*/  IMAD.WIDE R52, R51, 0x2, R44 ;  /* 0x0000000233347825 */ /* 0x002fe200078e022c */
[----:B------:R-:W-:Y:S01]  /*cdd30*/  PRMT R51, R6, 0x7632, R51 ;  /* 0x0000763206337816 */ /* 0x000fe20000000033 */
[----:B------:R1:W-:Y:S01]  /*cdd40*/  @P4 STG.E.U16 desc[UR8][R48.64], R6 ;  /* 0x0000000630004986 */ /* 0x0003e2000c101508 */
[----:B------:R-:W-:Y:S01]  /*cdd50*/  ISETP.LT.AND P0, PT, R61, UR37, !P5 ;  /* 0x000000253d007c0c */ /* 0x000fe2000ef01270 */
[----:B------:R-:W-:Y:S01]  /*cdd60*/  VIADD R46, R50, UR70 ;  /* 0x00000046322e7c36 */ /* 0x000fe20008000000 */
[----:B------:R-:W0:Y:S01]  /*cdd70*/  LDCU UR42, c[0x0][0x3b8] ;  /* 0x00007700ff2a77ac */ /* 0x000e220008000800 */
[----:B------:R2:W-:Y:S01]  /*cdd80*/  @P3 STG.E.U16 desc[UR8][R52.64], R51 ;  /* 0x0000003334003986 */ /* 0x0005e2000c101508 */
[----:B-1----:R-:W-:-:S03]  /*cdd90*/  IMAD.WIDE R48, R47, 0x2, R2 ;  /* 0x000000022f307825 */ /* 0x002fc600078e0202 */
[----:B------:R-:W4:Y:S01]  /*cdda0*/  LDL.LU R6, [R1+0x268] ;  /* 0x0002680001067983 */ /* 0x000f220000300800 */
[----:B------:R-:W-:-:S03]  /*cddb0*/  VIADD R54, R59, 0x20 ;  /* 0x000000203b367836 */ /* 0x000fc60000000000 */
[----:B------:R1:W-:Y:S01]  /*cddc0*/  @P2 STG.E.U16 desc[UR8][R48.64], R5 ;  /* 0x0000000530002986 */ /* 0x0003e2000c101508 */
[----:B--2---:R-:W-:Y:S01]  /*cddd0*/  IMAD.WIDE R52, R47, 0x2, R44 ;  /* 0x000000022f347825 */ /* 0x004fe200078e022c */
[----:B------:R-:W-:Y:S01]  /*cdde0*/  ISETP.LT.AND P5, PT, R60, UR34, !P5 ;  /* 0x000000223c007c0c */ /* 0x000fe2000efa1270 */
[----:B------:R-:W2:Y:S01]  /*cddf0*/  LDCU UR70, c[0x0][0x39c] ;  /* 0x00007380ff4677ac */ /* 0x000ea20008000800 */
[----:B------:R-:W0:Y:S01]  /*cde00*/  LDCU UR37, c[0x0][0x398] ;  /* 0x00007300ff2577ac */ /* 0x000e220008000800 */
[----:B-1----:R-:W2:Y:S01]  /*cde10*/  LDL.LU R5, [R1+0x27c] ;  /* 0x00027c0001057983 */ /* 0x002ea20000300800 */
[----:B------:R-:W-:Y:S01]  /*cde20*/  IMAD.WIDE R48, R50, 0x2, R2 ;  /* 0x0000000232307825 */ /* 0x000fe200078e0202 */
[----:B------:R-:W-:Y:S01]  /*cde30*/  ISETP.GE.AND P4, PT, R54, UR51, PT ;  /* 0x0000003336007c0c */ /* 0x000fe2000bf86270 */
[----:B------:R-:W1:Y:S01]  /*cde40*/  LDCU UR51, c[0x0][0x398] ;  /* 0x00007300ff3377ac */ /* 0x000e620008000800 */
[----:B------:R0:W-:Y:S01]  /*cde50*/  @P6 STG.E.U16 desc[UR8][R52.64], R55 ;  /* 0x0000003734006986 */ /* 0x0001e2000c101508 */
[----:B------:R-:W-:-:S02]  /*cde60*/  VIADD R51, R46, UR69 ;  /* 0x000000452e337c36 */ /* 0x000fc40008000000 */
[----:B------:R-:W-:Y:S01]  /*cde70*/  VIADD R54, R59, 0x21 ;  /* 0x000000213b367836 */ /* 0x000fe20000000000 */
[----:B---3--:R3:W-:Y:S01]  /*cde80*/  @P0 STG.E.U16 desc[UR8][R48.64], R4 ;  /* 0x0000000430000986 */ /* 0x0087e2000c101508 */
[----:B------:R-:W-:Y:S01]  /*cde90*/  ISETP.LT.AND P3, PT, R61, UR41, !P4 ;  /* 0x000000293d007c0c */ /* 0x000fe2000e761270 */
[----:B------:R-:W1:Y:S01]  /*cdea0*/  LDCU UR34, c[0x0][0x3b8] ;  /* 0x00007700ff2277ac */ /* 0x000e620008000800 */
[----:B0-----:R-:W-:Y:S01]  /*cdeb0*/  IMAD.WIDE R52, R50, 0x2, R44 ;  /* 0x0000000232347825 */ /* 0x001fe200078e022c */
[----:B------:R-:W-:Y:S01]  /*cdec0*/  PRMT R50, R4, 0x7632, R50 ;  /* 0x0000763204327816 */ /* 0x000fe20000000032 */
[----:B------:R-:W0:Y:S01]  /*cded0*/  LDCU UR69, c[0x0][0x39c] ;  /* 0x00007380ff4577ac */ /* 0x000e220008000800 */
[----:B---3--:R-:W3:Y:S01]  /*cdee0*/  LDL.LU R4, [R1+0x26c] ;  /* 0x00026c0001047983 */ /* 0x008ee20000300800 */
[----:B------:R-:W-:Y:S02]  /*cdef0*/  ISETP.LT.AND P4, PT, R60, UR22, !P4 ;  /* 0x000000163c007c0c */ /* 0x000fe4000e781270 */
[----:B------:R-:W-:Y:S01]  /*cdf00*/  ISETP.GE.AND P2, PT, R54, UR39, PT ;  /* 0x0000002736007c0c */ /* 0x000fe2000bf46270 */
[----:B------:R-:W-:Y:S01]  /*cdf10*/  VIADD R54, R59, 0x22 ;  /* 0x000000223b367836 */ /* 0x000fe20000000000 */
[----:B------:R0:W-:Y:S01]  /*cdf20*/  @P5 STG.E.U16 desc[UR8][R52.64], R50 ;  /* 0x0000003234005986 */ /* 0x0001e2000c101508 */
[----:B------:R-:W-:Y:S01]  /*cdf30*/  IMAD.WIDE R48, R46, 0x2, R2 ;  /* 0x000000022e307825 */ /* 0x000fe200078e0202 */
[----:B------:R-:W-:Y:S01]  /*cdf40*/  ISETP.LT.AND P6, PT, R61, UR25, !P2 ;  /* 0x000000193d007c0c */ /* 0x000fe2000d7c1270 */
[----:B------:R-:W1:Y:S01]  /*cdf50*/  LDCU UR22, c[0x0][0x3b8] ;  /* 0x00007700ff1677ac */ /* 0x000e620008000800 */
[----:B------:R-:W-:-:S02]  /*cdf60*/  ISETP.LT.AND P2, PT, R60, UR40, !P2 ;  /* 0x000000283c007c0c */ /* 0x000fc4000d741270 */
[----:B------:R-:W-:Y:S01]  /*cdf70*/  ISETP.GE.AND P0, PT, R54, UR67, PT ;  /* 0x0000004336007c0c */ /* 0x000fe2000bf06270 */
[----:B------:R-:W-:Y:S01]  /*cdf80*/  VIADD R54, R59, 0x23 ;  /* 0x000000233b367836 */ /* 0x000fe20000000000 */
[----:B------:R-:W1:Y:S01]  /*cdf90*/  LDCU UR41, c[0x0][0x398] ;  /* 0x00007300ff2977ac */ /* 0x000e620008000800 */
[----:B0-----:R-:W-:Y:S01]  /*cdfa0*/  IMAD.WIDE R52, R46, 0x2, R44 ;  /* 0x000000022e347825 */ /* 0x001fe200078e022c */
[----:B------:R-:W-:Y:S01]  /*cdfb0*/  PRMT R46, R57, 0x7632, R46 ;  /* 0x00007632392e7816 */ /* 0x000fe2000000002e */
[----:B------:R0:W-:Y:S01]  /*cdfc0*/  @P3 STG.E.U16 desc[UR8][R48.64], R57 ;  /* 0x0000003930003986 */ /* 0x0001e2000c101508 */
[----:B------:R-:W-:Y:S01]  /*cdfd0*/  ISETP.LT.AND P5, PT, R61, UR66, !P0 ;  /* 0x000000423d007c0c */ /* 0x000fe2000c7a1270 */
[----:B------:R-:W-:Y:S01]  /*cdfe0*/  VIADD R47, R51, UR6 ;  /* 0x00000006332f7c36 */ /* 0x000fe20008000000 */
[----:B------:R-:W-:Y:S01]  /*cdff0*/  ISETP.LT.AND P0, PT, R60, UR52, !P0 ;  /* 0x000000343c007c0c */ /* 0x000fe2000c701270 */
[----:B------:R1:W-:Y:S01]  /*ce000*/  @P4 STG.E.U16 desc[UR8][R52.64], R46 ;  /* 0x0000002e34004986 */ /* 0x0003e2000c101508 */
[----:B------:R-:W-:Y:S01]  /*ce010*/  ISETP.GE.AND P3, PT, R54, UR27, PT ;  /* 0x0000001b36007c0c */ /* 0x000fe2000bf66270 */
[----:B------:R-:W-:Y:S01]  /*ce020*/  VIADD R54, R59, 0x24 ;  /* 0x000000243b367836 */ /* 0x000fe20000000000 */
[----:B------:R-:W2:Y:S01]  /*ce030*/  LDCU UR39, c[0x0][0x398] ;  /* 0x00007300ff2777ac */ /* 0x000ea20008000800 */
[----:B------:R-:W2:Y:S01]  /*ce040*/  LDCU UR25, c[0x0][0x398] ;  /* 0x00007300ff1977ac */ /* 0x000ea20008000800 */
[----:B0-----:R-:W3:Y:S01]  /*ce050*/  LDL.LU R57, [R1+0x250] ;  /* 0x0002500001397983 */ /* 0x001ee20000300800 */
[C---:B------:R-:W-:Y:S01]  /*ce060*/  IMAD.WIDE R48, R51.reuse, 0x2, R2 ;  /* 0x0000000233307825 */ /* 0x040fe200078e0202 */
[----:B------:R-:W0:Y:S03]  /*ce070*/  LDCU UR6, c[0x0][0x39c] ;  /* 0x00007380ff0677ac */ /* 0x000e260008000800 */
[----:B-1----:R-:W-:Y:S01]  /*ce080*/  IMAD.WIDE R52, R51, 0x2, R44 ;  /* 0x0000000233347825 */ /* 0x002fe200078e022c */
        /* <DEDUP_REMOVED lines=10> */
[----:B-1----:R-:W3:Y:S01]  /*ce130*/  LDL.LU R58, [R1+0x240] ;  /* 0x00024000013a7983 */ /* 0x002ee20000300800 */
[C---:B------:R-:W-:Y:S01]  /*ce140*/  IMAD.WIDE R48, R47.reuse, 0x2, R2 ;  /* 0x000000022f307825 */ /* 0x040fe200078e0202 */
[----:B------:R-:W1:Y:S03]  /*ce150*/  LDCU UR50, c[0x0][0x39c] ;  /* 0x00007380ff3277ac */ /* 0x000e660008000800 */
        /* <DEDUP_REMOVED lines=15> */
[----:B------:R-:W-:Y:S01]  /*ce250*/  ISETP.LT.AND P0, PT, R61, UR46, !P5 ;  /* 0x0000002e3d007c0c */ /* 0x000fe2000ef01270 */
[----:B------:R-:W1:Y:S01]  /*ce260*/  LDCU UR52, c[0x0][0x3b8] ;  /* 0x00007700ff3477ac */ /* 0x000e620008000800 */
[----:B------:R-:W-:Y:S01]  /*ce270*/  ISETP.LT.AND P5, PT, R60, UR29, !P5 ;  /* 0x0000001d3c007c0c */ /* 0x000fe2000efa1270 */
[----:B------:R-:W-:Y:S01]  /*ce280*/  VIADD R51, R46, UR64 ;  /* 0x000000402e337c36 */ /* 0x000fe20008000000 */
[----:B------:R-:W0:Y:S03]  /*ce290*/  LDCU UR10, c[0x0][0x398] ;  /* 0x00007300ff0a77ac */ /* 0x000e260008000800 */
[----:B------:R-:W-:Y:S01]  /*ce2a0*/  VIADD R47, R51, UR47 ;  /* 0x0000002f332f7c36 */ /* 0x000fe20008000000 */
        /* <DEDUP_REMOVED lines=13> */
[----:B------:R-:W-:Y:S01]  /*ce380*/  VIADD R54, R59, 0x27 ;  /* 0x000000273b367836 */ /* 0x000fe20000000000 */
[----:B------:R-:W-:Y:S01]  /*ce390*/  ISETP.LT.AND P3, PT, R61, UR61, !P4 ;  /* 0x0000003d3d007c0c */ /* 0x000fe2000e761270 */
[----:B------:R-:W1:Y:S01]  /*ce3a0*/  LDCU UR62, c[0x0][0x398] ;  /* 0x00007300ff3e77ac */ /* 0x000e620008000800 */
[----:B----4-:R-:W4:Y:S01]  /*ce3b0*/  LDL.LU R10, [R1+0x244] ;  /* 0x00024400010a7983 */ /* 0x010f220000300800 */
[----:B------:R-:W-:-:S04]  /*ce3c0*/  IMAD.WIDE R48, R46, 0x2, R2 ;  /* 0x000000022e307825 */ /* 0x000fc800078e0202 */
[----:B0-----:R-:W-:Y:S01]  /*ce3d0*/  IMAD.WIDE R52, R46, 0x2, R44 ;  /* 0x000000022e347825 */ /* 0x001fe200078e022c */
[----:B------:R-:W-:Y:S01]  /*ce3e0*/  PRMT R46, R7, 0x7632, R46 ;  /* 0x00007632072e7816 */ /* 0x000fe2000000002e */
[----:B------:R0:W-:Y:S01]  /*ce3f0*/  @P2 STG.E.U16 desc[UR8][R48.64], R7 ;  /* 0x0000000730002986 */ /* 0x0001e2000c101508 */
[----:B------:R-:W-:Y:S01]  /*ce400*/  ISETP.LT.AND P4, PT, R60, UR49, !P4 ;  /* 0x000000313c007c0c */ /* 0x000fe2000e781270 */
[----:B------:R-:W-:Y:S01]  /*ce410*/  VIADD R50, R47, UR30 ;  /* 0x0000001e2f327c36 */ /* 0x000fe20008000000 */
[----:B------:R-:W-:Y:S01]  /*ce420*/  ISETP.GE.AND P2, PT, R54, UR77, PT ;  /* 0x0000004d36007c0c */ /* 0x000fe2000bf46270 */
[----:B------:R1:W-:Y:S01]  /*ce430*/  @P6 STG.E.U16 desc[UR8][R52.64], R46 ;  /* 0x0000002e34006986 */ /* 0x0003e2000c101508 */
[----:B------:R-:W2:Y:S01]  /*ce440*/  LDCU UR30, c[0x0][0x39c] ;  /* 0x00007380ff1e77ac */ /* 0x000ea20008000800 */
[----:B------:R-:W2:Y:S02]  /*ce450*/  LDCU UR61, c[0x0][0x398] ;  /* 0x00007300ff3d77ac */ /* 0x000ea40008000800 */
[----:B0-----:R-:W4:Y:S01]  /*ce460*/  LDL.LU R7, [R1+0x258] ;  /* 0x0002580001077983 */ /* 0x001f220000300800 */
[C---:B------:R-:W-:Y:S01]  /*ce470*/  IMAD.WIDE R48, R51.reuse, 0x2, R2 ;  /* 0x0000000233307825 */ /* 0x040fe200078e0202 */
[----:B------:R-:W-:Y:S01]  /*ce480*/  IADD3 R54, PT, PT, R50, UR24, RZ ;  /* 0x0000001832367c10 */ /* 0x000fe2000fffe0ff */
[----:B------:R-:W0:Y:S02]  /*ce490*/  LDCU UR77, c[0x0][0x398] ;  /* 0x00007300ff4d77ac */ /* 0x000e240008000800 */
[----:B-1----:R-:W-:Y:S01]  /*ce4a0*/  IMAD.WIDE R52, R51, 0x2, R44 ;  /* 0x0000000233347825 */ /* 0x002fe200078e022c */
[----:B------:R-:W-:Y:S01]  /*ce4b0*/  PRMT R51, R6, 0x7632, R51 ;  /* 0x0000763206337816 */ /* 0x000fe20000000033 */
[----:B------:R-:W1:Y:S02]  /*ce4c0*/  LDCU UR49, c[0x0][0x3b8] ;  /* 0x00007700ff3177ac */ /* 0x000e640008000800 */
[----:B------:R-:W-:Y:S01]  /*ce4d0*/  VIADD R46, R59, 0x28 ;  /* 0x000000283b2e7836 */ /* 0x000fe20000000000 */
[----:B------:R-:W-:Y:S01]  /*ce4e0*/  ISETP.LT.AND P6, PT, R61, UR76, !P2 ;  /* 0x0000004c3d007c0c */ /* 0x000fe2000d7c1270 */
[----:B------:R0:W-:Y:S01]  /*ce4f0*/  @P0 STG.E.U16 desc[UR8][R48.64], R6 ;  /* 0x0000000630000986 */ /* 0x0001e2000c101508 */
[----:B------:R-:W1:Y:S02]  /*ce500*/  LDCU UR24, c[0x0][0x39c] ;  /* 0x00007380ff1877ac */ /* 0x000e640008000800 */
[----:B------:R-:W-:Y:S01]  /*ce510*/  ISETP.GE.AND P0, PT, R46, UR60, PT ;  /* 0x0000003c2e007c0c */ /* 0x000fe2000bf06270 */
[----:B------:R2:W-:Y:S01]  /*ce520*/  @P5 STG.E.U16 desc[UR8][R52.64], R51 ;  /* 0x0000003334005986 */ /* 0x0005e2000c101508 */
[----:B------:R-:W-:Y:S01]  /*ce530*/  ISETP.LT.AND P2, PT, R60, UR38, !P2 ;  /* 0x000000263c007c0c */ /* 0x000fe2000d741270 */
[----:B------:R-:W1:Y:S01]  /*ce540*/  LDCU UR76, c[0x0][0x398] ;  /* 0x00007300ff4c77ac */ /* 0x000e620008000800 */
[----:B------:R-:W1:Y:S01]  /*ce550*/  LDCU UR60, c[0x0][0x398] ;  /* 0x00007300ff3c77ac */ /* 0x000e620008000800 */
[----:B0-----:R-:W-:Y:S01]  /*ce560*/  IMAD.WIDE R48, R47, 0x2, R2 ;  /* 0x000000022f307825 */ /* 0x001fe200078e0202 */
[----:B------:R-:W4:Y:S01]  /*ce570*/  LDL.LU R6, [R1+0x248] ;  /* 0x0002480001067983 */ /* 0x000f220000300800 */
[----:B--2---:R-:W-:-:S02]  /*ce580*/  PRMT R53, R5, 0x7632, R53 ;  /* 0x0000763205357816 */ /* 0x004fc40000000035 */
[----:B------:R-:W-:Y:S01]  /*ce590*/  IMAD.WIDE R46, R47, 0x2, R44 ;  /* 0x000000022f2e7825 */ /* 0x000fe200078e022c */
[----:B------:R0:W-:Y:S01]  /*ce5a0*/  @P3 STG.E.U16 desc[UR8][R48.64], R5 ;  /* 0x0000000530003986 */ /* 0x0001e2000c101508 */
[----:B------:R-:W-:Y:S01]  /*ce5b0*/  ISETP.LT.AND P5, PT, R61, UR45, !P0 ;  /* 0x0000002d3d007c0c */ /* 0x000fe2000c7a1270 */
[----:B------:R-:W2:Y:S02]  /*ce5c0*/  LDCU UR38, c[0x0][0x3b8] ;  /* 0x00007700ff2677ac */ /* 0x000ea40008000800 */
[----:B------:R1:W-:Y:S01]  /*ce5d0*/  @P4 STG.E.U16 desc[UR8][R46.64], R53 ;  /* 0x000000352e004986 */ /* 0x0003e2000c101508 */
[----:B------:R-:W-:Y:S01]  /*ce5e0*/  VIADD R52, R59, 0x29 ;  /* 0x000000293b347836 */ /* 0x000fe20000000000 */
[----:B------:R-:W2:Y:S02]  /*ce5f0*/  LDCU UR45, c[0x0][0x398] ;  /* 0x00007300ff2d77ac */ /* 0x000ea40008000800 */
[----:B0-----:R-:W2:Y:S01]  /*ce600*/  LDL.LU R5, [R1+0x25c] ;  /* 0x00025c0001057983 */ /* 0x001ea20000300800 */
[----:B-1----:R-:W-:-:S04]  /*ce610*/  IMAD.WIDE R46, R50, 0x2, R2 ;  /* 0x00000002322e7825 */ /* 0x002fc800078e0202 */
[----:B------:R-:W-:Y:S01]  /*ce620*/  IMAD.WIDE R48, R50, 0x2, R44 ;  /* 0x0000000232307825 */ /* 0x000fe200078e022c */
[----:B---3--:R-:W-:Y:S01]  /*ce630*/  PRMT R50, R4, 0x7632, R50 ;  /* 0x0000763204327816 */ /* 0x008fe20000000032 */
[----:B------:R0:W-:Y:S04]  /*ce640*/  @P6 STG.E.U16 desc[UR8][R46.64], R4 ;  /* 0x000000042e006986 */ /* 0x0001e8000c101508 */
[----:B0-----:R-:W3:Y:S01]  /*ce650*/  LDL.LU R4, [R1+0x24c] ;  /* 0x00024c0001047983 */ /* 0x001ee20000300800 */
[----:B------:R-:W-:Y:S01]  /*ce660*/  ISETP.GE.AND P3, PT, R52, UR35, PT ;  /* 0x0000002334007c0c */ /* 0x000fe2000bf66270 */
[----:B------:R-:W-:Y:S01]  /*ce670*/  VIADD R53, R59, 0x2a ;  /* 0x0000002a3b357836 */ /* 0x000fe20000000000 */
[----:B------:R-:W-:Y:S01]  /*ce680*/  ISETP.LT.AND P0, PT, R60, UR75, !P0 ;  /* 0x0000004b3c007c0c */ /* 0x000fe2000c701270 */
[C---:B------:R-:W-:Y:S01]  /*ce690*/  IMAD.WIDE R46, R54.reuse, 0x2, R2 ;  /* 0x00000002362e7825 */ /* 0x040fe200078e0202 */
[----:B------:R-:W-:Y:S01]  /*ce6a0*/  ISETP.LT.AND P4, PT, R61, UR59, !P3 ;  /* 0x0000003b3d007c0c */ /* 0x000fe2000df81270 */
[----:B------:R0:W-:Y:S01]  /*ce6b0*/  @P2 STG.E.U16 desc[UR8][R48.64], R50 ;  /* 0x0000003230002986 */ /* 0x0001e2000c101508 */
[----:B------:R-:W-:Y:S01]  /*ce6c0*/  ISETP.GE.AND P6, PT, R53, UR36, PT ;  /* 0x0000002435007c0c */ /* 0x000fe2000bfc6270 */
[----:B------:R-:W-:Y:S01]  /*ce6d0*/  VIADD R51, R54, UR33 ;  /* 0x0000002136337c36 */ /* 0x000fe20008000000 */
[----:B------:R-:W-:Y:S01]  /*ce6e0*/  ISETP.LT.AND P3, PT, R60, UR43, !P3 ;  /* 0x0000002b3c007c0c */ /* 0x000fe2000df61270 */
[----:B------:R-:W-:Y:S01]  /*ce6f0*/  VIADD R53, R59, 0x2b ;  /* 0x0000002b3b357836 */ /* 0x000fe20000000000 */
[----:B------:R1:W-:Y:S01]  /*ce700*/  @P5 STG.E.U16 desc[UR8][R46.64], R57 ;  /* 0x000000392e005986 */ /* 0x0003e2000c101508 */
[----:B------:R-:W-:Y:S01]  /*ce710*/  ISETP.LT.AND P2, PT, R61, UR56, !P6 ;  /* 0x000000383d007c0c */ /* 0x000fe2000f741270 */
[----:B------:R-:W2:Y:S01]  /*ce720*/  LDCU UR75, c[0x0][0x3b8] ;  /* 0x00007700ff4b77ac */ /* 0x000ea20008000800 */
[----:B------:R-:W2:Y:S01]  /*ce730*/  LDCU UR35, c[0x0][0x398] ;  /* 0x00007300ff2377ac */ /* 0x000ea20008000800 */
[----:B0-----:R-:W-:Y:S01]  /*ce740*/  IMAD.WIDE R48, R54, 0x2, R44 ;  /* 0x0000000236307825 */ /* 0x001fe200078e022c */
[----:B------:R-:W-:-:S02]  /*ce750*/  PRMT R54, R57, 0x7632, R54 ;  /* 0x0000763239367816 */ /* 0x000fc40000000036 */
[----:B------:R-:W-:Y:S01]  /*ce760*/  ISETP.GE.AND P5, PT, R53, UR31, PT ;  /* 0x0000001f35007c0c */ /* 0x000fe2000bfa6270 */
[C---:B------:R-:W-:Y:S01]  /*ce770*/  VIADD R52, R51.reuse, UR26 ;  /* 0x0000001a33347c36 */ /* 0x040fe20008000000 */
[----:B-1----:R-:W3:Y:S01]  /*ce780*/  LDL.LU R57, [R1+0x230] ;  /* 0x0002300001397983 */ /* 0x002ee20000300800 */
[----:B------:R-:W-:Y:S01]  /*ce790*/  IMAD.WIDE R46, R51, 0x2, R2 ;  /* 0x00000002332e7825 */ /* 0x000fe200078e0202 */
[----:B------:R-:W-:Y:S01]  /*ce7a0*/  ISETP.LT.AND P6, PT, R60, UR32, !P6 ;  /* 0x000000203c007c0c */ /* 0x000fe2000f7c1270 */
[----:B------:R-:W0:Y:S01]  /*ce7b0*/  LDCU UR33, c[0x0][0x39c] ;  /* 0x00007380ff2177ac */ /* 0x000e220008000800 */
[----:B------:R1:W-:Y:S01]  /*ce7c0*/  @P0 STG.E.U16 desc[UR8][R48.64], R54 ;  /* 0x0000003630000986 */ /* 0x0003e2000c101508 */
[----:B------:R-:W-:Y:S01]  /*ce7d0*/  ISETP.LT.AND P0, PT, R61, UR58, !P5 ;  /* 0x0000003a3d007c0c */ /* 0x000fe2000ef01270 */
[----:B------:R-:W-:Y:S01]  /*ce7e0*/  VIADD R50, R52, UR44 ;  /* 0x0000002c34327c36 */ /* 0x000fe20008000000 */
[----:B------:R-:W0:Y:S01]  /*ce7f0*/  LDCU UR26, c[0x0][0x39c] ;  /* 0x00007380ff1a77ac */ /* 0x000e220008000800 */
[----:B------:R0:W-:Y:S01]  /*ce800*/  @P4 STG.E.U16 desc[UR8][R46.64], R58 ;  /* 0x0000003a2e004986 */ /* 0x0001e2000c101508 */
[----:B------:R-:W-:Y:S01]  /*ce810*/  ISETP.LT.AND P5, PT, R60, UR55, !P5 ;  /* 0x000000373c007c0c */ /* 0x000fe2000efa1270 */
[----:B------:R-:W2:Y:S01]  /*ce820*/  LDCU UR59, c[0x0][0x398] ;  /* 0x00007300ff3b77ac */ /* 0x000ea20008000800 */
[----:B------:R-:W2:Y:S01]  /*ce830*/  LDCU UR36, c[0x0][0x398] ;  /* 0x00007300ff2477ac */ /* 0x000ea20008000800 */
[----:B-1----:R-:W-:-:S02]  /*ce840*/  VIADD R54, R59, 0x2c ;  /* 0x0000002c3b367836 */ /* 0x002fc40000000000 */
[----:B------:R-:W-:Y:S01]  /*ce850*/  IMAD.WIDE R48, R51, 0x2, R44 ;  /* 0x0000000233307825 */ /* 0x000fe200078e022c */
[----:B------:R-:W-:Y:S01]  /*ce860*/  PRMT R51, R58, 0x7632, R51 ;  /* 0x000076323a337816 */ /* 0x000fe20000000033 */
[----:B------:R-:W1:Y:S01]  /*ce870*/  LDCU UR44, c[0x0][0x39c] ;  /* 0x00007380ff2c77ac */ /* 0x000e620008000800 */
[----:B0-----:R-:W3:Y:S01]  /*ce880*/  LDL.LU R58, [R1+0x220] ;  /* 0x00022000013a7983 */ /* 0x001ee20000300800 */
[----:B------:R-:W-:Y:S01]  /*ce890*/  IMAD.WIDE R46, R52, 0x2, R2 ;  /* 0x00000002342e7825 */ /* 0x000fe200078e0202 */
[----:B------:R-:W-:Y:S01]  /*ce8a0*/  ISETP.GE.AND P4, PT, R54, UR74, PT ;  /* 0x0000004a36007c0c */ /* 0x000fe2000bf86270 */
[----:B------:R-:W0:Y:S01]  /*ce8b0*/  LDCU UR43, c[0x0][0x3b8] ;  /* 0x00007700ff2b77ac */ /* 0x000e220008000800 */
[----:B------:R1:W-:Y:S01]  /*ce8c0*/  @P3 STG.E.U16 desc[UR8][R48.64], R51 ;  /* 0x0000003330003986 */ /* 0x0003e2000c101508 */
[----:B------:R-:W-:Y:S01]  /*ce8d0*/  VIADD R54, R59, 0x2d ;  /* 0x0000002d3b367836 */ /* 0x000fe20000000000 */
[----:B------:R-:W-:Y:S01]  /*ce8e0*/  ISETP.LT.AND P3, PT, R61, UR73, !P4 ;  /* 0x000000493d007c0c */ /* 0x000fe2000e761270 */
[----:B------:R-:W-:Y:S01]  /*ce8f0*/  VIADD R53, R50, UR57 ;  /* 0x0000003932357c36 */ /* 0x000fe20008000000 */
[----:B------:R0:W-:Y:S01]  /*ce900*/  @P2 STG.E.U16 desc[UR8][R46.64], R11 ;  /* 0x0000000b2e002986 */ /* 0x0001e2000c101508 */
[----:B------:R-:W-:Y:S01]  /*ce910*/  ISETP.LT.AND P4, PT, R60, UR54, !P4 ;  /* 0x000000363c007c0c */ /* 0x000fe2000e781270 */
[----:B------:R-:W2:Y:S01]  /*ce920*/  LDCU UR56, c[0x0][0x398] ;  /* 0x00007300ff3877ac */ /* 0x000ea20008000800 */
[----:B------:R-:W-:Y:S01]  /*ce930*/  ISETP.GE.AND P2, PT, R54, UR28, PT ;  /* 0x0000001c36007c0c */ /* 0x000fe2000bf46270 */
[----:B------:R-:W2:Y:S01]  /*ce940*/  LDCU UR31, c[0x0][0x398] ;  /* 0x00007300ff1f77ac */ /* 0x000ea20008000800 */
[----:B-1----:R-:W-:Y:S01]  /*ce950*/  IMAD.WIDE R48, R52, 0x2, R44 ;  /* 0x0000000234307825 */ /* 0x002fe200078e022c */
[----:B------:R-:W-:Y:S01]  /*ce960*/  PRMT R52, R11, 0x7632, R52 ;  /* 0x000076320b347816 */ /* 0x000fe20000000034 */
[----:B------:R-:W1:Y:S01]  /*ce970*/  LDCU UR32, c[0x0][0x3b8] ;  /* 0x00007700ff2077ac */ /* 0x000e620008000800 */
[----:B0-----:R-:W3:Y:S01]  /*ce980*/  LDL.LU R11, [R1+0x234] ;  /* 0x00023400010b7983 */ /* 0x001ee20000300800 */
[----:B------:R-:W-:Y:S01]  /*ce990*/  IMAD.WIDE R46, R50, 0x2, R2 ;  /* 0x00000002322e7825 */ /* 0x000fe200078e0202 */
[----:B------:R-:W0:Y:S02]  /*ce9a0*/  LDCU UR57, c[0x0][0x39c] ;  /* 0x00007380ff3977ac */ /* 0x000e240008000800 */
[----:B------:R1:W-:Y:S01]  /*ce9b0*/  @P6 STG.E.U16 desc[UR8][R48.64], R52 ;  /* 0x0000003430006986 */ /* 0x0003e2000c101508 */
[----:B------:R-:W-:Y:S01]  /*ce9c0*/  VIADD R54, R59, 0x2e ;  /* 0x0000002e3b367836 */ /* 0x000fe20000000000 */
[----:B------:R-:W-:Y:S01]  /*ce9d0*/  ISETP.LT.AND P6, PT, R61, UR72, !P2 ;  /* 0x000000483d007c0c */ /* 0x000fe2000d7c1270 */
[----:B------:R-:W-:Y:S01]  /*ce9e0*/  VIADD R51, R53, UR48 ;  /* 0x0000003035337c36 */ /* 0x000fe20008000000 */
[----:B------:R-:W-:Y:S01]  /*ce9f0*/  ISETP.LT.AND P2, PT, R60, UR71, !P2 ;  /* 0x000000473c007c0c */ /* 0x000fe2000d741270 */
[----:B------:R-:W0:Y:S01]  /*cea00*/  LDCU UR58, c[0x0][0x398] ;  /* 0x00007300ff3a77ac */ /* 0x000e220008000800 */
[----:B------:R-:W0:Y:S01]  /*cea10*/  LDCU UR74, c[0x0][0x398] ;  /* 0x00007300ff4a77ac */ /* 0x000e220008000800 */
[----:B-1----:R-:W-:Y:S01]  /*cea20*/  IMAD.WIDE R48, R50, 0x2, R44 ;  /* 0x0000000232307825 */ /* 0x002fe200078e022c */
[----:B------:R-:W1:Y:S03]  /*cea30*/  LDCU UR48, c[0x0][0x39c] ;  /* 0x00007380ff3077ac */ /* 0x000e660008000800 */
        /* <DEDUP_REMOVED lines=10> */
[----:B------:R-:W-:Y:S01]  /*ceae0*/  ISETP.GE.AND P0, PT, R54, UR53, PT ;  /* 0x0000003536007c0c */ /* 0x000fe2000bf06270 */
[----:B------:R-:W-:Y:S01]  /*ceaf0*/  VIADD R54, R59, 0x2f ;  /* 0x0000002f3b367836 */ /* 0x000fe20000000000 */
[----:B------:R-:W0:Y:S01]  /*ceb00*/  LDCU UR53, c[0x0][0x398] ;  /* 0x00007300ff3577ac */ /* 0x000e220008000800 */
[----:B------:R1:W-:Y:S01]  /*ceb10*/  @P5 STG.E.U16 desc[UR8][R48.64], R50 ;  /* 0x0000003230005986 */ /* 0x0003e2000c101508 */
[----:B------:R-:W-:-:S03]  /*ceb20*/  ISETP.LT.AND P5, PT, R61, UR16, !P0 ;  /* 0x000000103d007c0c */ /* 0x000fc6000c7a1270 */
[----:B----4-:R-:W4:Y:S01]  /*ceb30*/  LDL.LU R10, [R1+0x224] ;  /* 0x00022400010a7983 */ /* 0x010f220000300800 */
[C---:B------:R-:W-:Y:S01]  /*ceb40*/  IMAD.WIDE R46, R53.reuse, 0x2, R2 ;  /* 0x00000002352e7825 */ /* 0x040fe200078e0202 */
[----:B------:R-:W0:Y:S03]  /*ceb50*/  LDCU UR16, c[0x0][0x398] ;  /* 0x00007300ff1077ac */ /* 0x000e260008000800 */
[----:B-1----:R-:W-:Y:S01]  /*ceb60*/  IMAD.WIDE R48, R53, 0x2, R44 ;  /* 0x0000000235307825 */ /* 0x002fe200078e022c */
[----:B------:R-:W-:Y:S01]  /*ceb70*/  PRMT R53, R7, 0x7632, R53 ;  /* 0x0000763207357816 */ /* 0x000fe20000000035 */
[----:B------:R1:W-:Y:S01]  /*ceb80*/  @P3 STG.E.U16 desc[UR8][R46.64], R7 ;  /* 0x000000072e003986 */ /* 0x0003e2000c101508 */
[----:B------:R-:W-:Y:S02]  /*ceb90*/  ISETP.GE.AND P3, PT, R54, UR70, PT ;  /* 0x0000004636007c0c */ /* 0x000fe4000bf66270 */
[----:B------:R-:W-:Y:S01]  /*ceba0*/  ISETP.LT.AND P0, PT, R60, UR37, !P0 ;  /* 0x000000253c007c0c */ /* 0x000fe2000c701270 */
[----:B------:R0:W-:Y:S01]  /*cebb0*/  @P4 STG.E.U16 desc[UR8][R48.64], R53 ;  /* 0x0000003530004986 */ /* 0x0001e2000c101508 */
[----:B------:R-:W-:-:S03]  /*cebc0*/  ISETP.LT.AND P4, PT, R61, UR51, !P3 ;  /* 0x000000333d007c0c */ /* 0x000fc6000df81270 */
[----:B-1----:R-:W4:Y:S01]  /*cebd0*/  LDL.LU R7, [R1+0x238] ;  /* 0x0002380001077983 */ /* 0x002f220000300800 */
[C---:B------:R-:W-:Y:S01]  /*cebe0*/  IMAD.WIDE R46, R51.reuse, 0x2, R2 ;  /* 0x00000002332e7825 */ /* 0x040fe200078e0202 */
[----:B------:R-:W1:Y:S03]  /*cebf0*/  LDCU UR70, c[0x0][0x398] ;  /* 0x00007300ff4677ac */ /* 0x000e660008000800 */
[----:B0-----:R-:W-:Y:S01]  /*cec00*/  IMAD.WIDE R48, R51, 0x2, R44 ;  /* 0x0000000233307825 */ /* 0x001fe200078e022c */
[----:B------:R-:W0:Y:S03]  /*cec10*/  LDCU UR37, c[0x0][0x3b8] ;  /* 0x00007700ff2577ac */ /* 0x000e260008000800 */
[----:B------:R-:W-:Y:S01]  /*cec20*/  VIADD R50, R52, UR34 ;  /* 0x0000002234327c36 */ /* 0x000fe20008000000 */
[----:B--2---:R-:W-:Y:S01]  /*cec30*/  PRMT R55, R5, 0x7632, R55 ;  /* 0x0000763205377816 */ /* 0x004fe20000000037 */
[----:B------:R2:W-:Y:S01]  /*cec40*/  @P6 STG.E.U16 desc[UR8][R46.64], R6 ;  /* 0x000000062e006986 */ /* 0x0005e2000c101508 */
[----:B------:R-:W-:Y:S01]  /*cec50*/  PRMT R51, R6, 0x7632, R51 ;  /* 0x0000763206337816 */ /* 0x000fe20000000033 */
[----:B------:R-:W-:Y:S01]  /*cec60*/  VIADD R54, R59, 0x30 ;  /* 0x000000303b367836 */ /* 0x000fe20000000000 */
[----:B------:R-:W-:Y:S01]  /*cec70*/  ISETP.LT.AND P3, PT, R60, UR41, !P3 ;  /* 0x000000293c007c0c */ /* 0x000fe2000df61270 */
[----:B------:R-:W-:Y:S01]  /*cec80*/  VIADD R53, R50, UR22 ;  /* 0x0000001632357c36 */ /* 0x000fe20008000000 */
[----:B------:R-:W0:Y:S01]  /*cec90*/  LDCU UR34, c[0x0][0x39c] ;  /* 0x00007380ff2277ac */ /* 0x000e220008000800 */
[----:B------:R1:W-:Y:S01]  /*ceca0*/  @P2 STG.E.U16 desc[UR8][R48.64], R51 ;  /* 0x0000003330002986 */ /* 0x0003e2000c101508 */
[----:B------:R-:W0:Y:S01]  /*cecb0*/  LDCU UR51, c[0x0][0x398] ;  /* 0x00007300ff3377ac */ /* 0x000e220008000800 */
[----:B--2---:R-:W-:-:S02]  /*cecc0*/  IMAD.WIDE R46, R52, 0x2, R2 ;  /* 0x00000002342e7825 */ /* 0x004fc400078e0202 */
[----:B------:R-:W2:Y:S01]  /*cecd0*/  LDL.LU R6, [R1+0x228] ;  /* 0x0002280001067983 */ /* 0x000ea20000300800 */
[----:B------:R-:W-:Y:S01]  /*cece0*/  ISETP.GE.AND P6, PT, R54, UR69, PT ;  /* 0x0000004536007c0c */ /* 0x000fe2000bfc6270 */
[----:B------:R-:W0:Y:S02]  /*cecf0*/  LDCU UR22, c[0x0][0x39c] ;  /* 0x00007380ff1677ac */ /* 0x000e240008000800 */
[----:B------:R0:W-:Y:S01]  /*ced00*/  @P5 STG.E.U16 desc[UR8][R46.64], R5 ;  /* 0x000000052e005986 */ /* 0x0001e2000c101508 */
[----:B-1----:R-:W-:Y:S01]  /*ced10*/  IMAD.WIDE R48, R52, 0x2, R44 ;  /* 0x0000000234307825 */ /* 0x002fe200078e022c */
[----:B------:R-:W-:Y:S01]  /*ced20*/  IADD3 R51, PT, PT, R53, UR40, RZ ;  /* 0x0000002835337c10 */ /* 0x000fe2000fffe0ff */
[----:B------:R-:W1:Y:S03]  /*ced30*/  LDCU UR69, c[0x0][0x398] ;  /* 0x00007300ff4577ac */ /* 0x000e660008000800 */
[----:B------:R3:W-:Y:S01]  /*ced40*/  @P0 STG.E.U16 desc[UR8][R48.64], R55 ;  /* 0x0000003730000986 */ /* 0x0007e2000c101508 */
[----:B------:R-:W-:Y:S01]  /*ced50*/  VIADD R54, R59, 0x31 ;  /* 0x000000313b367836 */ /* 0x000fe20000000000 */
[----:B------:R-:W-:Y:S01]  /*ced60*/  ISETP.LT.AND P2, PT, R61, UR39, !P6 ;  /* 0x000000273d007c0c */ /* 0x000fe2000f741270 */
[----:B------:R-:W1:Y:S01]  /*ced70*/  LDCU UR41, c[0x0][0x3b8] ;  /* 0x00007700ff2977ac */ /* 0x000e620008000800 */
[----:B0-----:R-:W2:Y:S01]  /*ced80*/  LDL.LU R5, [R1+0x23c] ;  /* 0x00023c0001057983 */ /* 0x001ea20000300800 */
[C---:B------:R-:W-:Y:S01]  /*ced90*/  IMAD.WIDE R46, R50.reuse, 0x2, R2 ;  /* 0x00000002322e7825 */ /* 0x040fe200078e0202 */
[----:B------:R-:W0:Y:S03]  /*ceda0*/  LDCU UR40, c[0x0][0x39c] ;  /* 0x00007380ff2877ac */ /* 0x000e260008000800 */
[----:B---3--:R-:W-:Y:S01]  /*cedb0*/  IMAD.WIDE R48, R50, 0x2, R44 ;  /* 0x0000000232307825 */ /* 0x008fe200078e022c */
[----:B------:R-:W-:Y:S01]  /*cedc0*/  PRMT R50, R4, 0x7632, R50 ;  /* 0x0000763204327816 */ /* 0x000fe20000000032 */
[----:B------:R3:W-:Y:S01]  /*cedd0*/  @P4 STG.E.U16 desc[UR8][R46.64], R4 ;  /* 0x000000042e004986 */ /* 0x0007e2000c101508 */
[----:B------:R-:W-:Y:S01]  /*cede0*/  ISETP.GE.AND P5, PT, R54, UR6, PT ;  /* 0x0000000636007c0c */ /* 0x000fe2000bfa6270 */
[----:B------:R-:W-:Y:S01]  /*cedf0*/  VIADD R52, R51, UR52 ;  /* 0x0000003433347c36 */ /* 0x000fe20008000000 */
[----:B------:R-:W-:Y:S01]  /*cee00*/  ISETP.LT.AND P6, PT, R60, UR25, !P6 ;  /* 0x000000193c007c0c */ /* 0x000fe2000f7c1270 */
[----:B------:R-:W0:Y:S01]  /*cee10*/  LDCU UR39, c[0x0][0x398] ;  /* 0x00007300ff2777ac */ /* 0x000e220008000800 */
[----:B---3--:R-:W3:Y:S01]  /*cee20*/  LDL.LU R4, [R1+0x22c] ;  /* 0x00022c0001047983 */ /* 0x008ee20000300800 */
[----:B------:R-:W-:Y:S01]  /*cee30*/  VIADD R54, R59, 0x32 ;  /* 0x000000323b367836 */ /* 0x000fe20000000000 */
[----:B------:R-:W-:Y:S01]  /*cee40*/  ISETP.LT.AND P0, PT, R61, UR67, !P5 ;  /* 0x000000433d007c0c */ /* 0x000fe2000ef01270 */
[----:B------:R-:W-:Y:S01]  /*cee50*/  IMAD.WIDE R46, R53, 0x2, R2 ;  /* 0x00000002352e7825 */ /* 0x000fe200078e0202 */
[----:B------:R0:W-:Y:S01]  /*cee60*/  @P3 STG.E.U16 desc[UR8][R48.64], R50 ;  /* 0x0000003230003986 */ /* 0x0001e2000c101508 */
[----:B------:R-:W1:Y:S01]  /*cee70*/  LDCU UR25, c[0x0][0x3b8] ;  /* 0x00007700ff1977ac */ /* 0x000e620008000800 */
[----:B------:R-:W-:Y:S01]  /*cee80*/  ISETP.GE.AND P4, PT, R54, UR50, PT ;  /* 0x0000003236007c0c */ /* 0x000fe2000bf86270 */
[----:B------:R-:W-:Y:S01]  /*cee90*/  VIADD R54, R59, 0x33 ;  /* 0x000000333b367836 */ /* 0x000fe20000000000 */
[----:B------:R-:W-:Y:S01]  /*ceea0*/  ISETP.LT.AND P5, PT, R60, UR66, !P5 ;  /* 0x000000423c007c0c */ /* 0x000fe2000efa1270 */
[----:B------:R1:W-:Y:S01]  /*ceeb0*/  @P2 STG.E.U16 desc[UR8][R46.64], R57 ;  /* 0x000000392e002986 */ /* 0x0003e2000c101508 */
[----:B------:R-:W-:Y:S01]  /*ceec0*/  ISETP.LT.AND P3, PT, R61, UR27, !P4 ;  /* 0x0000001b3d007c0c */ /* 0x000fe2000e761270 */
[----:B------:R-:W2:Y:S01]  /*ceed0*/  LDCU UR6, c[0x0][0x398] ;  /* 0x00007300ff0677ac */ /* 0x000ea20008000800 */
[----:B------:R-:W2:Y:S01]  /*ceee0*/  LDCU UR52, c[0x0][0x39c] ;  /* 0x00007380ff3477ac */ /* 0x000ea20008000800 */
[----:B0-----:R-:W-:Y:S01]  /*ceef0*/  IMAD.WIDE R48, R53, 0x2, R44 ;  /* 0x0000000235307825 */ /* 0x001fe200078e022c */
[----:B------:R-:W-:-:S02]  /*cef00*/  PRMT R53, R57, 0x7632, R53 ;  /* 0x0000763239357816 */ /* 0x000fc40000000035 */
[----:B------:R-:W-:Y:S01]  /*cef10*/  ISETP.GE.AND P2, PT, R54, UR65, PT ;  /* 0x0000004136007c0c */ /* 0x000fe2000bf46270 */
[----:B------:R-:W-:Y:S01]  /*cef20*/  VIADD R50, R52, UR68 ;  /* 0x0000004434327c36 */ /* 0x000fe20008000000 */
[----:B-1----:R-:W3:Y:S01]  /*cef30*/  LDL.LU R57, [R1+0x210] ;  /* 0x0002100001397983 */ /* 0x002ee20000300800 */
[----:B------:R-:W-:Y:S01]  /*cef40*/  IMAD.WIDE R46, R51, 0x2, R2 ;  /* 0x00000002332e7825 */ /* 0x000fe200078e0202 */
[----:B------:R-:W-:Y:S01]  /*cef50*/  ISETP.LT.AND P4, PT, R60, UR10, !P4 ;  /* 0x0000000a3c007c0c */ /* 0x000fe2000e781270 */
[----:B------:R-:W0:Y:S01]  /*cef60*/  LDCU UR67, c[0x0][0x398] ;  /* 0x00007300ff4377ac */ /* 0x000e220008000800 */
[----:B------:R1:W-:Y:S01]  /*cef70*/  @P6 STG.E.U16 desc[UR8][R48.64], R53 ;  /* 0x0000003530006986 */ /* 0x0003e2000c101508 */
[----:B------:R-:W-:Y:S01]  /*cef80*/  VIADD R54, R59, 0x34 ;  /* 0x000000343b367836 */ /* 0x000fe20000000000 */
[----:B------:R-:W-:Y:S01]  /*cef90*/  ISETP.LT.AND P6, PT, R61, UR4, !P2 ;  /* 0x000000043d007c0c */ /* 0x000fe2000d7c1270 */
[----:B------:R-:W0:Y:S01]  /*cefa0*/  LDCU UR50, c[0x0][0x398] ;  /* 0x00007300ff3277ac */ /* 0x000e220008000800 */
[----:B------:R1:W-:Y:S02]  /*cefb0*/  @P0 STG.E.U16 desc[UR8][R46.64], R58 ;  /* 0x0000003a2e000986 */ /* 0x0003e4000c101508 */
[----:B------:R-:W-:Y:S01]  /*cefc0*/  ISETP.GE.AND P0, PT, R54, UR64, PT ;  /* 0x0000004036007c0c */ /* 0x000fe2000bf06270 */
[----:B------:R-:W0:Y:S01]  /*cefd0*/  LDCU UR68, c[0x0][0x39c] ;  /* 0x00007380ff4477ac */ /* 0x000e220008000800 */
[----:B------:R-:W0:Y:S01]  /*cefe0*/  LDCU UR66, c[0x0][0x3b8] ;  /* 0x00007700ff4277ac */ /* 0x000e220008000800 */
[----:B-1----:R-:W-:Y:S01]  /*ceff0*/  IMAD.WIDE R48, R51, 0x2, R44 ;  /* 0x0000000233307825 */ /* 0x002fe200078e022c */
[----:B------:R-:W-:-:S02]  /*cf000*/  PRMT R51, R58, 0x7632, R51 ;  /* 0x000076323a337816 */ /* 0x000fc40000000033 */
[----:B------:R-:W-:Y:S01]  /*cf010*/  ISETP.LT.AND P2, PT, R60, UR20, !P2 ;  /* 0x000000143c007c0c */ /* 0x000fe2000d741270 */
[----:B------:R-:W3:Y:S01]  /*cf020*/  LDL.LU R58, [R1+0x200] ;  /* 0x00020000013a7983 */ /* 0x000ee20000300800 */
[----:B------:R-:W-:Y:S01]  /*cf030*/  IMAD.WIDE R46, R52, 0x2, R2 ;  /* 0x00000002342e7825 */ /* 0x000fe200078e0202 */
[----:B------:R-:W1:Y:S02]  /*cf040*/  LDCU UR27, c[0x0][0x398] ;  /* 0x00007300ff1b77ac */ /* 0x000e640008000800 */
        /* <DEDUP_REMOVED lines=9> */
[----:B0-----:R-:W-:Y:S01]  /*cf0e0*/  IMAD.WIDE R48, R52, 0x2, R44 ;  /* 0x0000000234307825 */ /* 0x001fe200078e022c */
[----:B------:R-:W-:Y:S01]  /*cf0f0*/  PRMT R52, R11, 0x7632, R52 ;  /* 0x000076320b347816 */ /* 0x000fe20000000034 */
[----:B------:R-:W0:Y:S01]  /*cf100*/  LDCU UR12, c[0x0][0x39c] ;  /* 0x00007380ff0c77ac */ /* 0x000e220008000800 */
[----:B-1----:R-:W3:Y:S01]  /*cf110*/  LDL.LU R11, [R1+0x214] ;  /* 0x00021400010b7983 */ /* 0x002ee20000300800 */
[----:B------:R-:W-:Y:S01]  /*cf120*/  IMAD.WIDE R46, R50, 0x2, R2 ;  /* 0x00000002322e7825 */ /* 0x000fe200078e0202 */
[----:B------:R-:W1:Y:S02]  /*cf130*/  LDCU UR4, c[0x0][0x398] ;  /* 0x00007300ff0477ac */ /* 0x000e640008000800 */
[----:B------:R0:W-:Y:S01]  /*cf140*/  @P4 STG.E.U16 desc[UR8][R48.64], R52 ;  /* 0x0000003430004986 */ /* 0x0001e2000c101508 */
[----:B------:R-:W-:Y:S01]  /*cf150*/  VIADD R54, R59, 0x36 ;  /* 0x000000363b367836 */ /* 0x000fe20000000000 */
[----:B------:R-:W-:Y:S01]  /*cf160*/  ISETP.LT.AND P4, PT, R61, UR62, !P3 ;  /* 0x0000003e3d007c0c */ /* 0x000fe2000df81270 */
[----:B------:R-:W-:Y:S01]  /*cf170*/  VIADD R51, R53, UR29 ;  /* 0x0000001d35337c36 */ /* 0x000fe20008000000 */
[----:B------:R-:W-:Y:S01]  /*cf180*/  ISETP.LT.AND P3, PT, R60, UR61, !P3 ;  /* 0x0000003d3c007c0c */ /* 0x000fe2000df61270 */
[----:B------:R-:W1:Y:S01]  /*cf190*/  LDCU UR64, c[0x0][0x398] ;  /* 0x00007300ff4077ac */ /* 0x000e620008000800 */
[----:B------:R-:W1:Y:S01]  /*cf1a0*/  LDCU UR20, c[0x0][0x3b8] ;  /* 0x00007700ff1477ac */ /* 0x000e620008000800 */
[----:B0-----:R-:W-:Y:S01]  /*cf1b0*/  IMAD.WIDE R48, R50, 0x2, R44 ;  /* 0x0000000232307825 */ /* 0x001fe200078e022c */
        /* <DEDUP_REMOVED lines=46> */
[----:B------:R-:W1:Y:S04]  /*cf4a0*/  LDCU UR33, c[0x0][0x398] ;  /* 0x00007300ff2177ac */ /* 0x000e680008000800 */
[----:B------:R3:W-:Y:S01]  /*cf4b0*/  @P6 STG.E.U16 desc[UR8][R48.64], R55 ;  /* 0x0000003730006986 */ /* 0x0007e2000c101508 */
[----:B------:R-:W1:Y:S03]  /*cf4c0*/  LDCU UR45, c[0x0][0x3b8] ;  /* 0x00007700ff2d77ac */ /* 0x000e660008000800 */
[----:B0-----:R-:W2:Y:S01]  /*cf4d0*/  LDL.LU R5, [R1+0x21c] ;  /* 0x00021c0001057983 */ /* 0x001ea20000300800 */
[----:B------:R-:W-:-:S04]  /*cf4e0*/  IMAD.WIDE R46, R50, 0x2, R2 ;  /* 0x00000002322e7825 */ /* 0x000fc800078e0202 */
[----:B---3--:R-:W-:Y:S01]  /*cf4f0*/  IMAD.WIDE R48, R50, 0x2, R44 ;  /* 0x0000000232307825 */ /* 0x008fe200078e022c */
[----:B------:R-:W-:Y:S01]  /*cf500*/  PRMT R50, R4, 0x7632, R50 ;  /* 0x0000763204327816 */ /* 0x000fe20000000032 */
[----:B------:R0:W-:Y:S04]  /*cf510*/  @P0 STG.E.U16 desc[UR8][R46.64], R4 ;  /* 0x000000042e000986 */ /* 0x0001e8000c101508 */
[----:B0-----:R-:W3:Y:S01]  /*cf520*/  LDL.LU R4, [R1+0x20c] ;  /* 0x00020c0001047983 */ /* 0x001ee20000300800 */
[----:B------:R-:W-:Y:S01]  /*cf530*/  VIADD R54, R59, 0x39 ;  /* 0x000000393b367836 */ /* 0x000fe20000000000 */
[----:B------:R-:W-:Y:S01]  /*cf540*/  ISETP.LT.AND P3, PT, R61, UR35, !P4 ;  /* 0x000000233d007c0c */ /* 0x000fe2000e761270 */
[----:B------:R-:W-:Y:S01]  /*cf550*/  IMAD.WIDE R46, R53, 0x2, R2 ;  /* 0x00000002352e7825 */ /* 0x000fe200078e0202 */
[----:B------:R-:W-:Y:S01]  /*cf560*/  ISETP.LT.AND P4, PT, R60, UR59, !P4 ;  /* 0x0000003b3c007c0c */ /* 0x000fe2000e781270 */
[----:B------:R0:W-:Y:S01]  /*cf570*/  @P5 STG.E.U16 desc[UR8][R48.64], R50 ;  /* 0x0000003230005986 */ /* 0x0001e2000c101508 */
[----:B------:R-:W-:Y:S01]  /*cf580*/  ISETP.GE.AND P2, PT, R54, UR26, PT ;  /* 0x0000001a36007c0c */ /* 0x000fe2000bf46270 */
[----:B------:R-:W-:Y:S01]  /*cf590*/  VIADD R54, R59, 0x3a ;  /* 0x0000003a3b367836 */ /* 0x000fe20000000000 */
[----:B------:R-:W1:Y:S02]  /*cf5a0*/  LDCU UR59, c[0x0][0x3b8] ;  /* 0x00007700ff3b77ac */ /* 0x000e640008000800 */
[----:B------:R-:W-:Y:S01]  /*cf5b0*/  ISETP.LT.AND P6, PT, R61, UR36, !P2 ;  /* 0x000000243d007c0c */ /* 0x000fe2000d7c1270 */
[----:B------:R-:W-:Y:S01]  /*cf5c0*/  VIADD R51, R53, UR43 ;  /* 0x0000002b35337c36 */ /* 0x000fe20008000000 */
[----:B------:R-:W-:Y:S01]  /*cf5d0*/  ISETP.GE.AND P0, PT, R54, UR44, PT ;  /* 0x0000002c36007c0c */ /* 0x000fe2000bf06270 */
[----:B------:R-:W-:Y:S01]  /*cf5e0*/  VIADD R54, R59, 0x3b ;  /* 0x0000003b3b367836 */ /* 0x000fe20000000000 */
[----:B------:R-:W-:Y:S01]  /*cf5f0*/  ISETP.LT.AND P2, PT, R60, UR56, !P2 ;  /* 0x000000383c007c0c */ /* 0x000fe2000d741270 */
[----:B------:R1:W-:Y:S01]  /*cf600*/  @P3 STG.E.U16 desc[UR8][R46.64], R57 ;  /* 0x000000392e003986 */ /* 0x0003e2000c101508 */
[----:B------:R-:W2:Y:S01]  /*cf610*/  LDCU UR35, c[0x0][0x398] ;  /* 0x00007300ff2377ac */ /* 0x000ea20008000800 */
[----:B0-----:R-:W-:Y:S01]  /*cf620*/  IMAD.WIDE R48, R53, 0x2, R44 ;  /* 0x0000000235307825 */ /* 0x001fe200078e022c */
[----:B------:R-:W-:-:S02]  /*cf630*/  PRMT R53, R57, 0x7632, R53 ;  /* 0x0000763239357816 */ /* 0x000fc40000000035 */
[----:B------:R-:W-:Y:S01]  /*cf640*/  ISETP.LT.AND P5, PT, R61, UR31, !P0 ;  /* 0x0000001f3d007c0c */ /* 0x000fe2000c7a1270 */
[----:B------:R-:W0:Y:S01]  /*cf650*/  LDCU UR43, c[0x0][0x39c] ;  /* 0x00007380ff2b77ac */ /* 0x000e220008000800 */
[C---:B------:R-:W-:Y:S01]  /*cf660*/  IADD3 R52, PT, PT, R51.reuse, UR32, RZ ;  /* 0x0000002033347c10 */ /* 0x040fe2000fffe0ff */
[----:B------:R0:W-:Y:S01]  /*cf670*/  @P4 STG.E.U16 desc[UR8][R48.64], R53 ;  /* 0x0000003530004986 */ /* 0x0001e2000c101508 */
[----:B------:R-:W-:Y:S01]  /*cf680*/  ISETP.GE.AND P3, PT, R54, UR57, PT ;  /* 0x0000003936007c0c */ /* 0x000fe2000bf66270 */
[----:B------:R-:W2:Y:S02]  /*cf690*/  LDCU UR26, c[0x0][0x398] ;  /* 0x00007300ff1a77ac */ /* 0x000ea40008000800 */
[----:B-1----:R-:W3:Y:S01]  /*cf6a0*/  LDL.LU R57, [R1+0x1f0] ;  /* 0x0001f00001397983 */ /* 0x002ee20000300800 */
[----:B------:R-:W-:Y:S01]  /*cf6b0*/  IMAD.WIDE R46, R51, 0x2, R2 ;  /* 0x00000002332e7825 */ /* 0x000fe200078e0202 */
[----:B------:R-:W-:Y:S01]  /*cf6c0*/  ISETP.LT.AND P0, PT, R60, UR58, !P0 ;  /* 0x0000003a3c007c0c */ /* 0x000fe2000c701270 */
[----:B------:R-:W1:Y:S02]  /*cf6d0*/  LDCU UR32, c[0x0][0x39c] ;  /* 0x00007380ff2077ac */ /* 0x000e640008000800 */
[----:B------:R-:W-:Y:S01]  /*cf6e0*/  VIADD R54, R59, 0x3c ;  /* 0x0000003c3b367836 */ /* 0x000fe20000000000 */
[----:B------:R1:W-:Y:S01]  /*cf6f0*/  @P6 STG.E.U16 desc[UR8][R46.64], R58 ;  /* 0x0000003a2e006986 */ /* 0x0003e2000c101508 */
[----:B------:R-:W2:Y:S01]  /*cf700*/  LDCU UR36, c[0x0][0x398] ;  /* 0x00007300ff2477ac */ /* 0x000ea20008000800 */
[----:B0-----:R-:W-:Y:S01]  /*cf710*/  IMAD.WIDE R48, R51, 0x2, R44 ;  /* 0x0000000233307825 */ /* 0x001fe200078e022c */
[----:B------:R-:W-:-:S02]  /*cf720*/  PRMT R51, R58, 0x7632, R51 ;  /* 0x000076323a337816 */ /* 0x000fc40000000033 */
[----:B------:R-:W-:Y:S01]  /*cf730*/  ISETP.LT.AND P4, PT, R61, UR74, !P3 ;  /* 0x0000004a3d007c0c */ /* 0x000fe2000df81270 */
[----:B------:R-:W-:Y:S01]  /*cf740*/  VIADD R50, R52, UR55 ;  /* 0x0000003734327c36 */ /* 0x000fe20008000000 */
[----:B------:R-:W-:Y:S01]  /*cf750*/  ISETP.GE.AND P6, PT, R54, UR48, PT ;  /* 0x0000003036007c0c */ /* 0x000fe2000bfc6270 */
[----:B------:R0:W-:Y:S01]  /*cf760*/  @P2 STG.E.U16 desc[UR8][R48.64], R51 ;  /* 0x0000003330002986 */ /* 0x0001e2000c101508 */
[----:B------:R-:W2:Y:S03]  /*cf770*/  LDCU UR44, c[0x0][0x398] ;  /* 0x00007300ff2c77ac */ /* 0x000ea60008000800 */
[----:B-1----:R-:W3:Y:S01]  /*cf780*/  LDL.LU R58, [R1+0x1e0] ;  /* 0x0001e000013a7983 */ /* 0x002ee20000300800 */
[----:B------:R-:W-:Y:S01]  /*cf790*/  IMAD.WIDE R46, R52, 0x2, R2 ;  /* 0x00000002342e7825 */ /* 0x000fe200078e0202 */
[----:B------:R-:W-:Y:S01]  /*cf7a0*/  ISETP.LT.AND P3, PT, R60, UR73, !P3 ;  /* 0x000000493c007c0c */ /* 0x000fe2000df61270 */
[----:B------:R-:W1:Y:S02]  /*cf7b0*/  LDCU UR55, c[0x0][0x39c] ;  /* 0x00007380ff3777ac */ /* 0x000e640008000800 */
[----:B------:R-:W-:Y:S01]  /*cf7c0*/  VIADD R54, R59, 0x3d ;  /* 0x0000003d3b367836 */ /* 0x000fe20000000000 */
[----:B------:R1:W-:Y:S01]  /*cf7d0*/  @P5 STG.E.U16 desc[UR8][R46.64], R11 ;  /* 0x0000000b2e005986 */ /* 0x0003e2000c101508 */
[----:B------:R-:W-:Y:S01]  /*cf7e0*/  VIADD R53, R50, UR54 ;  /* 0x0000003632357c36 */ /* 0x000fe20008000000 */
[----:B------:R-:W2:Y:S01]  /*cf7f0*/  LDCU UR56, c[0x0][0x3b8] ;  /* 0x00007700ff3877ac */ /* 0x000ea20008000800 */
[----:B0-----:R-:W-:Y:S01]  /*cf800*/  IMAD.WIDE R48, R52, 0x2, R44 ;  /* 0x0000000234307825 */ /* 0x001fe200078e022c */
[----:B------:R-:W-:-:S02]  /*cf810*/  PRMT R52, R11, 0x7632, R52 ;  /* 0x000076320b347816 */ /* 0x000fc40000000034 */
[----:B------:R-:W-:Y:S01]  /*cf820*/  ISETP.LT.AND P2, PT, R61, UR28, !P6 ;  /* 0x0000001c3d007c0c */ /* 0x000fe2000f741270 */
[----:B------:R-:W0:Y:S01]  /*cf830*/  LDCU UR31, c[0x0][0x398] ;  /* 0x00007300ff1f77ac */ /* 0x000e220008000800 */
[----:B------:R-:W-:Y:S01]  /*cf840*/  ISETP.GE.AND P5, PT, R54, UR42, PT ;  /* 0x0000002a36007c0c */ /* 0x000fe2000bfa6270 */
[----:B------:R-:W0:Y:S01]  /*cf850*/  LDCU UR57, c[0x0][0x398] ;  /* 0x00007300ff3977ac */ /* 0x000e220008000800 */
[----:B-1----:R-:W3:Y:S01]  /*cf860*/  LDL.LU R11, [R1+0x1f4] ;  /* 0x0001f400010b7983 */ /* 0x002ee20000300800 */
[----:B------:R-:W-:Y:S01]  /*cf870*/  IMAD.WIDE R46, R50, 0x2, R2 ;  /* 0x00000002322e7825 */ /* 0x000fe200078e0202 */
[C---:B------:R-:W-:Y:S01]  /*cf880*/  ISETP.LT.AND P6, PT, R60.reuse, UR72, !P6 ;  /* 0x000000483c007c0c */ /* 0x040fe2000f7c1270 */
[----:B------:R-:W1:Y:S01]  /*cf890*/  LDCU UR54, c[0x0][0x39c] ;  /* 0x00007380ff3677ac */ /* 0x000e620008000800 */
        /* <DEDUP_REMOVED lines=83> */
[C---:B------:R-:W-:Y:S01]  /*cfdd0*/  VIADD R52, R51.reuse, UR10 ;  /* 0x0000000a33347c36 */ /* 0x040fe20008000000 */
        /* <DEDUP_REMOVED lines=9> */
[----:B------:R-:W-:Y:S01]  /*cfe70*/  IADD3 R50, PT, PT, R52, UR20, RZ ;  /* 0x0000001434327c10 */ /* 0x000fe2000fffe0ff */
[----:B0-----:R-:W-:Y:S01]  /*cfe80*/  IMAD.WIDE R48, R51, 0x2, R44 ;  /* 0x0000000233307825 */ /* 0x001fe200078e022c */
[----:B------:R-:W-:Y:S01]  /*cfe90*/  PRMT R51, R58, 0x7632, R51 ;  /* 0x000076323a337816 */ /* 0x000fe20000000033 */
[----:B------:R-:W0:Y:S01]  /*cfea0*/  LDCU UR10, c[0x0][0x39c] ;  /* 0x00007380ff0a77ac */ /* 0x000e220008000800 */
[----:B------:R-:W-:-:S02]  /*cfeb0*/  ISETP.LT.AND P0, PT, R61, UR64, !P5 ;  /* 0x000000403d007c0c */ /* 0x000fc4000ef01270 */
        /* <DEDUP_REMOVED lines=125> */
[----:B------:R-:W-:Y:S01]  /*d0690*/  ISETP.LT.AND P2, PT, R60, UR28, !P2 ;  /* 0x0000001c3c007c0c */ /* 0x000fe2000d741270 */
[----:B------:R-:W1:Y:S01]  /*d06a0*/  LDCU UR73, c[0x0][0x39c] ;  /* 0x00007380ff4977ac */ /* 0x000e620008000800 */
[----:B------:R0:W-:Y:S01]  /*d06b0*/  @P5 STG.E.U16 desc[UR8][R48.64], R51 ;  /* 0x0000003330005986 */ /* 0x0001e2000c101508 */
[----:B------:R-:W-:Y:S01]  /*d06c0*/  VIADD R54, R59, 0x4d ;  /* 0x0000004d3b367836 */ /* 0x000fe20000000000 */
[----:B------:R-:W-:Y:S01]  /*d06d0*/  ISETP.LT.AND P5, PT, R61, UR42, !P0 ;  /* 0x0000002a3d007c0c */ /* 0x000fe2000c7a1270 */
[----:B------:R-:W1:Y:S01]  /*d06e0*/  LDCU UR31, c[0x0][0x3b8] ;  /* 0x00007700ff1f77ac */ /* 0x000e620008000800 */
[----:B------:R0:W-:Y:S01]  /*d06f0*/  @P3 STG.E.U16 desc[UR8][R46.64], R11 ;  /* 0x0000000b2e003986 */ /* 0x0001e2000c101508 */
[----:B------:R-:W-:-:S02]  /*d0700*/  IADD3 R53, PT, PT, R50, UR72, RZ ;  /* 0x0000004832357c10 */ /* 0x000fc4000fffe0ff */
[----:B------:R-:W-:Y:S01]  /*d0710*/  ISETP.GE.AND P3, PT, R54, UR37, PT ;  /* 0x0000002536007c0c */ /* 0x000fe2000bf66270 */
[----:B------:R-:W1:Y:S01]  /*d0720*/  LDCU UR57, c[0x0][0x398] ;  /* 0x00007300ff3977ac */ /* 0x000e620008000800 */
[----:B0-----:R-:W-:Y:S01]  /*d0730*/  IMAD.WIDE R48, R52, 0x2, R44 ;  /* 0x0000000234307825 */ /* 0x001fe200078e022c */
[----:B------:R-:W-:Y:S01]  /*d0740*/  PRMT R52, R11, 0x7632, R52 ;  /* 0x000076320b347816 */ /* 0x000fe20000000034 */
[----:B------:R-:W0:Y:S01]  /*d0750*/  LDCU UR54, c[0x0][0x398] ;  /* 0x00007300ff3677ac */ /* 0x000e220008000800 */
[----:B------:R-:W3:Y:S01]  /*d0760*/  LDL.LU R11, [R1+0x1b4] ;  /* 0x0001b400010b7983 */ /* 0x000ee20000300800 */
[----:B------:R-:W-:Y:S01]  /*d0770*/  IMAD.WIDE R46, R50, 0x2, R2 ;  /* 0x00000002322e7825 */ /* 0x000fe200078e0202 */
[C---:B------:R-:W-:Y:S01]  /*d0780*/  ISETP.LT.AND P0, PT, R60.reuse, UR53, !P0 ;  /* 0x000000353c007c0c */ /* 0x040fe2000c701270 */
[----:B------:R-:W0:Y:S01]  /*d0790*/  LDCU UR72, c[0x0][0x39c] ;  /* 0x00007380ff4877ac */ /* 0x000e220008000800 */
        /* <DEDUP_REMOVED lines=119> */
[----:B------:R-:W-:Y:S01]  /*d0f10*/  IADD3 R51, PT, PT, R53, UR77, RZ ;  /* 0x0000004d35337c10 */ /* 0x000fe2000fffe0ff */
[----:B------:R-:W1:Y:S01]  /*d0f20*/  LDCU UR62, c[0x0][0x39c] ;  /* 0x00007380ff3e77ac */ /* 0x000e620008000800 */
[----:B------:R0:W-:Y:S01]  /*d0f30*/  @P0 STG.E.U16 desc[UR8][R48.64], R52 ;  /* 0x0000003430000986 */ /* 0x0001e2000c101508 */
[----:B------:R-:W-:Y:S01]  /*d0f40*/  VIADD R54, R59, 0x56 ;  /* 0x000000563b367836 */ /* 0x000fe20000000000 */
[----:B------:R-:W-:Y:S01]  /*d0f50*/  ISETP.LT.AND P0, PT, R61, UR38, !P5 ;  /* 0x000000263d007c0c */ /* 0x000fe2000ef01270 */
[----:B------:R-:W1:Y:S01]  /*d0f60*/  LDCU UR64, c[0x0][0x3b8] ;  /* 0x00007700ff4077ac */ /* 0x000e620008000800 */
        /* <DEDUP_REMOVED lines=123> */
[----:B------:R-:W-:Y:S01]  /*d1720*/  IADD3 R52, PT, PT, R51, UR69, RZ ;  /* 0x0000004533347c10 */ /* 0x000fe2000fffe0ff */
        /* <DEDUP_REMOVED lines=131> */
[----:B------:R-:W-:Y:S01]  /*d1f60*/  ISETP.LT.AND P2, PT, R61, UR59, !P6 ;  /* 0x0000003b3d007c0c */ /* 0x000fe2000f741270 */
[----:B------:R-:W0:Y:S01]  /*d1f70*/  LDCU UR38, c[0x0][0x3b8] ;  /* 0x00007700ff2677ac */ /* 0x000e220008000800 */
[----:B------:R-:W0:Y:S01]  /*d1f80*/  LDCU UR45, c[0x0][0x398] ;  /* 0x00007300ff2d77ac */ /* 0x000e220008000800 */
[----:B----4-:R-:W4:Y:S01]  /*d1f90*/  LDL.LU R10, [R1+0x144] ;  /* 0x00014400010a7983 */ /* 0x010f220000300800 */
[C---:B------:R-:W-:Y:S01]  /*d1fa0*/  IMAD.WIDE R46, R53.reuse, 0x2, R2 ;  /* 0x00000002352e7825 */ /* 0x040fe200078e0202 */
[----:B------:R-:W0:Y:S03]  /*d1fb0*/  LDCU UR35, c[0x0][0x398] ;  /* 0x00007300ff2377ac */ /* 0x000e260008000800 */
[----:B-1----:R-:W-:Y:S01]  /*d1fc0*/  IMAD.WIDE R48, R53, 0x2, R44 ;  /* 0x0000000235307825 */ /* 0x002fe200078e022c */
[----:B------:R-:W-:Y:S01]  /*d1fd0*/  PRMT R53, R7, 0x7632, R53 ;  /* 0x0000763207357816 */ /* 0x000fe20000000035 */
[----:B------:R1:W-:Y:S01]  /*d1fe0*/  @P5 STG.E.U16 desc[UR8][R46.64], R7 ;  /* 0x000000072e005986 */ /* 0x0003e2000c101508 */
[----:B------:R-:W-:Y:S01]  /*d1ff0*/  ISETP.GE.AND P5, PT, R54, UR36, PT ;  /* 0x0000002436007c0c */ /* 0x000fe2000bfa6270 */
[----:B------:R-:W0:Y:S01]  /*d2000*/  LDCU UR75, c[0x0][0x3b8] ;  /* 0x00007700ff4b77ac */ /* 0x000e220008000800 */
[----:B------:R-:W-:Y:S01]  /*d2010*/  ISETP.LT.AND P6, PT, R60, UR43, !P6 ;  /* 0x0000002b3c007c0c */ /* 0x000fe2000f7c1270 */
[----:B------:R0:W-:Y:S01]  /*d2020*/  @P0 STG.E.U16 desc[UR8][R48.64], R53 ;  /* 0x0000003530000986 */ /* 0x0001e2000c101508 */
[----:B------:R-:W-:Y:S01]  /*d2030*/  ISETP.LT.AND P0, PT, R61, UR56, !P5 ;  /* 0x000000383d007c0c */ /* 0x000fe2000ef01270 */
[----:B------:R-:W2:Y:S02]  /*d2040*/  LDCU UR59, c[0x0][0x398] ;  /* 0x00007300ff3b77ac */ /* 0x000ea40008000800 */
[----:B-1----:R-:W4:Y:S01]  /*d2050*/  LDL.LU R7, [R1+0x158] ;  /* 0x0001580001077983 */ /* 0x002f220000300800 */
[C---:B------:R-:W-:Y:S01]  /*d2060*/  IMAD.WIDE R46, R51.reuse, 0x2, R2 ;  /* 0x00000002332e7825 */ /* 0x040fe200078e0202 */
[----:B------:R-:W-:Y:S01]  /*d2070*/  IADD3 R50, PT, PT, R52, UR26, RZ ;  /* 0x0000001a34327c10 */ /* 0x000fe2000fffe0ff */
[----:B------:R-:W1:Y:S02]  /*d2080*/  LDCU UR26, c[0x0][0x39c] ;  /* 0x00007380ff1a77ac */ /* 0x000e640008000800 */
        /* <DEDUP_REMOVED lines=8> */
[----:B------:R-:W0:Y:S02]  /*d2110*/  LDCU UR44, c[0x0][0x39c] ;  /* 0x00007380ff2c77ac */ /* 0x000e240008000800 */
        /* <DEDUP_REMOVED lines=88> */
[----:B------:R-:W-:Y:S01]  /*d26a0*/  VIADD R52, R51, UR40 ;  /* 0x0000002833347c36 */ /* 0x000fe20008000000 */
        /* <DEDUP_REMOVED lines=13> */
[----:B------:R-:W2:Y:S01]  /*d2780*/  LDCU UR41, c[0x0][0x3b8] ;  /* 0x00007700ff2977ac */ /* 0x000ea20008000800 */
[----:B------:R-:W2:Y:S01]  /*d2790*/  LDCU UR39, c[0x0][0x398] ;  /* 0x00007300ff2777ac */ /* 0x000ea20008000800 */
[----:B-1----:R-:W4:Y:S01]  /*d27a0*/  LDL.LU R7, [R1+0x138] ;  /* 0x0001380001077983 */ /* 0x002f220000300800 */
[C---:B------:R-:W-:Y:S01]  /*d27b0*/  IMAD.WIDE R46, R51.reuse, 0x2, R2 ;  /* 0x00000002332e7825 */ /* 0x040fe200078e0202 */
[----:B------:R-:W1:Y:S03]  /*d27c0*/  LDCU UR6, c[0x0][0x398] ;  /* 0x00007300ff0677ac */ /* 0x000e660008000800 */
[----:B0-----:R-:W-:Y:S01]  /*d27d0*/  IMAD.WIDE R48, R51, 0x2, R44 ;  /* 0x0000000233307825 */ /* 0x001fe200078e022c */
[----:B------:R-:W0:Y:S03]  /*d27e0*/  LDCU UR25, c[0x0][0x3b8] ;  /* 0x00007700ff1977ac */ /* 0x000e260008000800 */
[----:B------:R-:W-:Y:S01]  /*d27f0*/  VIADD R50, R52, UR52 ;  /* 0x0000003434327c36 */ /* 0x000fe20008000000 */
[----:B------:R-:W0:Y:S04]  /*d2800*/  LDCU UR67, c[0x0][0x398] ;  /* 0x00007300ff4377ac */ /* 0x000e280008000800 */
[----:B------:R-:W-:-:S02]  /*d2810*/  IADD3 R53, PT, PT, R50, UR68, RZ ;  /* 0x0000004432357c10 */ /* 0x000fc4000fffe0ff */
[----:B--2---:R-:W-:Y:S01]  /*d2820*/  PRMT R55, R5, 0x7632, R55 ;  /* 0x0000763205377816 */ /* 0x004fe20000000037 */
[----:B------:R2:W-:Y:S01]  /*d2830*/  @P0 STG.E.U16 desc[UR8][R46.64], R6 ;  /* 0x000000062e000986 */ /* 0x0005e2000c101508 */
[----:B------:R-:W-:Y:S01]  /*d2840*/  PRMT R51, R6, 0x7632, R51 ;  /* 0x0000763206337816 */ /* 0x000fe20000000033 */
[C---:B------:R-:W-:Y:S01]  /*d2850*/  VIADD R54, R59.reuse, 0x70 ;  /* 0x000000703b367836 */ /* 0x040fe20000000000 */
[----:B------:R-:W-:Y:S01]  /*d2860*/  ISETP.LT.AND P2, PT, R60, UR10, !P2 ;  /* 0x0000000a3c007c0c */ /* 0x000fe2000d741270 */
[----:B------:R-:W0:Y:S02]  /*d2870*/  LDCU UR52, c[0x0][0x39c] ;  /* 0x00007380ff3477ac */ /* 0x000e240008000800 */
[----:B------:R1:W-:Y:S01]  /*d2880*/  @P5 STG.E.U16 desc[UR8][R48.64], R51 ;  /* 0x0000003330005986 */ /* 0x0003e2000c101508 */
[----:B------:R-:W0:Y:S01]  /*d2890*/  LDCU UR50, c[0x0][0x398] ;  /* 0x00007300ff3277ac */ /* 0x000e220008000800 */
[----:B--2---:R-:W-:Y:S02]  /*d28a0*/  IMAD.WIDE R46, R52, 0x2, R2 ;  /* 0x00000002342e7825 */ /* 0x004fe400078e0202 */
[----:B------:R-:W2:Y:S01]  /*d28b0*/  LDL.LU R6, [R1+0x128] ;  /* 0x0001280001067983 */ /* 0x000ea20000300800 */
[----:B------:R-:W-:Y:S01]  /*d28c0*/  ISETP.GE.AND P0, PT, R54, UR65, PT ;  /* 0x0000004136007c0c */ /* 0x000fe2000bf06270 */
[----:B------:R-:W0:Y:S02]  /*d28d0*/  LDCU UR68, c[0x0][0x39c] ;  /* 0x00007380ff4477ac */ /* 0x000e240008000800 */
[----:B------:R0:W-:Y:S01]  /*d28e0*/  @P3 STG.E.U16 desc[UR8][R46.64], R5 ;  /* 0x000000052e003986 */ /* 0x0001e2000c101508 */
[----:B-1----:R-:W-:Y:S01]  /*d28f0*/  IMAD.WIDE R48, R52, 0x2, R44 ;  /* 0x0000000234307825 */ /* 0x002fe200078e022c */
[----:B------:R-:W1:Y:S04]  /*d2900*/  LDCU UR66, c[0x0][0x3b8] ;  /* 0x00007700ff4277ac */ /* 0x000e680008000800 */
[----:B------:R3:W-:Y:S01]  /*d2910*/  @P4 STG.E.U16 desc[UR8][R48.64], R55 ;  /* 0x0000003730004986 */ /* 0x0007e2000c101508 */
[----:B------:R-:W-:Y:S01]  /*d2920*/  VIADD R54, R59, 0x71 ;  /* 0x000000713b367836 */ /* 0x000fe20000000000 */
[----:B------:R-:W1:Y:S02]  /*d2930*/  LDCU UR27, c[0x0][0x398] ;  /* 0x00007300ff1b77ac */ /* 0x000e640008000800 */
[----:B0-----:R-:W2:Y:S01]  /*d2940*/  LDL.LU R5, [R1+0x13c] ;  /* 0x00013c0001057983 */ /* 0x001ea20000300800 */
[C---:B------:R-:W-:Y:S01]  /*d2950*/  IMAD.WIDE R46, R50.reuse, 0x2, R2 ;  /* 0x00000002322e7825 */ /* 0x040fe200078e0202 */
[----:B------:R-:W0:Y:S03]  /*d2960*/  LDCU UR65, c[0x0][0x398] ;  /* 0x00007300ff4177ac */ /* 0x000e260008000800 */
[----:B---3--:R-:W-:Y:S01]  /*d2970*/  IMAD.WIDE R48, R50, 0x2, R44 ;  /* 0x0000000232307825 */ /* 0x008fe200078e022c */
[----:B------:R-:W-:Y:S01]  /*d2980*/  PRMT R50, R4, 0x7632, R50 ;  /* 0x0000763204327816 */ /* 0x000fe20000000032 */
[----:B------:R3:W-:Y:S01]  /*d2990*/  @P6 STG.E.U16 desc[UR8][R46.64], R4 ;  /* 0x000000042e006986 */ /* 0x0007e2000c101508 */
[----:B------:R-:W0:Y:S03]  /*d29a0*/  LDCU UR10, c[0x0][0x3b8] ;  /* 0x00007700ff0a77ac */ /* 0x000e260008000800 */
[----:B---3--:R-:W3:Y:S01]  /*d29b0*/  LDL.LU R4, [R1+0x12c] ;  /* 0x00012c0001047983 */ /* 0x008ee20000300800 */
[----:B------:R-:W-:-:S02]  /*d29c0*/  ISETP.LT.AND P5, PT, R61, UR4, !P0 ;  /* 0x000000043d007c0c */ /* 0x000fc4000c7a1270 */
[----:B------:R-:W-:Y:S01]  /*d29d0*/  ISETP.GE.AND P3, PT, R54, UR64, PT ;  /* 0x0000004036007c0c */ /* 0x000fe2000bf66270 */
[----:B------:R-:W-:Y:S01]  /*d29e0*/  VIADD R54, R59, 0x72 ;  /* 0x000000723b367836 */ /* 0x000fe20000000000 */
[----:B------:R-:W-:Y:S01]  /*d29f0*/  ISETP.LT.AND P0, PT, R60, UR20, !P0 ;  /* 0x000000143c007c0c */ /* 0x000fe2000c701270 */
[----:B------:R-:W-:Y:S01]  /*d2a00*/  IMAD.WIDE R46, R53, 0x2, R2 ;  /* 0x00000002352e7825 */ /* 0x000fe200078e0202 */
[----:B------:R-:W-:Y:S01]  /*d2a10*/  ISETP.LT.AND P4, PT, R61, UR63, !P3 ;  /* 0x0000003f3d007c0c */ /* 0x000fe2000df81270 */
[----:B------:R0:W-:Y:S01]  /*d2a20*/  @P2 STG.E.U16 desc[UR8][R48.64], R50 ;  /* 0x0000003230002986 */ /* 0x0001e2000c101508 */
[----:B------:R-:W-:Y:S01]  /*d2a30*/  ISETP.GE.AND P6, PT, R54, UR47, PT ;  /* 0x0000002f36007c0c */ /* 0x000fe2000bfc6270 */
[----:B------:R-:W-:Y:S01]  /*d2a40*/  VIADD R51, R53, UR12 ;  /* 0x0000000c35337c36 */ /* 0x000fe20008000000 */
[----:B------:R-:W-:Y:S01]  /*d2a50*/  ISETP.LT.AND P3, PT, R60, UR46, !P3 ;  /* 0x0000002e3c007c0c */ /* 0x000fe2000df61270 */
[----:B------:R-:W-:Y:S01]  /*d2a60*/  VIADD R54, R59, 0x73 ;  /* 0x000000733b367836 */ /* 0x000fe20000000000 */
[----:B------:R-:W-:Y:S01]  /*d2a70*/  ISETP.LT.AND P2, PT, R61, UR62, !P6 ;  /* 0x0000003e3d007c0c */ /* 0x000fe2000f741270 */
[----:B------:R1:W-:Y:S01]  /*d2a80*/  @P5 STG.E.U16 desc[UR8][R46.64], R57 ;  /* 0x000000392e005986 */ /* 0x0003e2000c101508 */
[----:B------:R-:W2:Y:S01]  /*d2a90*/  LDCU UR20, c[0x0][0x3b8] ;  /* 0x00007700ff1477ac */ /* 0x000ea20008000800 */
[----:B------:R-:W2:Y:S01]  /*d2aa0*/  LDCU UR4, c[0x0][0x398] ;  /* 0x00007300ff0477ac */ /* 0x000ea20008000800 */
[----:B0-----:R-:W-:Y:S01]  /*d2ab0*/  IMAD.WIDE R48, R53, 0x2, R44 ;  /* 0x0000000235307825 */ /* 0x001fe200078e022c */
[----:B------:R-:W-:-:S02]  /*d2ac0*/  PRMT R53, R57, 0x7632, R53 ;  /* 0x0000763239357816 */ /* 0x000fc40000000035 */
[----:B------:R-:W-:Y:S01]  /*d2ad0*/  ISETP.GE.AND P5, PT, R54, UR30, PT ;  /* 0x0000001e36007c0c */ /* 0x000fe2000bfa6270 */
[C---:B------:R-:W-:Y:S01]  /*d2ae0*/  VIADD R52, R51.reuse, UR29 ;  /* 0x0000001d33347c36 */ /* 0x040fe20008000000 */
[----:B------:R-:W-:Y:S01]  /*d2af0*/  ISETP.LT.AND P6, PT, R60, UR61, !P6 ;  /* 0x0000003d3c007c0c */ /* 0x000fe2000f7c1270 */
[----:B-1----:R-:W3:Y:S01]  /*d2b00*/  LDL.LU R57, [R1+0x110] ;  /* 0x0001100001397983 */ /* 0x002ee20000300800 */
[----:B------:R-:W-:Y:S01]  /*d2b10*/  IMAD.WIDE R46, R51, 0x2, R2 ;  /* 0x00000002332e7825 */ /* 0x000fe200078e0202 */
[----:B------:R-:W0:Y:S02]  /*d2b20*/  LDCU UR12, c[0x0][0x39c] ;  /* 0x00007380ff0c77ac */ /* 0x000e240008000800 */
        /* <DEDUP_REMOVED lines=33> */
[C---:B------:R-:W-:Y:S01]  /*d2d40*/  VIADD R51, R53.reuse, UR75 ;  /* 0x0000004b35337c36 */ /* 0x040fe20008000000 */
[----:B----4-:R4:W-:Y:S01]  /*d2d50*/  @P0 STG.E.U16 desc[UR8][R46.64], R10 ;  /* 0x0000000a2e000986 */ /* 0x0109e2000c101508 */
[----:B------:R-:W-:Y:S01]  /*d2d60*/  ISETP.LT.AND P2, PT, R60, UR59, !P2 ;  /* 0x0000003b3c007c0c */ /* 0x000fe2000d741270 */
[----:B------:R-:W0:Y:S01]  /*d2d70*/  LDCU UR61, c[0x0][0x3b8] ;  /* 0x00007700ff3d77ac */ /* 0x000e220008000800 */
[----:B------:R-:W-:Y:S01]  /*d2d80*/  ISETP.GE.AND P0, PT, R54, UR26, PT ;  /* 0x0000001a36007c0c */ /* 0x000fe2000bf06270 */
[----:B------:R-:W0:Y:S01]  /*d2d90*/  LDCU UR38, c[0x0][0x39c] ;  /* 0x00007380ff2677ac */ /* 0x000e220008000800 */
[----:B------:R-:W-:Y:S01]  /*d2da0*/  IMAD.WIDE R48, R50, 0x2, R44 ;  /* 0x0000000232307825 */ /* 0x000fe200078e022c */
[----:B------:R-:W-:Y:S01]  /*d2db0*/  PRMT R50, R10, 0x7632, R50 ;  /* 0x000076320a327816 */ /* 0x000fe20000000032 */
[----:B------:R-:W0:Y:S01]  /*d2dc0*/  LDCU UR77, c[0x0][0x398] ;  /* 0x00007300ff4d77ac */ /* 0x000e220008000800 */
[----:B----4-:R-:W4:Y:S01]  /*d2dd0*/  LDL.LU R10, [R1+0x104] ;  /* 0x00010400010a7983 */ /* 0x010f220000300800 */
        /* <DEDUP_REMOVED lines=14> */
[----:B0-----:R-:W4:Y:S01]  /*d2ec0*/  LDL.LU R7, [R1+0x118] ;  /* 0x0001180001077983 */ /* 0x001f220000300800 */
[----:B------:R-:W-:Y:S01]  /*d2ed0*/  IMAD.WIDE R46, R51, 0x2, R2 ;  /* 0x00000002332e7825 */ /* 0x000fe200078e0202 */
[----:B------:R-:W0:Y:S02]  /*d2ee0*/  LDCU UR33, c[0x0][0x398] ;  /* 0x00007300ff2177ac */ /* 0x000e240008000800 */
[----:B------:R0:W-:Y:S01]  /*d2ef0*/  @P4 STG.E.U16 desc[UR8][R48.64], R53 ;  /* 0x0000003530004986 */ /* 0x0001e2000c101508 */
[----:B------:R-:W-:Y:S01]  /*d2f00*/  ISETP.LT.AND P4, PT, R61, UR31, !P3 ;  /* 0x0000001f3d007c0c */ /* 0x000fe2000df81270 */
[----:B------:R-:W-:Y:S01]  /*d2f10*/  VIADD R50, R52, UR32 ;  /* 0x0000002034327c36 */ /* 0x000fe20008000000 */
[----:B------:R-:W0:Y:S01]  /*d2f20*/  LDCU UR43, c[0x0][0x39c] ;  /* 0x00007380ff2b77ac */ /* 0x000e220008000800 */
[----:B--2---:R-:W-:Y:S01]  /*d2f30*/  PRMT R55, R5, 0x7632, R55 ;  /* 0x0000763205377816 */ /* 0x004fe20000000037 */
[----:B0-----:R-:W-:Y:S01]  /*d2f40*/  IMAD.WIDE R48, R51, 0x2, R44 ;  /* 0x0000000233307825 */ /* 0x001fe200078e022c */
[----:B------:R-:W-:Y:S01]  /*d2f50*/  PRMT R51, R6, 0x7632, R51 ;  /* 0x0000763206337816 */ /* 0x000fe20000000033 */
[----:B------:R0:W-:Y:S01]  /*d2f60*/  @P6 STG.E.U16 desc[UR8][R46.64], R6 ;  /* 0x000000062e006986 */ /* 0x0001e2000c101508 */
[----:B------:R-:W2:Y:S03]  /*d2f70*/  LDCU UR45, c[0x0][0x3b8] ;  /* 0x00007700ff2d77ac */ /* 0x000ea60008000800 */
[----:B------:R1:W-:Y:S01]  /*d2f80*/  @P2 STG.E.U16 desc[UR8][R48.64], R51 ;  /* 0x0000003330002986 */ /* 0x0003e2000c101508 */
[----:B------:R-:W-:Y:S01]  /*d2f90*/  VIADD R54, R59, 0x78 ;  /* 0x000000783b367836 */ /* 0x000fe20000000000 */
[----:B------:R-:W-:Y:S01]  /*d2fa0*/  ISETP.LT.AND P3, PT, R60, UR58, !P3 ;  /* 0x0000003a3c007c0c */ /* 0x000fe2000df61270 */
[----:B------:R-:W-:Y:S01]  /*d2fb0*/  VIADD R53, R50, UR55 ;  /* 0x0000003732357c36 */ /* 0x000fe20008000000 */
[----:B------:R-:W2:Y:S01]  /*d2fc0*/  LDCU UR35, c[0x0][0x398] ;  /* 0x00007300ff2377ac */ /* 0x000ea20008000800 */
[C---:B0-----:R-:W-:Y:S01]  /*d2fd0*/  IMAD.WIDE R46, R52.reuse, 0x2, R2 ;  /* 0x00000002342e7825 */ /* 0x041fe200078e0202 */
[----:B------:R-:W2:Y:S01]  /*d2fe0*/  LDL.LU R6, [R1+0x108] ;  /* 0x0001080001067983 */ /* 0x000ea20000300800 */
[----:B------:R-:W0:Y:S02]  /*d2ff0*/  LDCU UR26, c[0x0][0x398] ;  /* 0x00007300ff1a77ac */ /* 0x000e240008000800 */
[----:B-1----:R-:W-:Y:S01]  /*d3000*/  IMAD.WIDE R48, R52, 0x2, R44 ;  /* 0x0000000234307825 */ /* 0x002fe200078e022c */
[----:B------:R1:W-:Y:S01]  /*d3010*/  @P5 STG.E.U16 desc[UR8][R46.64], R5 ;  /* 0x000000052e005986 */ /* 0x0003e2000c101508 */
[----:B------:R-:W-:Y:S01]  /*d3020*/  ISETP.GE.AND P6, PT, R54, UR57, PT ;  /* 0x0000003936007c0c */ /* 0x000fe2000bfc6270 */
[----:B------:R-:W0:Y:S02]  /*d3030*/  LDCU UR32, c[0x0][0x39c] ;  /* 0x00007380ff2077ac */ /* 0x000e240008000800 */
[----:B------:R3:W-:Y:S01]  /*d3040*/  @P0 STG.E.U16 desc[UR8][R48.64], R55 ;  /* 0x0000003730000986 */ /* 0x0007e2000c101508 */
[----:B------:R-:W0:Y:S01]  /*d3050*/  LDCU UR59, c[0x0][0x3b8] ;  /* 0x00007700ff3b77ac */ /* 0x000e220008000800 */
[----:B------:R-:W0:Y:S02]  /*d3060*/  LDCU UR36, c[0x0][0x398] ;  /* 0x00007300ff2477ac */ /* 0x000e240008000800 */
[----:B-1----:R-:W2:Y:S01]  /*d3070*/  LDL.LU R5, [R1+0x11c] ;  /* 0x00011c0001057983 */ /* 0x002ea20000300800 */
[C---:B------:R-:W-:Y:S01]  /*d3080*/  IMAD.WIDE R46, R50.reuse, 0x2, R2 ;  /* 0x00000002322e7825 */ /* 0x040fe200078e0202 */
[----:B------:R-:W-:Y:S01]  /*d3090*/  IADD3 R51, PT, PT, R53, UR54, RZ ;  /* 0x0000003635337c10 */ /* 0x000fe2000fffe0ff */
[----:B------:R-:W1:Y:S02]  /*d30a0*/  LDCU UR44, c[0x0][0x398] ;  /* 0x00007300ff2c77ac */ /* 0x000e640008000800 */
[----:B---3--:R-:W-:Y:S01]  /*d30b0*/  IMAD.WIDE R48, R50, 0x2, R44 ;  /* 0x0000000232307825 */ /* 0x008fe200078e022c */
[----:B------:R-:W-:Y:S01]  /*d30c0*/  PRMT R50, R4, 0x7632, R50 ;  /* 0x0000763204327816 */ /* 0x000fe20000000032 */
[----:B------:R3:W-:Y:S01]  /*d30d0*/  @P4 STG.E.U16 desc[UR8][R46.64], R4 ;  /* 0x000000042e004986 */ /* 0x0007e2000c101508 */
[----:B------:R-:W0:Y:S01]  /*d30e0*/  LDCU UR55, c[0x0][0x39c] ;  /* 0x00007380ff3777ac */ /* 0x000e220008000800 */
[----:B------:R-:W-:Y:S01]  /*d30f0*/  VIADD R54, R59, 0x79 ;  /* 0x000000793b367836 */ /* 0x000fe20000000000 */
[----:B------:R-:W-:Y:S01]  /*d3100*/  ISETP.LT.AND P2, PT, R61, UR74, !P6 ;  /* 0x0000004a3d007c0c */ /* 0x000fe2000f741270 */
[----:B------:R-:W0:Y:S01]  /*d3110*/  LDCU UR56, c[0x0][0x3b8] ;  /* 0x00007700ff3877ac */ /* 0x000e220008000800 */
[----:B------:R-:W0:Y:S01]  /*d3120*/  LDCU UR31, c[0x0][0x398] ;  /* 0x00007300ff1f77ac */ /* 0x000e220008000800 */
[----:B---3--:R-:W3:Y:S01]  /*d3130*/  LDL.LU R4, [R1+0x10c] ;  /* 0x00010c0001047983 */ /* 0x008ee20000300800 */
[----:B------:R-:W-:Y:S01]  /*d3140*/  ISETP.GE.AND P5, PT, R54, UR48, PT ;  /* 0x0000003036007c0c */ /* 0x000fe2000bfa6270 */
[----:B------:R-:W-:Y:S01]  /*d3150*/  VIADD R54, R59, 0x7a ;  /* 0x0000007a3b367836 */ /* 0x000fe20000000000 */
[----:B------:R-:W-:Y:S01]  /*d3160*/  ISETP.LT.AND P6, PT, R60, UR73, !P6 ;  /* 0x000000493c007c0c */ /* 0x000fe2000f7c1270 */
[----:B------:R-:W-:Y:S01]  /*d3170*/  IMAD.WIDE R46, R53, 0x2, R2 ;  /* 0x00000002352e7825 */ /* 0x000fe200078e0202 */
[----:B------:R-:W-:Y:S01]  /*d3180*/  ISETP.LT.AND P0, PT, R61, UR28, !P5 ;  /* 0x0000001c3d007c0c */ /* 0x000fe2000ef01270 */
[----:B------:R0:W-:Y:S01]  /*d3190*/  @P3 STG.E.U16 desc[UR8][R48.64], R50 ;  /* 0x0000003230003986 */ /* 0x0001e2000c101508 */
[----:B------:R-:W-:Y:S01]  /*d31a0*/  ISETP.GE.AND P4, PT, R54, UR42, PT ;  /* 0x0000002a36007c0c */ /* 0x000fe2000bf86270 */
[----:B------:R-:W-:Y:S01]  /*d31b0*/  VIADD R54, R59, 0x7b ;  /* 0x0000007b3b367836 */ /* 0x000fe20000000000 */
[----:B------:R-:W-:Y:S01]  /*d31c0*/  ISETP.LT.AND P5, PT, R60, UR72, !P5 ;  /* 0x000000483c007c0c */ /* 0x000fe2000efa1270 */
[----:B------:R1:W-:Y:S01]  /*d31d0*/  @P2 STG.E.U16 desc[UR8][R46.64], R57 ;  /* 0x000000392e002986 */ /* 0x0003e2000c101508 */
[----:B------:R-:W-:Y:S01]  /*d31e0*/  ISETP.LT.AND P3, PT, R61, UR53, !P4 ;  /* 0x000000353d007c0c */ /* 0x000fe2000e761270 */
[----:B------:R-:W-:Y:S01]  /*d31f0*/  VIADD R52, R51, UR71 ;  /* 0x0000004733347c36 */ /* 0x000fe20008000000 */
[----:B------:R-:W-:Y:S01]  /*d3200*/  ISETP.GE.AND P2, PT, R54, UR34, PT ;  /* 0x0000002236007c0c */ /* 0x000fe2000bf46270 */
[----:B------:R-:W2:Y:S01]  /*d3210*/  LDCU UR57, c[0x0][0x398] ;  /* 0x00007300ff3977ac */ /* 0x000ea20008000800 */
[----:B0-----:R-:W-:Y:S01]  /*d3220*/  IMAD.WIDE R48, R53, 0x2, R44 ;  /* 0x0000000235307825 */ /* 0x001fe200078e022c */
[----:B------:R-:W-:Y:S01]  /*d3230*/  PRMT R53, R57, 0x7632, R53 ;  /* 0x0000763239357816 */ /* 0x000fe20000000035 */
        /* <DEDUP_REMOVED lines=38> */
[C---:B------:R-:W-:Y:S01]  /*d34a0*/  VIADD R51, R53.reuse, UR25 ;  /* 0x0000001935337c36 */ /* 0x040fe20008000000 */
[----:B----4-:R4:W-:Y:S01]  /*d34b0*/  @P6 STG.E.U16 desc[UR8][R46.64], R10 ;  /* 0x0000000a2e006986 */ /* 0x0109e2000c101508 */
[----:B------:R-:W-:Y:S01]  /*d34c0*/  ISETP.LT.AND P3, PT, R60, UR67, !P3 ;  /* 0x000000433c007c0c */ /* 0x000fe2000df61270 */
[----:B------:R-:W1:Y:S01]  /*d34d0*/  LDCU UR53, c[0x0][0x398] ;  /* 0x00007300ff3577ac */ /* 0x000e620008000800 */
[----:B------:R-:W-:Y:S01]  /*d34e0*/  ISETP.GE.AND P6, PT, R54, UR52, PT ;  /* 0x0000003436007c0c */ /* 0x000fe2000bfc6270 */
[----:B------:R-:W1:Y:S01]  /*d34f0*/  LDCU UR34, c[0x0][0x398] ;  /* 0x00007300ff2277ac */ /* 0x000e620008000800 */
[----:B0-----:R-:W-:Y:S01]  /*d3500*/  IMAD.WIDE R48, R50, 0x2, R44 ;  /* 0x0000000232307825 */ /* 0x001fe200078e022c */
        /* <DEDUP_REMOVED lines=30> */
[C---:B------:R-:W-:Y:S01]  /*d36f0*/  VIADD R54, R59.reuse, 0x80 ;  /* 0x000000803b367836 */ /* 0x040fe20000000000 */
        /* <DEDUP_REMOVED lines=15> */
[----:B------:R-:W1:Y:S03]  /*d37f0*/  LDCU UR67, c[0x0][0x3b8] ;  /* 0x00007700ff4377ac */ /* 0x000e660008000800 */
[----:B---3--:R-:W-:Y:S01]  /*d3800*/  IMAD.WIDE R48, R50, 0x2, R44 ;  /* 0x0000000232307825 */ /* 0x008fe200078e022c */
[----:B------:R-:W-:Y:S01]  /*d3810*/  PRMT R50, R4, 0x7632, R50 ;  /* 0x0000763204327816 */ /* 0x000fe20000000032 */
[----:B------:R3:W-:Y:S01]  /*d3820*/  @P0 STG.E.U16 desc[UR8][R46.64], R4 ;  /* 0x000000042e000986 */ /* 0x0007e2000c101508 */
[----:B------:R-:W0:Y:S01]  /*d3830*/  LDCU UR50, c[0x0][0x398] ;  /* 0x00007300ff3277ac */ /* 0x000e220008000800 */
[----:B------:R-:W-:-:S02]  /*d3840*/  VIADD R54, R59, 0x81 ;  /* 0x000000813b367836 */ /* 0x000fc40000000000 */
[----:B------:R-:W-:Y:S01]  /*d3850*/  VIADD R51, R53, UR46 ;  /* 0x0000002e35337c36 */ /* 0x000fe20008000000 */
[----:B------:R-:W0:Y:S01]  /*d3860*/  LDCU UR68, c[0x0][0x398] ;  /* 0x00007300ff4477ac */ /* 0x000e220008000800 */
[----:B------:R-:W0:Y:S01]  /*d3870*/  LDCU UR20, c[0x0][0x39c] ;  /* 0x00007380ff1477ac */ /* 0x000e220008000800 */
[----:B---3--:R-:W3:Y:S01]  /*d3880*/  LDL.LU R4, [R1+0xec] ;  /* 0x0000ec0001047983 */ /* 0x008ee20000300800 */
[----:B------:R-:W-:Y:S01]  /*d3890*/  ISETP.LT.AND P3, PT, R61, UR64, !P4 ;  /* 0x000000403d007c0c */ /* 0x000fe2000e761270 */
[----:B------:R-:W-:Y:S01]  /*d38a0*/  IMAD.WIDE R46, R53, 0x2, R2 ;  /* 0x00000002352e7825 */ /* 0x000fe200078e0202 */
[----:B------:R-:W-:Y:S01]  /*d38b0*/  ISETP.GE.AND P2, PT, R54, UR29, PT ;  /* 0x0000001d36007c0c */ /* 0x000fe2000bf46270 */
[----:B------:R0:W-:Y:S01]  /*d38c0*/  @P5 STG.E.U16 desc[UR8][R48.64], R50 ;  /* 0x0000003230005986 */ /* 0x0001e2000c101508 */
[C---:B------:R-:W-:Y:S01]  /*d38d0*/  ISETP.LT.AND P4, PT, R60.reuse, UR63, !P4 ;  /* 0x0000003f3c007c0c */ /* 0x040fe2000e781270 */
[----:B------:R-:W-:Y:S01]  /*d38e0*/  VIADD R54, R59, 0x82 ;  /* 0x000000823b367836 */ /* 0x000fe20000000000 */
[----:B------:R-:W-:Y:S01]  /*d38f0*/  ISETP.LT.AND P6, PT, R61, UR47, !P2 ;  /* 0x0000002f3d007c0c */ /* 0x000fe2000d7c1270 */
[----:B------:R-:W1:Y:S01]  /*d3900*/  LDCU UR27, c[0x0][0x3b8] ;  /* 0x00007700ff1b77ac */ /* 0x000e620008000800 */
[----:B------:R-:W-:-:S02]  /*d3910*/  ISETP.LT.AND P2, PT, R60, UR62, !P2 ;  /* 0x0000003e3c007c0c */ /* 0x000fc4000d741270 */
[----:B------:R-:W-:Y:S01]  /*d3920*/  ISETP.GE.AND P0, PT, R54, UR49, PT ;  /* 0x0000003136007c0c */ /* 0x000fe2000bf06270 */
[----:B------:R-:W-:Y:S01]  /*d3930*/  VIADD R54, R59, 0x83 ;  /* 0x000000833b367836 */ /* 0x000fe20000000000 */
[----:B------:R-:W-:Y:S01]  /*d3940*/  IADD3 R52, PT, PT, R51, UR61, RZ ;  /* 0x0000003d33347c10 */ /* 0x000fe2000fffe0ff */
[----:B------:R1:W-:Y:S01]  /*d3950*/  @P3 STG.E.U16 desc[UR8][R46.64], R57 ;  /* 0x000000392e003986 */ /* 0x0003e2000c101508 */
[----:B------:R-:W2:Y:S01]  /*d3960*/  LDCU UR65, c[0x0][0x398] ;  /* 0x00007300ff4177ac */ /* 0x000ea20008000800 */
[----:B0-----:R-:W-:Y:S01]  /*d3970*/  IMAD.WIDE R48, R53, 0x2, R44 ;  /* 0x0000000235307825 */ /* 0x001fe200078e022c */
[----:B------:R-:W-:Y:S02]  /*d3980*/  PRMT R53, R57, 0x7632, R53 ;  /* 0x0000763239357816 */ /* 0x000fe40000000035 */
        /* <DEDUP_REMOVED lines=38> */
[----:B----4-:R4:W-:Y:S01]  /*d3bf0*/  @P4 STG.E.U16 desc[UR8][R46.64], R10 ;  /* 0x0000000a2e004986 */ /* 0x0109e2000c101508 */
[----:B------:R-:W1:Y:S01]  /*d3c00*/  LDCU UR49, c[0x0][0x398] ;  /* 0x00007300ff3177ac */ /* 0x000e620008000800 */
[----:B0-----:R-:W-:Y:S01]  /*d3c10*/  IMAD.WIDE R48, R50, 0x2, R44 ;  /* 0x0000000232307825 */ /* 0x001fe200078e022c */
[----:B------:R-:W-:-:S02]  /*d3c20*/  PRMT R50, R10, 0x7632, R50 ;  /* 0x000076320a327816 */ /* 0x000fc40000000032 */
[----:B------:R-:W-:Y:S01]  /*d3c30*/  ISETP.LT.AND P0, PT, R61, UR26, !P5 ;  /* 0x0000001a3d007c0c */ /* 0x000fe2000ef01270 */
[----:B------:R-:W-:Y:S01]  /*d3c40*/  VIADD R52, R51, UR56 ;  /* 0x0000003833347c36 */ /* 0x000fe20008000000 */
[----:B------:R-:W-:Y:S01]  /*d3c50*/  ISETP.GE.AND P4, PT, R54, UR32, PT ;  /* 0x0000002036007c0c */ /* 0x000fe2000bf86270 */
[----:B------:R0:W-:Y:S01]  /*d3c60*/  @P3 STG.E.U16 desc[UR8][R48.64], R50 ;  /* 0x0000003230003986 */ /* 0x0001e2000c101508 */
[----:B------:R-:W1:Y:S03]  /*d3c70*/  LDCU UR76, c[0x0][0x39c] ;  /* 0x00007380ff4c77ac */ /* 0x000e660008000800 */
[----:B----4-:R-:W4:Y:S01]  /*d3c80*/  LDL.LU R10, [R1+0xc4] ;  /* 0x0000c400010a7983 */ /* 0x010f220000300800 */
[----:B------:R-:W-:Y:S01]  /*d3c90*/  IMAD.WIDE R46, R53, 0x2, R2 ;  /* 0x00000002352e7825 */ /* 0x000fe200078e0202 */
[----:B------:R-:W-:Y:S01]  /*d3ca0*/  ISETP.LT.AND P5, PT, R60, UR36, !P5 ;  /* 0x000000243c007c0c */ /* 0x000fe2000efa1270 */
[----:B------:R-:W1:Y:S02]  /*d3cb0*/  LDCU UR62, c[0x0][0x3b8] ;  /* 0x00007700ff3e77ac */ /* 0x000e640008000800 */
[----:B------:R-:W-:Y:S01]  /*d3cc0*/  VIADD R54, R59, 0x87 ;  /* 0x000000873b367836 */ /* 0x000fe20000000000 */
[----:B------:R-:W-:Y:S01]  /*d3cd0*/  ISETP.LT.AND P3, PT, R61, UR44, !P4 ;  /* 0x0000002c3d007c0c */ /* 0x000fe2000e761270 */
[----:B------:R1:W-:Y:S01]  /*d3ce0*/  @P2 STG.E.U16 desc[UR8][R46.64], R7 ;  /* 0x000000072e002986 */ /* 0x0003e2000c101508 */
[----:B0-----:R-:W-:Y:S01]  /*d3cf0*/  IMAD.WIDE R48, R53, 0x2, R44 ;  /* 0x0000000235307825 */ /* 0x001fe200078e022c */
[----:B------:R-:W-:Y:S01]  /*d3d00*/  PRMT R53, R7, 0x7632, R53 ;  /* 0x0000763207357816 */ /* 0x000fe20000000035 */
[----:B------:R-:W0:Y:S01]  /*d3d10*/  LDCU UR30, c[0x0][0x398] ;  /* 0x00007300ff1e77ac */ /* 0x000e220008000800 */
[----:B------:R-:W-:-:S02]  /*d3d20*/  ISETP.GE.AND P2, PT, R54, UR55, PT ;  /* 0x0000003736007c0c */ /* 0x000fc4000bf46270 */
[----:B------:R-:W-:Y:S01]  /*d3d30*/  ISETP.LT.AND P4, PT, R60, UR31, !P4 ;  /* 0x0000001f3c007c0c */ /* 0x000fe2000e781270 */
[----:B------:R0:W-:Y:S01]  /*d3d40*/  @P6 STG.E.U16 desc[UR8][R48.64], R53 ;  /* 0x0000003530006986 */ /* 0x0001e2000c101508 */
[----:B------:R-:W-:Y:S01]  /*d3d50*/  VIADD R50, R52, UR58 ;  /* 0x0000003a34327c36 */ /* 0x000fe20008000000 */
[----:B------:R-:W2:Y:S02]  /*d3d60*/  LDCU UR38, c[0x0][0x398] ;  /* 0x00007300ff2677ac */ /* 0x000ea40008000800 */
[----:B-1----:R-:W4:Y:S01]  /*d3d70*/  LDL.LU R7, [R1+0xd8] ;  /* 0x0000d80001077983 */ /* 0x002f220000300800 */
[----:B------:R-:W-:Y:S01]  /*d3d80*/  IMAD.WIDE R46, R51, 0x2, R2 ;  /* 0x00000002332e7825 */ /* 0x000fe200078e0202 */
[----:B------:R-:W-:Y:S01]  /*d3d90*/  ISETP.LT.AND P6, PT, R61, UR57, !P2 ;  /* 0x000000393d007c0c */ /* 0x000fe2000d7c1270 */
[----:B------:R-:W1:Y:S02]  /*d3da0*/  LDCU UR45, c[0x0][0x39c] ;  /* 0x00007380ff2d77ac */ /* 0x000e640008000800 */
[----:B0-----:R-:W-:Y:S01]  /*d3db0*/  IMAD.WIDE R48, R51, 0x2, R44 ;  /* 0x0000000233307825 */ /* 0x001fe200078e022c */
[----:B------:R-:W0:Y:S03]  /*d3dc0*/  LDCU UR77, c[0x0][0x3b8] ;  /* 0x00007700ff4d77ac */ /* 0x000e260008000800 */
[----:B------:R-:W-:Y:S01]  /*d3dd0*/  VIADD R53, R50, UR73 ;  /* 0x0000004932357c36 */ /* 0x000fe20008000000 */
[----:B------:R-:W0:Y:S01]  /*d3de0*/  LDCU UR24, c[0x0][0x398] ;  /* 0x00007300ff1877ac */ /* 0x000e220008000800 */
        /* <DEDUP_REMOVED lines=24> */
[----:B------:R-:W0:Y:S01]  /*d3f70*/  LDCU UR56, c[0x0][0x39c] ;  /* 0x00007380ff3877ac */ /* 0x000e220008000800 */
[----:B------:R-:W-:Y:S01]  /*d3f80*/  VIADD R51, R53, UR72 ;  /* 0x0000004835337c36 */ /* 0x000fe20008000000 */
[----:B------:R-:W0:Y:S01]  /*d3f90*/  LDCU UR26, c[0x0][0x398] ;  /* 0x00007300ff1a77ac */ /* 0x000e220008000800 */
[----:B------:R-:W0:Y:S01]  /*d3fa0*/  LDCU UR32, c[0x0][0x398] ;  /* 0x00007300ff2077ac */ /* 0x000e220008000800 */
[----:B---3--:R-:W3:Y:S01]  /*d3fb0*/  LDL.LU R4, [R1+0xcc] ;  /* 0x0000cc0001047983 */ /* 0x008ee20000300800 */
[----:B------:R-:W-:Y:S01]  /*d3fc0*/  ISETP.LT.AND P5, PT, R61, UR48, !P0 ;  /* 0x000000303d007c0c */ /* 0x000fe2000c7a1270 */
[----:B------:R-:W0:Y:S01]  /*d3fd0*/  LDCU UR58, c[0x0][0x39c] ;  /* 0x00007380ff3a77ac */ /* 0x000e220008000800 */
        /* <DEDUP_REMOVED lines=9> */
[----:B------:R-:W-:Y:S01]  /*d4070*/  VIADD R52, R51, UR16 ;  /* 0x0000001033347c36 */ /* 0x000fe20008000000 */
[----:B------:R-:W-:Y:S01]  /*d4080*/  ISETP.LT.AND P2, PT, R61, UR34, !P6 ;  /* 0x000000223d007c0c */ /* 0x000fe2000f741270 */
[----:B------:R1:W-:Y:S01]  /*d4090*/  @P5 STG.E.U16 desc[UR8][R46.64], R57 ;  /* 0x000000392e005986 */ /* 0x0003e2000c101508 */
        /* <DEDUP_REMOVED lines=22> */
[----:B------:R-:W-:Y:S01]  /*d4200*/  ISETP.LT.AND P5, PT, R60, UR69, !P5 ;  /* 0x000000453c007c0c */ /* 0x000fe2000efa1270 */
        /* <DEDUP_REMOVED lines=25> */
[----:B-1----:R-:W-:Y:S01]  /*d43a0*/  IMAD.WIDE R48, R50, 0x2, R44 ;  /* 0x0000000232307825 */ /* 0x002fe200078e022c */
[----:B------:R-:W-:Y:S01]  /*d43b0*/  PRMT R50, R10, 0x7632, R50 ;  /* 0x000076320a327816 */ /* 0x000fe20000000032 */
[----:B------:R-:W1:Y:S01]  /*d43c0*/  LDCU UR42, c[0x0][0x398] ;  /* 0x00007300ff2a77ac */ /* 0x000e620008000800 */
        /* <DEDUP_REMOVED lines=97> */
[----:B------:R0:W-:Y:S02]  /*d49e0*/  @P3 STG.E.U16 desc[UR8][R46.64], R11 ;  /* 0x0000000b2e003986 */ /* 0x0001e4000c101508 */
[----:B------:R-:W-:Y:S01]  /*d49f0*/  ISETP.GE.AND P3, PT, R54, UR56, PT ;  /* 0x0000003836007c0c */ /* 0x000fe2000bf66270 */
[----:B------:R-:W1:Y:S01]  /*d4a00*/  LDCU UR64, c[0x0][0x3b8] ;  /* 0x00007700ff4077ac */ /* 0x000e620008000800 */
[----:B------:R-:W1:Y:S01]  /*d4a10*/  LDCU UR47, c[0x0][0x3b8] ;  /* 0x00007700ff2f77ac */ /* 0x000e620008000800 */
[----:B0-----:R-:W-:Y:S01]  /*d4a20*/  IMAD.WIDE R48, R52, 0x2, R44 ;  /* 0x0000000234307825 */ /* 0x001fe200078e022c */
[----:B------:R-:W-:-:S02]  /*d4a30*/  PRMT R52, R11, 0x7632, R52 ;  /* 0x000076320b347816 */ /* 0x000fc40000000034 */
[----:B------:R-:W-:Y:S01]  /*d4a40*/  ISETP.LT.AND P0, PT, R60, UR26, !P0 ;  /* 0x0000001a3c007c0c */ /* 0x000fe2000c701270 */
[----:B------:R-:W3:Y:S01]  /*d4a50*/  LDL.LU R11, [R1+0x94] ;  /* 0x00009400010b7983 */ /* 0x000ee20000300800 */
        /* <DEDUP_REMOVED lines=126> */
[----:B----4-:R4:W-:Y:S02]  /*d5240*/  @P4 STG.E.U16 desc[UR8][R46.64], R10 ;  /* 0x0000000a2e004986 */ /* 0x0109e4000c101508 */
[----:B------:R-:W-:Y:S01]  /*d5250*/  ISETP.GE.AND P4, PT, R54, UR4, PT ;  /* 0x0000000436007c0c */ /* 0x000fe2000bf86270 */
[----:B------:R-:W1:Y:S01]  /*d5260*/  LDCU UR71, c[0x0][0x398] ;  /* 0x00007300ff4777ac */ /* 0x000e620008000800 */
[----:B------:R-:W1:Y:S01]  /*d5270*/  LDCU UR16, c[0x0][0x398] ;  /* 0x00007300ff1077ac */ /* 0x000e620008000800 */
[----:B0-----:R-:W-:Y:S01]  /*d5280*/  IMAD.WIDE R48, R50, 0x2, R44 ;  /* 0x0000000232307825 */ /* 0x001fe200078e022c */
[----:B------:R-:W-:-:S02]  /*d5290*/  PRMT R50, R10, 0x7632, R50 ;  /* 0x000076320a327816 */ /* 0x000fc40000000032 */
[C---:B------:R-:W-:Y:S01]  /*d52a0*/  ISETP.LT.AND P5, PT, R60.reuse, UR68, !P5 ;  /* 0x000000443c007c0c */ /* 0x040fe2000efa1270 */
        /* <DEDUP_REMOVED lines=121> */
[----:B------:R-:W-:Y:S01]  /*d5a40*/  IADD3 R52, PT, PT, R51, UR57, RZ ;  /* 0x0000003933347c10 */ /* 0x000fe2000fffe0ff */
        /* <DEDUP_REMOVED lines=12> */
[----:B------:R-:W4:Y:S01]  /*d5b10*/  LDL.LU R7, [R1+0x58] ;  /* 0x0000580001077983 */ /* 0x000f220000300800 */
[----:B------:R-:W-:Y:S01]  /*d5b20*/  IMAD.WIDE R46, R51, 0x2, R2 ;  /* 0x00000002332e7825 */ /* 0x000fe200078e0202 */
[----:B------:R-:W1:Y:S02]  /*d5b30*/  LDCU UR38, c[0x0][0x3b8] ;  /* 0x00007700ff2677ac */ /* 0x000e640008000800 */
        /* <DEDUP_REMOVED lines=118> */
[----:B------:R-:W-:Y:S01]  /*d62a0*/  IADD3 R50, PT, PT, R52, UR29, RZ ;  /* 0x0000001d34327c10 */ /* 0x000fe2000fffe0ff */
[----:B------:R-:W0:Y:S01]  /*d62b0*/  LDCU UR69, c[0x0][0x398] ;  /* 0x00007300ff4577ac */ /* 0x000e220008000800 */
[----:B------:R0:W-:Y:S01]  /*d62c0*/  @P0 STG.E.U16 desc[UR8][R48.64], R53 ;  /* 0x0000003530000986 */ /* 0x0001e2000c101508 */
[----:B------:R-:W-:-:S02]  /*d62d0*/  ISETP.LT.AND P0, PT, R61, UR62, !P5 ;  /* 0x0000003e3d007c0c */ /* 0x000fc4000ef01270 */
[----:B--2---:R-:W-:Y:S01]  /*d62e0*/  PRMT R55, R5, 0x7632, R55 ;  /* 0x0000763205377816 */ /* 0x004fe20000000037 */
[----:B0-----:R-:W-:Y:S01]  /*d62f0*/  IMAD.WIDE R48, R51, 0x2, R44 ;  /* 0x0000000233307825 */ /* 0x001fe200078e022c */
[----:B------:R-:W-:Y:S01]  /*d6300*/  PRMT R51, R6, 0x7632, R51 ;  /* 0x0000763206337816 */ /* 0x000fe20000000033 */
[----:B------:R0:W-:Y:S01]  /*d6310*/  @P4 STG.E.U16 desc[UR8][R46.64], R6 ;  /* 0x000000062e004986 */ /* 0x0001e2000c101508 */
[----:B------:R-:W2:Y:S03]  /*d6320*/  LDCU UR41, c[0x0][0x3b8] ;  /* 0x00007700ff2977ac */ /* 0x000ea60008000800 */
[----:B------:R1:W-:Y:S01]  /*d6330*/  @P3 STG.E.U16 desc[UR8][R48.64], R51 ;  /* 0x0000003330003986 */ /* 0x0003e2000c101508 */
[----:B------:R-:W-:Y:S01]  /*d6340*/  VIADD R53, R50, UR49 ;  /* 0x0000003132357c36 */ /* 0x000fe20008000000 */
[----:B------:R-:W2:Y:S01]  /*d6350*/  LDCU UR39, c[0x0][0x398] ;  /* 0x00007300ff2777ac */ /* 0x000ea20008000800 */
[----:B------:R-:W-:Y:S01]  /*d6360*/  VIADD R54, R59, 0xb0 ;  /* 0x000000b03b367836 */ /* 0x000fe20000000000 */
[----:B------:R-:W-:Y:S01]  /*d6370*/  ISETP.LT.AND P5, PT, R60, UR61, !P5 ;  /* 0x0000003d3c007c0c */ /* 0x000fe2000efa1270 */
        /* <DEDUP_REMOVED lines=9> */
[----:B------:R-:W-:Y:S01]  /*d6410*/  VIADD R51, R53, UR38 ;  /* 0x0000002635337c36 */ /* 0x000fe20008000000 */
[----:B------:R-:W0:Y:S01]  /*d6420*/  LDCU UR67, c[0x0][0x398] ;  /* 0x00007300ff4377ac */ /* 0x000e220008000800 */
[----:B------:R-:W0:Y:S01]  /*d6430*/  LDCU UR52, c[0x0][0x39c] ;  /* 0x00007380ff3477ac */ /* 0x000e220008000800 */
[----:B-1----:R-:W2:Y:S01]  /*d6440*/  LDL.LU R5, [R1+0x3c] ;  /* 0x00003c0001057983 */ /* 0x002ea20000300800 */
[C---:B------:R-:W-:Y:S01]  /*d6450*/  IMAD.WIDE R46, R50.reuse, 0x2, R2 ;  /* 0x00000002322e7825 */ /* 0x040fe200078e0202 */
[----:B------:R-:W-:Y:S01]  /*d6460*/  ISETP.LT.AND P3, PT, R61, UR77, !P4 ;  /* 0x0000004d3d007c0c */ /* 0x000fe2000e761270 */
[----:B------:R-:W1:Y:S02]  /*d6470*/  LDCU UR50, c[0x0][0x398] ;  /* 0x00007300ff3277ac */ /* 0x000e640008000800 */
        /* <DEDUP_REMOVED lines=13> */
[----:B------:R-:W1:Y:S01]  /*d6550*/  LDCU UR65, c[0x0][0x398] ;  /* 0x00007300ff4177ac */ /* 0x000e620008000800 */
[----:B------:R-:W-:Y:S01]  /*d6560*/  VIADD R54, R59, 0xb2 ;  /* 0x000000b23b367836 */ /* 0x000fe20000000000 */
[----:B------:R-:W-:-:S02]  /*d6570*/  ISETP.LT.AND P6, PT, R61, UR60, !P2 ;  /* 0x0000003c3d007c0c */ /* 0x000fc4000d7c1270 */
[----:B------:R-:W-:Y:S01]  /*d6580*/  ISETP.LT.AND P2, PT, R60, UR45, !P2 ;  /* 0x0000002d3c007c0c */ /* 0x000fe2000d741270 */
[----:B------:R1:W-:Y:S01]  /*d6590*/  @P3 STG.E.U16 desc[UR8][R46.64], R57 ;  /* 0x000000392e003986 */ /* 0x0003e2000c101508 */
[----:B------:R-:W-:Y:S01]  /*d65a0*/  ISETP.GE.AND P0, PT, R54, UR33, PT ;  /* 0x0000002136007c0c */ /* 0x000fe2000bf06270 */
[----:B------:R-:W-:Y:S01]  /*d65b0*/  VIADD R54, R59, 0xb3 ;  /* 0x000000b33b367836 */ /* 0x000fe20000000000 */
[----:B------:R-:W2:Y:S01]  /*d65c0*/  LDCU UR12, c[0x0][0x39c] ;  /* 0x00007380ff0c77ac */ /* 0x000ea20008000800 */
[----:B0-----:R-:W-:Y:S01]  /*d65d0*/  IMAD.WIDE R48, R53, 0x2, R44 ;  /* 0x0000000235307825 */ /* 0x001fe200078e022c */
[----:B------:R-:W-:Y:S01]  /*d65e0*/  PRMT R53, R57, 0x7632, R53 ;  /* 0x0000763239357816 */ /* 0x000fe20000000035 */
[----:B------:R-:W0:Y:S01]  /*d65f0*/  LDCU UR10, c[0x0][0x3b8] ;  /* 0x00007700ff0a77ac */ /* 0x000e220008000800 */
[----:B------:R-:W-:Y:S02]  /*d6600*/  ISETP.LT.AND P5, PT, R61, UR35, !P0 ;  /* 0x000000233d007c0c */ /* 0x000fe4000c7a1270 */
[----:B------:R-:W-:Y:S01]  /*d6610*/  ISETP.LT.AND P0, PT, R60, UR59, !P0 ;  /* 0x0000003b3c007c0c */ /* 0x000fe2000c701270 */
[----:B------:R0:W-:Y:S01]  /*d6620*/  @P4 STG.E.U16 desc[UR8][R48.64], R53 ;  /* 0x0000003530004986 */ /* 0x0001e2000c101508 */
[----:B-1----:R-:W-:Y:S01]  /*d6630*/  IMAD.WIDE R46, R51, 0x2, R2 ;  /* 0x00000002332e7825 */ /* 0x002fe200078e0202 */
[----:B------:R-:W-:Y:S01]  /*d6640*/  ISETP.GE.AND P3, PT, R54, UR26, PT ;  /* 0x0000001a36007c0c */ /* 0x000fe2000bf66270 */
[----:B------:R-:W1:Y:S02]  /*d6650*/  LDCU UR4, c[0x0][0x398] ;  /* 0x00007300ff0477ac */ /* 0x000e640008000800 */
[----:B------:R-:W-:Y:S01]  /*d6660*/  VIADD R54, R59, 0xb4 ;  /* 0x000000b43b367836 */ /* 0x000fe20000000000 */
[----:B------:R-:W-:Y:S01]  /*d6670*/  ISETP.LT.AND P4, PT, R61, UR36, !P3 ;  /* 0x000000243d007c0c */ /* 0x000fe2000df81270 */
[----:B------:R1:W-:Y:S01]  /*d6680*/  @P6 STG.E.U16 desc[UR8][R46.64], R58 ;  /* 0x0000003a2e006986 */ /* 0x0003e2000c101508 */
[----:B------:R-:W-:Y:S01]  /*d6690*/  VIADD R50, R52, UR43 ;  /* 0x0000002b34327c36 */ /* 0x000fe20008000000 */
[----:B------:R-:W2:Y:S01]  /*d66a0*/  LDCU UR64, c[0x0][0x398] ;  /* 0x00007300ff4077ac */ /* 0x000ea20008000800 */
[----:B0-----:R-:W-:Y:S01]  /*d66b0*/  IMAD.WIDE R48, R51, 0x2, R44 ;  /* 0x0000000233307825 */ /* 0x001fe200078e022c */
[----:B------:R-:W-:Y:S01]  /*d66c0*/  PRMT R51, R58, 0x7632, R51 ;  /* 0x000076323a337816 */ /* 0x000fe20000000033 */
[----:B------:R-:W0:Y:S01]  /*d66d0*/  LDCU UR20, c[0x0][0x3b8] ;  /* 0x00007700ff1477ac */ /* 0x000e220008000800 */
[----:B------:R-:W-:-:S02]  /*d66e0*/  ISETP.LT.AND P3, PT, R60, UR56, !P3 ;  /* 0x000000383c007c0c */ /* 0x000fc4000df61270 */
[----:B------:R-:W-:Y:S01]  /*d66f0*/  ISETP.GE.AND P6, PT, R54, UR44, PT ;  /* 0x0000002c36007c0c */ /* 0x000fe2000bfc6270 */
[----:B------:R0:W-:Y:S01]  /*d6700*/  @P2 STG.E.U16 desc[UR8][R48.64], R51 ;  /* 0x0000003330002986 */ /* 0x0001e2000c101508 */
[----:B-1----:R-:W-:Y:S01]  /*d6710*/  IMAD.WIDE R46, R52, 0x2, R2 ;  /* 0x00000002342e7825 */ /* 0x002fe200078e0202 */
[----:B------:R-:W1:Y:S03]  /*d6720*/  LDCU UR29, c[0x0][0x39c] ;  /* 0x00007380ff1d77ac */ /* 0x000e660008000800 */
        /* <DEDUP_REMOVED lines=8> */
[----:B------:R-:W-:Y:S01]  /*d67b0*/  ISETP.GE.AND P5, PT, R54, UR57, PT ;  /* 0x0000003936007c0c */ /* 0x000fe2000bfa6270 */
[----:B------:R-:W-:Y:S01]  /*d67c0*/  VIADD R54, R59, 0xb6 ;  /* 0x000000b63b367836 */ /* 0x000fe20000000000 */
[----:B------:R-:W-:Y:S01]  /*d67d0*/  ISETP.LT.AND P6, PT, R60, UR58, !P6 ;  /* 0x0000003a3c007c0c */ /* 0x000fe2000f7c1270 */
[----:B------:R4:W-:Y:S01]  /*d67e0*/  @P0 STG.E.U16 desc[UR8][R48.64], R52 ;  /* 0x0000003430000986 */ /* 0x0009e2000c101508 */
[----:B-1----:R-:W-:Y:S01]  /*d67f0*/  IMAD.WIDE R46, R50, 0x2, R2 ;  /* 0x00000002322e7825 */ /* 0x002fe200078e0202 */
[----:B------:R-:W-:Y:S01]  /*d6800*/  ISETP.LT.AND P0, PT, R61, UR74, !P5 ;  /* 0x0000004a3d007c0c */ /* 0x000fe2000ef01270 */
[----:B------:R-:W1:Y:S03]  /*d6810*/  LDCU UR47, c[0x0][0x398] ;  /* 0x00007300ff2f77ac */ /* 0x000e660008000800 */
[----:B----4-:R4:W-:Y:S01]  /*d6820*/  @P4 STG.E.U16 desc[UR8][R46.64], R10 ;  /* 0x0000000a2e004986 */ /* 0x0109e2000c101508 */
[----:B------:R-:W-:Y:S01]  /*d6830*/  ISETP.GE.AND P4, PT, R54, UR48, PT ;  /* 0x0000003036007c0c */ /* 0x000fe2000bf86270 */
[----:B------:R-:W-:Y:S01]  /*d6840*/  VIADD R51, R53, UR55 ;  /* 0x0000003735337c36 */ /* 0x000fe20008000000 */
[----:B------:R-:W0:Y:S01]  /*d6850*/  LDCU UR49, c[0x0][0x39c] ;  /* 0x00007380ff3177ac */ /* 0x000e220008000800 */
[----:B------:R-:W-:Y:S01]  /*d6860*/  IMAD.WIDE R48, R50, 0x2, R44 ;  /* 0x0000000232307825 */ /* 0x000fe200078e022c */
[----:B------:R-:W-:Y:S01]  /*d6870*/  PRMT R50, R10, 0x7632, R50 ;  /* 0x000076320a327816 */ /* 0x000fe20000000032 */
[----:B------:R-:W0:Y:S01]  /*d6880*/  LDCU UR62, c[0x0][0x398] ;  /* 0x00007300ff3e77ac */ /* 0x000e220008000800 */
[----:B------:R-:W-:Y:S01]  /*d6890*/  ISETP.LT.AND P5, PT, R60, UR73, !P5 ;  /* 0x000000493c007c0c */ /* 0x000fe2000efa1270 */
[----:B------:R-:W-:-:S02]  /*d68a0*/  VIADD R54, R59, 0xb7 ;  /* 0x000000b73b367836 */ /* 0x000fc40000000000 */
[----:B----4-:R-:W-:Y:S01]  /*d68b0*/  IMAD.WIDE R46, R53, 0x2, R2 ;  /* 0x00000002352e7825 */ /* 0x010fe200078e0202 */
[----:B------:R4:W-:Y:S01]  /*d68c0*/  @P3 STG.E.U16 desc[UR8][R48.64], R50 ;  /* 0x0000003230003986 */ /* 0x0009e2000c101508 */
[----:B------:R-:W-:Y:S01]  /*d68d0*/  ISETP.LT.AND P3, PT, R61, UR28, !P4 ;  /* 0x0000001c3d007c0c */ /* 0x000fe2000e761270 */
[----:B------:R-:W0:Y:S02]  /*d68e0*/  LDCU UR30, c[0x0][0x398] ;  /* 0x00007300ff1e77ac */ /* 0x000e240008000800 */
[----:B------:R1:W-:Y:S01]  /*d68f0*/  @P2 STG.E.U16 desc[UR8][R46.64], R7 ;  /* 0x000000072e002986 */ /* 0x0003e2000c101508 */
[----:B------:R-:W-:Y:S01]  /*d6900*/  ISETP.GE.AND P2, PT, R54, UR42, PT ;  /* 0x0000002a36007c0c */ /* 0x000fe2000bf46270 */
[----:B------:R-:W-:Y:S01]  /*d6910*/  VIADD R52, R51, UR54 ;  /* 0x0000003633347c36 */ /* 0x000fe20008000000 */
[----:B------:R-:W0:Y:S01]  /*d6920*/  LDCU UR61, c[0x0][0x3b8] ;  /* 0x00007700ff3d77ac */ /* 0x000e220008000800 */
[----:B------:R-:W3:Y:S01]  /*d6930*/  LDL.LU R10, [R1+0x10] ;  /* 0x00001000010a7983 */ /* 0x000ee20000300800 */
[----:B------:R-:W0:Y:S01]  /*d6940*/  LDCU UR76, c[0x0][0x3b8] ;  /* 0x00007700ff4c77ac */ /* 0x000e220008000800 */
[----:B----4-:R-:W-:Y:S01]  /*d6950*/  IMAD.WIDE R48, R53, 0x2, R44 ;  /* 0x0000000235307825 */ /* 0x010fe200078e022c */
[----:B------:R-:W-:-:S02]  /*d6960*/  PRMT R53, R7, 0x7632, R53 ;  /* 0x0000763207357816 */ /* 0x000fc40000000035 */
[----:B------:R-:W-:Y:S01]  /*d6970*/  ISETP.LT.AND P4, PT, R60, UR72, !P4 ;  /* 0x000000483c007c0c */ /* 0x000fe2000e781270 */
[----:B-1----:R-:W-:Y:S01]  /*d6980*/  IMAD.WIDE R46, R51, 0x2, R2 ;  /* 0x00000002332e7825 */ /* 0x002fe200078e0202 */
[----:B------:R-:W1:Y:S01]  /*d6990*/  LDCU UR77, c[0x0][0x398] ;  /* 0x00007300ff4d77ac */ /* 0x000e620008000800 */
[----:B------:R4:W-:Y:S01]  /*d69a0*/  @P6 STG.E.U16 desc[UR8][R48.64], R53 ;  /* 0x0000003530006986 */ /* 0x0009e2000c101508 */
[----:B------:R-:W-:Y:S01]  /*d69b0*/  ISETP.LT.AND P6, PT, R61, UR53, !P2 ;  /* 0x000000353d007c0c */ /* 0x000fe2000d7c1270 */
[----:B------:R-:W-:Y:S01]  /*d69c0*/  VIADD R50, R52, UR71 ;  /* 0x0000004734327c36 */ /* 0x000fe20008000000 */
[----:B------:R-:W0:Y:S01]  /*d69d0*/  LDCU UR38, c[0x0][0x39c] ;  /* 0x00007380ff2677ac */ /* 0x000e220008000800 */
[----:B--2---:R-:W-:Y:S01]  /*d69e0*/  PRMT R55, R5, 0x7632, R55 ;  /* 0x0000763205377816 */ /* 0x004fe20000000037 */
[----:B----4-:R-:W-:Y:S01]  /*d69f0*/  IMAD.WIDE R48, R51, 0x2, R44 ;  /* 0x0000000233307825 */ /* 0x010fe200078e022c */
[----:B------:R-:W-:Y:S01]  /*d6a00*/  PRMT R51, R6, 0x7632, R51 ;  /* 0x0000763206337816 */ /* 0x000fe20000000033 */
[----:B------:R2:W-:Y:S01]  /*d6a10*/  @P0 STG.E.U16 desc[UR8][R46.64], R6 ;  /* 0x000000062e000986 */ /* 0x0005e2000c101508 */
[----:B------:R-:W4:Y:S03]  /*d6a20*/  LDCU UR24, c[0x0][0x398] ;  /* 0x00007300ff1877ac */ /* 0x000f260008000800 */
[----:B------:R0:W-:Y:S01]  /*d6a30*/  @P5 STG.E.U16 desc[UR8][R48.64], R51 ;  /* 0x0000003330005986 */ /* 0x0001e2000c101508 */
[C---:B------:R-:W-:Y:S01]  /*d6a40*/  VIADD R54, R59.reuse, 0xb8 ;  /* 0x000000b83b367836 */ /* 0x040fe20000000000 */
[----:B------:R-:W-:Y:S01]  /*d6a50*/  ISETP.LT.AND P2, PT, R60, UR16, !P2 ;  /* 0x000000103c007c0c */ /* 0x000fe2000d741270 */
[----:B------:R-:W1:Y:S01]  /*d6a60*/  LDCU UR60, c[0x0][0x398] ;  /* 0x00007300ff3c77ac */ /* 0x000e620008000800 */
[----:B------:R-:W1:Y:S01]  /*d6a70*/  LDCU UR75, c[0x0][0x39c] ;  /* 0x00007380ff4b77ac */ /* 0x000e620008000800 */
[C---:B--2---:R-:W-:Y:S01]  /*d6a80*/  IMAD.WIDE R46, R52.reuse, 0x2, R2 ;  /* 0x00000002342e7825 */ /* 0x044fe200078e0202 */
[----:B------:R-:W2:Y:S03]  /*d6a90*/  LDCU UR33, c[0x0][0x398] ;  /* 0x00007300ff2177ac */ /* 0x000ea60008000800 */
[----:B0-----:R-:W-:Y:S01]  /*d6aa0*/  IMAD.WIDE R48, R52, 0x2, R44 ;  /* 0x0000000234307825 */ /* 0x001fe200078e022c */
[----:B------:R0:W-:Y:S01]  /*d6ab0*/  @P3 STG.E.U16 desc[UR8][R46.64], R5 ;  /* 0x000000052e003986 */ /* 0x0001e2000c101508 */
[----:B------:R-:W-:Y:S01]  /*d6ac0*/  IADD3 R53, PT, PT, R50, UR37, RZ ;  /* 0x0000002532357c10 */ /* 0x000fe2000fffe0ff */
[----:B------:R-:W1:Y:S02]  /*d6ad0*/  LDCU UR45, c[0x0][0x3b8] ;  /* 0x00007700ff2d77ac */ /* 0x000e640008000800 */
[----:B------:R2:W-:Y:S01]  /*d6ae0*/  @P4 STG.E.U16 desc[UR8][R48.64], R55 ;  /* 0x0000003730004986 */ /* 0x0005e2000c101508 */
[----:B------:R-:W-:Y:S01]  /*d6af0*/  ISETP.GE.AND P0, PT, R54, UR34, PT ;  /* 0x0000002236007c0c */ /* 0x000fe2000bf06270 */
[----:B------:R-:W1:Y:S01]  /*d6b00*/  LDCU UR35, c[0x0][0x398] ;  /* 0x00007300ff2377ac */ /* 0x000e620008000800 */
[----:B------:R-:W1:Y:S01]  /*d6b10*/  LDCU UR43, c[0x0][0x39c] ;  /* 0x00007380ff2b77ac */ /* 0x000e620008000800 */
[C---:B0-----:R-:W-:Y:S01]  /*d6b20*/  IMAD.WIDE R46, R50.reuse, 0x2, R2 ;  /* 0x00000002322e7825 */ /* 0x041fe200078e0202 */
[----:B------:R-:W0:Y:S03]  /*d6b30*/  LDCU UR26, c[0x0][0x398] ;  /* 0x00007300ff1a77ac */ /* 0x000e260008000800 */
[----:B--2---:R-:W-:Y:S01]  /*d6b40*/  IMAD.WIDE R48, R50, 0x2, R44 ;  /* 0x0000000232307825 */ /* 0x004fe200078e022c */
[----:B---3--:R-:W-:Y:S01]  /*d6b50*/  PRMT R50, R4, 0x7632, R50 ;  /* 0x0000763204327816 */ /* 0x008fe20000000032 */
[----:B------:R2:W-:Y:S01]  /*d6b60*/  @P6 STG.E.U16 desc[UR8][R46.64], R4 ;  /* 0x000000042e006986 */ /* 0x0005e2000c101508 */
[----:B------:R-:W3:Y:S01]  /*d6b70*/  LDCU UR59, c[0x0][0x3b8] ;  /* 0x00007700ff3b77ac */ /* 0x000ee20008000800 */
[----:B------:R-:W-:-:S02]  /*d6b80*/  VIADD R54, R59, 0xb9 ;  /* 0x000000b93b367836 */ /* 0x000fc40000000000 */
[----:B------:R-:W-:Y:S01]  /*d6b90*/  VIADD R51, R53, UR41 ;  /* 0x0000002935337c36 */ /* 0x000fe20008000000 */
[----:B------:R-:W0:Y:S01]  /*d6ba0*/  LDCU UR36, c[0x0][0x398] ;  /* 0x00007300ff2477ac */ /* 0x000e220008000800 */
[----:B------:R-:W0:Y:S01]  /*d6bb0*/  LDCU UR32, c[0x0][0x39c] ;  /* 0x00007380ff2077ac */ /* 0x000e220008000800 */
[----:B--2---:R-:W2:Y:S01]  /*d6bc0*/  LDL.LU R4, [R1] ;  /* 0x0000000001047983 */ /* 0x004ea20000300800 */
[----:B------:R-:W-:Y:S01]  /*d6bd0*/  ISETP.LT.AND P5, PT, R61, UR70, !P0 ;  /* 0x000000463d007c0c */ /* 0x000fe2000c7a1270 */
[----:B------:R-:W0:Y:S02]  /*d6be0*/  LDCU UR44, c[0x0][0x398] ;  /* 0x00007300ff2c77ac */ /* 0x000e240008000800 */
[----:B------:R-:W3:Y:S01]  /*d6bf0*/  LDL.LU R5, [R1+0x14] ;  /* 0x0000140001057983 */ /* 0x000ee20000300800 */
[----:B------:R-:W-:Y:S01]  /*d6c00*/  ISETP.GE.AND P3, PT, R54, UR22, PT ;  /* 0x0000001636007c0c */ /* 0x000fe2000bf66270 */
[----:B------:R-:W-:Y:S01]  /*d6c10*/  IMAD.WIDE R46, R53, 0x2, R2 ;  /* 0x00000002352e7825 */ /* 0x000fe200078e0202 */
[----:B------:R-:W-:Y:S01]  /*d6c20*/  ISETP.LT.AND P0, PT, R60, UR51, !P0 ;  /* 0x000000333c007c0c */ /* 0x000fe2000c701270 */
[----:B------:R-:W3:Y:S01]  /*d6c30*/  LDL.LU R6, [R1+0x4] ;  /* 0x0000040001067983 */ /* 0x000ee20000300800 */
[----:B------:R-:W0:Y:S03]  /*d6c40*/  LDCU UR31, c[0x0][0x398] ;  /* 0x00007300ff1f77ac */ /* 0x000e260008000800 */
[----:B------:R-:W3:Y:S01]  /*d6c50*/  LDL.LU R7, [R1+0x18] ;  /* 0x0000180001077983 */ /* 0x000ee20000300800 */
[----:B------:R-:W-:Y:S01]  /*d6c60*/  VIADD R54, R59, 0xba ;  /* 0x000000ba3b367836 */ /* 0x000fe20000000000 */
[----:B------:R-:W-:Y:S01]  /*d6c70*/  ISETP.LT.AND P4, PT, R61, UR69, !P3 ;  /* 0x000000453d007c0c */ /* 0x000fe2000df81270 */
[----:B------:R-:W0:Y:S01]  /*d6c80*/  LDCU UR56, c[0x0][0x3b8] ;  /* 0x00007700ff3877ac */ /* 0x000e220008000800 */
[----:B------:R-:W3:Y:S02]  /*d6c90*/  LDL.LU R57, [R1+0x8] ;  /* 0x0000080001397983 */ /* 0x000ee40000300800 */
[----:B------:R-:W-:Y:S01]  /*d6ca0*/  ISETP.GE.AND P6, PT, R54, UR40, PT ;  /* 0x0000002836007c0c */ /* 0x000fe2000bfc6270 */
[----:B------:R-:W0:Y:S01]  /*d6cb0*/  LDCU UR55, c[0x0][0x39c] ;  /* 0x00007380ff3777ac */ /* 0x000e220008000800 */
[----:B------:R-:W4:Y:S01]  /*d6cc0*/  LDL.LU R58, [R1+0x1c] ;  /* 0x00001c00013a7983 */ /* 0x000f220000300800 */
[C---:B------:R-:W-:Y:S01]  /*d6cd0*/  ISETP.LT.AND P3, PT, R60.reuse, UR39, !P3 ;  /* 0x000000273c007c0c */ /* 0x040fe2000df61270 */
[----:B------:R-:W0:Y:S02]  /*d6ce0*/  LDCU UR57, c[0x0][0x398] ;  /* 0x00007300ff3977ac */ /* 0x000e240008000800 */
[----:B------:R-:W4:Y:S01]  /*d6cf0*/  LDL.LU R11, [R1+0xc] ;  /* 0x00000c00010b7983 */ /* 0x000f220000300800 */
[----:B------:R-:W-:Y:S01]  /*d6d00*/  VIADD R54, R59, 0xbb ;  /* 0x000000bb3b367836 */ /* 0x000fe20000000000 */
[----:B------:R-:W0:Y:S02]  /*d6d10*/  LDCU UR74, c[0x0][0x398] ;  /* 0x00007300ff4a77ac */ /* 0x000e240008000800 */
[----:B------:R1:W-:Y:S01]  /*d6d20*/  @P2 STG.E.U16 desc[UR8][R48.64], R50 ;  /* 0x0000003230002986 */ /* 0x0003e2000c101508 */
[----:B------:R-:W-:Y:S01]  /*d6d30*/  ISETP.LT.AND P2, PT, R61, UR6, !P6 ;  /* 0x000000063d007c0c */ /* 0x000fe2000f741270 */
[----:B------:R-:W-:Y:S01]  /*d6d40*/  VIADD R52, R51, UR25 ;  /* 0x0000001933347c36 */ /* 0x000fe20008000000 */
[----:B------:R-:W-:Y:S01]  /*d6d50*/  ISETP.LT.AND P6, PT, R60, UR67, !P6 ;  /* 0x000000433c007c0c */ /* 0x000fe2000f7c1270 */
[----:B------:R-:W4:Y:S01]  /*d6d60*/  LDL.LU R56, [R1+0x320] ;  /* 0x0003200001387983 */ /* 0x000f220000300800 */
        /* <DEDUP_REMOVED lines=8> */
[----:B------:R-:W-:Y:S01]  /*d6df0*/  PRMT R53, R10, 0x7632, R53 ;  /* 0x000076320a357816 */ /* 0x000fe20000000035 */
[----:B------:R0:W-:Y:S01]  /*d6e00*/  @P5 STG.E.U16 desc[UR8][R46.64], R10 ;  /* 0x0000000a2e005986 */ /* 0x0001e2000c101508 */
[----:B------:R-:W-:Y:S01]  /*d6e10*/  ISETP.GE.AND P5, PT, R54, UR52, PT ;  /* 0x0000003436007c0c */ /* 0x000fe2000bfa6270 */
[----:B------:R-:W-:Y:S01]  /*d6e20*/  VIADD R54, R59, 0xbc ;  /* 0x000000bc3b367836 */ /* 0x000fe20000000000 */
[----:B------:R-:W1:Y:S01]  /*d6e30*/  LDCU UR42, c[0x0][0x398] ;  /* 0x00007300ff2a77ac */ /* 0x000e620008000800 */
[----:B------:R0:W-:Y:S01]  /*d6e40*/  @P0 STG.E.U16 desc[UR8][R48.64], R53 ;  /* 0x0000003530000986 */ /* 0x0001e2000c101508 */
[----:B------:R-:W-:Y:S01]  /*d6e50*/  ISETP.LT.AND P0, PT, R61, UR50, !P5 ;  /* 0x000000323d007c0c */ /* 0x000fe2000ef01270 */
[----:B------:R-:W1:Y:S01]  /*d6e60*/  LDCU UR53, c[0x0][0x398] ;  /* 0x00007300ff3577ac */ /* 0x000e620008000800 */
[----:B------:R-:W1:Y:S01]  /*d6e70*/  LDCU UR72, c[0x0][0x3b8] ;  /* 0x00007700ff4877ac */ /* 0x000e620008000800 */
[C---:B0-----:R-:W-:Y:S01]  /*d6e80*/  IMAD.WIDE R46, R51.reuse, 0x2, R2 ;  /* 0x00000002332e7825 */ /* 0x041fe200078e0202 */
[----:B------:R-:W4:Y:S01]  /*d6e90*/  LDL.LU R10, [R1+0x3fa8] ;  /* 0x003fa800010a7983 */ /* 0x000f220000300800 */
[----:B------:R-:W0:Y:S02]  /*d6ea0*/  LDCU UR37, c[0x0][0x39c] ;  /* 0x00007380ff2577ac */ /* 0x000e240008000800 */
[----:B------:R-:W-:Y:S01]  /*d6eb0*/  IMAD.WIDE R48, R51, 0x2, R44 ;  /* 0x0000000233307825 */ /* 0x000fe200078e022c */
        /* <DEDUP_REMOVED lines=19> */
[----:B--2---:R-:W-:Y:S01]  /*d6ff0*/  PRMT R51, R4, 0x7632, R51 ;  /* 0x0000763204337816 */ /* 0x004fe20000000033 */
[----:B------:R2:W-:Y:S01]  /*d7000*/  @P4 STG.E.U16 desc[UR8][R46.64], R4 ;  /* 0x000000042e004986 */ /* 0x0005e2000c101508 */
[----:B------:R-:W-:Y:S01]  /*d7010*/  ISETP.GE.AND P4, PT, R54, UR68, PT ;  /* 0x0000004436007c0c */ /* 0x000fe2000bf86270 */
[----:B------:R-:W-:Y:S01]  /*d7020*/  VIADD R54, R59, 0xbd ;  /* 0x000000bd3b367836 */ /* 0x000fe20000000000 */
[----:B------:R-:W0:Y:S01]  /*d7030*/  LDCU UR68, c[0x0][0x398] ;  /* 0x00007300ff4477ac */ /* 0x000e220008000800 */
[----:B------:R1:W-:Y:S01]  /*d7040*/  @P3 STG.E.U16 desc[UR8][R48.64], R51 ;  /* 0x0000003330003986 */ /* 0x0003e2000c101508 */
[----:B------:R-:W-:Y:S01]  /*d7050*/  ISETP.LT.AND P3, PT, R61, UR65, !P4 ;  /* 0x000000413d007c0c */ /* 0x000fe2000e761270 */
[----:B--2---:R-:W-:-:S02]  /*d7060*/  IMAD.WIDE R46, R52, 0x2, R2 ;  /* 0x00000002342e7825 */ /* 0x004fc400078e0202 */
[----:B------:R-:W2:Y:S02]  /*d7070*/  LDL.LU R4, [R1+0x3fa4] ;  /* 0x003fa40001047983 */ /* 0x000ea40000300800 */
[----:B-1----:R-:W-:Y:S01]  /*d7080*/  IMAD.WIDE R48, R52, 0x2, R44 ;  /* 0x0000000234307825 */ /* 0x002fe200078e022c */
[----:B---3--:R-:W-:Y:S01]  /*d7090*/  PRMT R52, R5, 0x7632, R52 ;  /* 0x0000763205347816 */ /* 0x008fe20000000034 */
[----:B------:R1:W-:Y:S01]  /*d70a0*/  @P2 STG.E.U16 desc[UR8][R46.64], R5 ;  /* 0x000000052e002986 */ /* 0x0003e2000c101508 */
[----:B------:R-:W-:Y:S01]  /*d70b0*/  ISETP.GE.AND P2, PT, R54, UR12, PT ;  /* 0x0000000c36007c0c */ /* 0x000fe2000bf46270 */
[----:B------:R-:W-:Y:S01]  /*d70c0*/  VIADD R51, R53, UR20 ;  /* 0x0000001435337c36 */ /* 0x000fe20008000000 */
[----:B------:R-:W-:Y:S01]  /*d70d0*/  ISETP.LT.AND P4, PT, R60, UR4, !P4 ;  /* 0x000000043c007c0c */ /* 0x000fe2000e781270 */
[----:B------:R3:W-:Y:S01]  /*d70e0*/  @P6 STG.E.U16 desc[UR8][R48.64], R52 ;  /* 0x0000003430006986 */ /* 0x0007e2000c101508 */
[----:B------:R-:W-:Y:S01]  /*d70f0*/  ISETP.LT.AND P6, PT, R61, UR64, !P2 ;  /* 0x000000403d007c0c */ /* 0x000fe2000d7c1270 */
[----:B------:R-:W0:Y:S01]  /*d7100*/  LDCU UR65, c[0x0][0x398] ;  /* 0x00007300ff4177ac */ /* 0x000e220008000800 */
[----:B-1----:R-:W-:Y:S01]  /*d7110*/  IMAD.WIDE R46, R50, 0x2, R2 ;  /* 0x00000002322e7825 */ /* 0x002fe200078e0202 */
[----:B------:R-:W2:Y:S01]  /*d7120*/  LDL.LU R5, [R1+0x3fa0] ;  /* 0x003fa00001057983 */ /* 0x000ea20000300800 */
[----:B----4-:R-:W-:Y:S01]  /*d7130*/  PRMT R55, R58, 0x7632, R55 ;  /* 0x000076323a377816 */ /* 0x010fe20000000037 */
[----:B------:R-:W1:Y:S01]  /*d7140*/  LDCU UR20, c[0x0][0x39c] ;  /* 0x00007380ff1477ac */ /* 0x000e620008000800 */
[----:B---3--:R-:W-:Y:S01]  /*d7150*/  IMAD.WIDE R48, R50, 0x2, R44 ;  /* 0x0000000232307825 */ /* 0x008fe200078e022c */
[----:B------:R-:W-:Y:S01]  /*d7160*/  PRMT R50, R6, 0x7632, R50 ;  /* 0x0000763206327816 */ /* 0x000fe20000000032 */
[----:B------:R3:W-:Y:S01]  /*d7170*/  @P0 STG.E.U16 desc[UR8][R46.64], R6 ;  /* 0x000000062e000986 */ /* 0x0007e2000c101508 */
[----:B------:R-:W4:Y:S01]  /*d7180*/  LDCU UR12, c[0x0][0x398] ;  /* 0x00007300ff0c77ac */ /* 0x000f220008000800 */
[----:B------:R-:W-:-:S02]  /*d7190*/  VIADD R54, R59, 0xbe ;  /* 0x000000be3b367836 */ /* 0x000fc40000000000 */
[----:B------:R0:W-:Y:S01]  /*d71a0*/  @P5 STG.E.U16 desc[UR8][R48.64], R50 ;  /* 0x0000003230005986 */ /* 0x0001e2000c101508 */
[----:B------:R-:W-:Y:S01]  /*d71b0*/  VIADD R52, R51, UR46 ;  /* 0x0000002e33347c36 */ /* 0x000fe20008000000 */
[----:B------:R-:W-:Y:S01]  /*d71c0*/  ISETP.LT.AND P2, PT, R60, UR63, !P2 ;  /* 0x0000003f3c007c0c */ /* 0x000fe2000d741270 */
[----:B------:R-:W1:Y:S01]  /*d71d0*/  LDCU UR4, c[0x0][0x3b8] ;  /* 0x00007700ff0477ac */ /* 0x000e620008000800 */
[----:B------:R-:W1:Y:S01]  /*d71e0*/  LDCU UR64, c[0x0][0x398] ;  /* 0x00007300ff4077ac */ /* 0x000e620008000800 */
[C---:B---3--:R-:W-:Y:S01]  /*d71f0*/  IMAD.WIDE R46, R53.reuse, 0x2, R2 ;  /* 0x00000002352e7825 */ /* 0x048fe200078e0202 */
[----:B------:R-:W-:Y:S01]  /*d7200*/  ISETP.GE.AND P0, PT, R54, UR29, PT ;  /* 0x0000001d36007c0c */ /* 0x000fe2000bf06270 */
[----:B------:R-:W3:Y:S01]  /*d7210*/  LDL.LU R6, [R1+0x3f9c] ;  /* 0x003f9c0001067983 */ /* 0x000ee20000300800 */
[----:B------:R-:W1:Y:S01]  /*d7220*/  LDCU UR46, c[0x0][0x39c] ;  /* 0x00007380ff2e77ac */ /* 0x000e620008000800 */
[----:B0-----:R-:W-:Y:S01]  /*d7230*/  IMAD.WIDE R48, R53, 0x2, R44 ;  /* 0x0000000235307825 */ /* 0x001fe200078e022c */
[----:B------:R-:W-:Y:S01]  /*d7240*/  PRMT R53, R7, 0x7632, R53 ;  /* 0x0000763207357816 */ /* 0x000fe20000000035 */
[----:B------:R0:W-:Y:S01]  /*d7250*/  @P3 STG.E.U16 desc[UR8][R46.64], R7 ;  /* 0x000000072e003986 */ /* 0x0001e2000c101508 */
[----:B------:R-:W-:Y:S01]  /*d7260*/  ISETP.LT.AND P5, PT, R61, UR47, !P0 ;  /* 0x0000002f3d007c0c */ /* 0x000fe2000c7a1270 */
[----:B------:R-:W-:Y:S01]  /*d7270*/  VIADD R54, R59, 0xbf ;  /* 0x000000bf3b367836 */ /* 0x000fe20000000000 */
[----:B------:R-:W1:Y:S01]  /*d7280*/  LDCU UR29, c[0x0][0x398] ;  /* 0x00007300ff1d77ac */ /* 0x000e620008000800 */
[----:B------:R4:W-:Y:S01]  /*d7290*/  @P4 STG.E.U16 desc[UR8][R48.64], R53 ;  /* 0x0000003530004986 */ /* 0x0009e2000c101508 */
[----:B------:R-:W-:Y:S01]  /*d72a0*/  VIADD R50, R52, UR61 ;  /* 0x0000003d34327c36 */ /* 0x000fe20008000000 */
[----:B------:R-:W1:Y:S01]  /*d72b0*/  LDCU UR63, c[0x0][0x3b8] ;  /* 0x00007700ff3f77ac */ /* 0x000e620008000800 */
[C---:B0-----:R-:W-:Y:S01]  /*d72c0*/  IMAD.WIDE R46, R51.reuse, 0x2, R2 ;  /* 0x00000002332e7825 */ /* 0x041fe200078e0202 */
[----:B------:R-:W3:Y:S01]  /*d72d0*/  LDL.LU R7, [R1+0x3f98] ;  /* 0x003f980001077983 */ /* 0x000ee20000300800 */
[----:B------:R-:W-:Y:S01]  /*d72e0*/  ISETP.GE.AND P3, PT, R54, UR49, PT ;  /* 0x0000003136007c0c */ /* 0x000fe2000bf66270 */
[----:B------:R-:W0:Y:S01]  /*d72f0*/  LDCU UR47, c[0x0][0x398] ;  /* 0x00007300ff2f77ac */ /* 0x000e220008000800 */
[----:B----4-:R-:W-:Y:S01]  /*d7300*/  IMAD.WIDE R48, R51, 0x2, R44 ;  /* 0x0000000233307825 */ /* 0x010fe200078e022c */
[----:B------:R-:W-:Y:S01]  /*d7310*/  PRMT R51, R57, 0x7632, R51 ;  /* 0x0000763239337816 */ /* 0x000fe20000000033 */
[----:B------:R4:W-:Y:S01]  /*d7320*/  @P6 STG.E.U16 desc[UR8][R46.64], R57 ;  /* 0x000000392e006986 */ /* 0x0009e2000c101508 */
[----:B------:R-:W-:Y:S01]  /*d7330*/  ISETP.LT.AND P0, PT, R60, UR62, !P0 ;  /* 0x0000003e3c007c0c */ /* 0x000fe2000c701270 */
[----:B------:R-:W-:Y:S01]  /*d7340*/  VIADD R53, R50, UR76 ;  /* 0x0000004c32357c36 */ /* 0x000fe20008000000 */
[----:B------:R-:W-:Y:S01]  /*d7350*/  ISETP.LT.AND P4, PT, R61, UR30, !P3 ;  /* 0x0000001e3d007c0c */ /* 0x000fe2000df81270 */
[----:B------:R-:W-:Y:S01]  /*d7360*/  VIADD R54, R59, 0xc0 ;  /* 0x000000c03b367836 */ /* 0x000fe20000000000 */
[----:B------:R-:W0:Y:S01]  /*d7370*/  LDCU UR61, c[0x0][0x39c] ;  /* 0x00007380ff3d77ac */ /* 0x000e220008000800 */
[----:B------:R-:W0:Y:S01]  /*d7380*/  LDCU UR49, c[0x0][0x398] ;  /* 0x00007300ff3177ac */ /* 0x000e220008000800 */
[----:B----4-:R-:W4:Y:S01]  /*d7390*/  LDL.LU R57, [R1+0x324] ;  /* 0x0003240001397983 */ /* 0x010f220000300800 */
[----:B------:R-:W-:-:S03]  /*d73a0*/  IMAD.WIDE R46, R52, 0x2, R2 ;  /* 0x00000002342e7825 */ /* 0x000fc600078e0202 */
[----:B------:R-:W-:Y:S01]  /*d73b0*/  @P2 STG.E.U16 desc[UR8][R48.64], R51 ;  /* 0x0000003330002986 */ /* 0x000fe2000c101508 */
[----:B------:R-:W0:Y:S03]  /*d73c0*/  LDCU UR30, c[0x0][0x398] ;  /* 0x00007300ff1e77ac */ /* 0x000e260008000800 */
[----:B------:R1:W-:Y:S01]  /*d73d0*/  @P5 STG.E.U16 desc[UR8][R46.64], R58 ;  /* 0x0000003a2e005986 */ /* 0x0003e2000c101508 */
[----:B------:R-:W0:Y:S01]  /*d73e0*/  LDCU UR62, c[0x0][0x3b8] ;  /* 0x00007700ff3e77ac */ /* 0x000e220008000800 */
[----:B------:R-:W0:Y:S02]  /*d73f0*/  LDCU UR76, c[0x0][0x39c] ;  /* 0x00007380ff4c77ac */ /* 0x000e240008000800 */
[----:B-1----:R-:W3:Y:S01]  /*d7400*/  LDL.LU R58, [R1+0x328] ;  /* 0x00032800013a7983 */ /* 0x002ee20000300800 */
[----:B------:R-:W-:-:S04]  /*d7410*/  IMAD.WIDE R48, R52, 0x2, R44 ;  /* 0x0000000234307825 */ /* 0x000fc800078e022c */
[C---:B------:R-:W-:Y:S01]  /*d7420*/  IMAD.WIDE R46, R50.reuse, 0x2, R2 ;  /* 0x00000002322e7825 */ /* 0x040fe200078e0202 */
[----:B------:R1:W-:Y:S04]  /*d7430*/  @P0 STG.E.U16 desc[UR8][R48.64], R55 ;  /* 0x0000003730000986 */ /* 0x0003e8000c101508 */
[----:B------:R0:W-:Y:S01]  /*d7440*/  @P4 STG.E.U16 desc[UR8][R46.64], R11 ;  /* 0x0000000b2e004986 */ /* 0x0001e2000c101508 */
[----:B-1----:R-:W-:Y:S01]  /*d7450*/  IMAD.WIDE R48, R50, 0x2, R44 ;  /* 0x0000000232307825 */ /* 0x002fe200078e022c */
[----:B------:R-:W-:Y:S02]  /*d7460*/  PRMT R50, R11, 0x7632, R50 ;  /* 0x000076320b327816 */ /* 0x000fe40000000032 */
[----:B0-----:R-:W3:Y:S01]  /*d7470*/  LDL.LU R11, [R1+0x32c] ;  /* 0x00032c00010b7983 */ /* 0x001ee20000300800 */
[----:B------:R-:W-:-:S02]  /*d7480*/  ISETP.LT.AND P3, PT, R60, UR77, !P3 ;  /* 0x0000004d3c007c0c */ /* 0x000fc4000df61270 */
[----:B------:R-:W-:Y:S01]  /*d7490*/  ISETP.GE.AND P6, PT, R54, UR38, PT ;  /* 0x0000002636007c0c */ /* 0x000fe2000bfc6270 */
[----:B------:R-:W-:Y:S01]  /*d74a0*/  VIADD R54, R59, 0xc1 ;  /* 0x000000c13b367836 */ /* 0x000fe20000000000 */
[C---:B------:R-:W-:Y:S01]  /*d74b0*/  IADD3 R51, PT, PT, R53.reuse, UR45, RZ ;  /* 0x0000002d35337c10 */ /* 0x040fe2000fffe0ff */
[----:B------:R-:W-:Y:S01]  /*d74c0*/  IMAD.WIDE R46, R53, 0x2, R2 ;  /* 0x00000002352e7825 */ /* 0x000fe200078e0202 */
[----:B------:R-:W-:Y:S01]  /*d74d0*/  ISETP.LT.AND P2, PT, R61, UR24, !P6 ;  /* 0x000000183d007c0c */ /* 0x000fe2000f741270 */
[----:B------:R-:W0:Y:S01]  /*d74e0*/  LDCU UR38, c[0x0][0x398] ;  /* 0x00007300ff2677ac */ /* 0x000e220008000800 */
[----:B------:R-:W-:Y:S02]  /*d74f0*/  ISETP.LT.AND P6, PT, R60, UR60, !P6 ;  /* 0x0000003c3c007c0c */ /* 0x000fe4000f7c1270 */
[----:B------:R-:W-:Y:S01]  /*d7500*/  ISETP.GE.AND P5, PT, R54, UR75, PT ;  /* 0x0000004b36007c0c */ /* 0x000fe2000bfa6270 */
[----:B------:R-:W-:Y:S01]  /*d7510*/  VIADD R54, R59, 0xc2 ;  /* 0x000000c23b367836 */ /* 0x000fe20000000000 */
[----:B------:R-:W1:Y:S01]  /*d7520*/  LDCU UR77, c[0x0][0x3b8] ;  /* 0x00007700ff4d77ac */ /* 0x000e620008000800 */
[----:B------:R0:W-:Y:S01]  /*d7530*/  @P3 STG.E.U16 desc[UR8][R48.64], R50 ;  /* 0x0000003230003986 */ /* 0x0001e2000c101508 */
[----:B------:R-:W-:-:S02]  /*d7540*/  ISETP.LT.AND P0, PT, R61, UR33, !P5 ;  /* 0x000000213d007c0c */ /* 0x000fc4000ef01270 */
[----:B------:R-:W-:Y:S01]  /*d7550*/  ISETP.LT.AND P5, PT, R60, UR35, !P5 ;  /* 0x000000233c007c0c */ /* 0x000fe2000efa1270 */
[----:B------:R-:W-:Y:S01]  /*d7560*/  VIADD R52, R51, UR59 ;  /* 0x0000003b33347c36 */ /* 0x000fe20008000000 */
[----:B------:R-:W-:Y:S01]  /*d7570*/  ISETP.GE.AND P4, PT, R54, UR43, PT ;  /* 0x0000002b36007c0c */ /* 0x000fe2000bf86270 */
[----:B------:R-:W-:Y:S01]  /*d7580*/  VIADD R54, R59, 0xc3 ;  /* 0x000000c33b367836 */ /* 0x000fe20000000000 */
[----:B------:R1:W-:Y:S01]  /*d7590*/  @P2 STG.E.U16 desc[UR8][R46.64], R56 ;  /* 0x000000382e002986 */ /* 0x0003e2000c101508 */
        /* <DEDUP_REMOVED lines=12> */
[----:B------:R-:W-:Y:S01]  /*d7660*/  VIADD R50, R52, UR56 ;  /* 0x0000003834327c36 */ /* 0x000fe20008000000 */
[----:B------:R-:W1:Y:S01]  /*d7670*/  LDCU UR33, c[0x0][0x398] ;  /* 0x00007300ff2177ac */ /* 0x000e620008000800 */
        /* <DEDUP_REMOVED lines=17> */
[----:B------:R-:W0:Y:S02]  /*d7790*/  LDCU UR55, c[0x0][0x398] ;  /* 0x00007300ff3777ac */ /* 0x000e240008000800 */
[----:B------:R1:W-:Y:S01]  /*d77a0*/  @P5 STG.E.U16 desc[UR8][R48.64], R51 ;  /* 0x0000003330005986 */ /* 0x0003e2000c101508 */
[----:B------:R-:W-:Y:S01]  /*d77b0*/  ISETP.LT.AND P5, PT, R61, UR57, !P0 ;  /* 0x000000393d007c0c */ /* 0x000fe2000c7a1270 */
[----:B------:R-:W0:Y:S01]  /*d77c0*/  LDCU UR57, c[0x0][0x398] ;  /* 0x00007300ff3977ac */ /* 0x000e220008000800 */
[----:B------:R-:W-:Y:S01]  /*d77d0*/  ISETP.LT.AND P0, PT, R60, UR74, !P0 ;  /* 0x0000004a3c007c0c */ /* 0x000fe2000c701270 */
[----:B------:R-:W0:Y:S01]  /*d77e0*/  LDCU UR74, c[0x0][0x3b8] ;  /* 0x00007700ff4a77ac */ /* 0x000e220008000800 */
[----:B--2---:R-:W-:-:S04]  /*d77f0*/  IMAD.WIDE R46, R52, 0x2, R2 ;  /* 0x00000002342e7825 */ /* 0x004fc800078e0202 */
[----:B-1----:R-:W-:-:S04]  /*d7800*/  IMAD.WIDE R48, R52, 0x2, R44 ;  /* 0x0000000234307825 */ /* 0x002fc800078e022c */
[----:B------:R-:W-:Y:S02]  /*d7810*/  VIADD R51, R59, 0xc5 ;  /* 0x000000c53b337836 */ /* 0x000fe40000000000 */
[----:B------:R-:W-:Y:S01]  /*d7820*/  VIADD R4, R53, UR73 ;  /* 0x0000004935047c36 */ /* 0x000fe20008000000 */
[----:B------:R-:W1:Y:S01]  /*d7830*/  LDCU UR73, c[0x0][0x39c] ;  /* 0x00007380ff4977ac */ /* 0x000e620008000800 */
[----:B----4-:R-:W-:Y:S01]  /*d7840*/  PRMT R52, R57, 0x7632, R52 ;  /* 0x0000763239347816 */ /* 0x010fe20000000034 */
[----:B------:R2:W-:Y:S01]  /*d7850*/  @P3 STG.E.U16 desc[UR8][R46.64], R57 ;  /* 0x000000392e003986 */ /* 0x0005e2000c101508 */
[----:B------:R-:W-:Y:S01]  /*d7860*/  ISETP.GE.AND P3, PT, R51, UR54, PT ;  /* 0x0000003633007c0c */ /* 0x000fe2000bf66270 */
[----:B------:R-:W4:Y:S02]  /*d7870*/  LDCU UR54, c[0x0][0x398] ;  /* 0x00007300ff3677ac */ /* 0x000f240008000800 */
[----:B------:R0:W-:Y:S01]  /*d7880*/  @P4 STG.E.U16 desc[UR8][R48.64], R52 ;  /* 0x0000003430004986 */ /* 0x0001e2000c101508 */
[----:B------:R-:W-:Y:S01]  /*d7890*/  ISETP.LT.AND P4, PT, R61, UR48, !P3 ;  /* 0x000000303d007c0c */ /* 0x000fe2000df81270 */
[----:B------:R-:W1:Y:S01]  /*d78a0*/  LDCU UR48, c[0x0][0x398] ;  /* 0x00007300ff3077ac */ /* 0x000e620008000800 */
[----:B--2---:R-:W-:-:S04]  /*d78b0*/  IMAD.WIDE R46, R50, 0x2, R2 ;  /* 0x00000002322e7825 */ /* 0x004fc800078e0202 */
[----:B------:R-:W-:Y:S01]  /*d78c0*/  IMAD.WIDE R50, R50, 0x2, R44 ;  /* 0x0000000232327825 */ /* 0x000fe200078e022c */
[----:B0-----:R-:W-:-:S03]  /*d78d0*/  PRMT R52, R5, 0x7632, R52 ;  /* 0x0000763205347816 */ /* 0x001fc60000000034 */
[----:B------:R-:W-:Y:S01]  /*d78e0*/  VIADD R49, R59, 0xc6 ;  /* 0x000000c63b317836 */ /* 0x000fe20000000000 */
[----:B------:R0:W-:Y:S01]  /*d78f0*/  @P6 STG.E.U16 desc[UR8][R46.64], R5 ;  /* 0x000000052e006986 */ /* 0x0001e2000c101508 */
[----:B------:R-:W-:Y:S01]  /*d7900*/  ISETP.LT.AND P3, PT, R60, UR28, !P3 ;  /* 0x0000001c3c007c0c */ /* 0x000fe2000df61270 */
[----:B------:R-:W-:Y:S01]  /*d7910*/  VIADD R48, R4, UR72 ;  /* 0x0000004804307c36 */ /* 0x000fe20008000000 */
[----:B------:R-:W2:Y:S01]  /*d7920*/  LDCU UR72, c[0x0][0x39c] ;  /* 0x00007380ff4877ac */ /* 0x000ea20008000800 */
[----:B------:R1:W-:Y:S01]  /*d7930*/  @P2 STG.E.U16 desc[UR8][R50.64], R52 ;  /* 0x0000003432002986 */ /* 0x0003e2000c101508 */
[----:B------:R-:W-:Y:S01]  /*d7940*/  ISETP.GE.AND P6, PT, R49, UR71, PT ;  /* 0x0000004731007c0c */ /* 0x000fe2000bfc6270 */
[----:B------:R-:W-:Y:S01]  /*d7950*/  VIADD R49, R59, 0xc7 ;  /* 0x000000c73b317836 */ /* 0x000fe20000000000 */
[----:B------:R-:W2:Y:S01]  /*d7960*/  LDCU UR71, c[0x0][0x398] ;  /* 0x00007300ff4777ac */ /* 0x000ea20008000800 */
[C---:B0-----:R-:W-:Y:S01]  /*d7970*/  IMAD.WIDE R46, R53.reuse, 0x2, R2 ;  /* 0x00000002352e7825 */ /* 0x041fe200078e0202 */
[----:B------:R-:W0:Y:S03]  /*d7980*/  LDCU UR28, c[0x0][0x3b8] ;  /* 0x00007700ff1c77ac */ /* 0x000e260008000800 */
[----:B-1----:R-:W-:Y:S01]  /*d7990*/  IMAD.WIDE R50, R53, 0x2, R44 ;  /* 0x0000000235327825 */ /* 0x002fe200078e022c */
[----:B---3--:R-:W-:Y:S01]  /*d79a0*/  PRMT R52, R58, 0x7632, R52 ;  /* 0x000076323a347816 */ /* 0x008fe20000000034 */
[----:B------:R1:W-:Y:S01]  /*d79b0*/  @P5 STG.E.U16 desc[UR8][R46.64], R58 ;  /* 0x0000003a2e005986 */ /* 0x0003e2000c101508 */
[----:B------:R-:W-:Y:S01]  /*d79c0*/  ISETP.LT.AND P2, PT, R61, UR42, !P6 ;  /* 0x0000002a3d007c0c */ /* 0x000fe2000f741270 */
[----:B------:R-:W-:Y:S01]  /*d79d0*/  VIADD R5, R48, UR16 ;  /* 0x0000001030057c36 */ /* 0x000fe20008000000 */
[----:B------:R-:W-:Y:S01]  /*d79e0*/  ISETP.LT.AND P6, PT, R60, UR53, !P6 ;  /* 0x000000353c007c0c */ /* 0x000fe2000f7c1270 */
[----:B------:R3:W-:Y:S01]  /*d79f0*/  @P0 STG.E.U16 desc[UR8][R50.64], R52 ;  /* 0x0000003432000986 */ /* 0x0007e2000c101508 */
[----:B------:R-:W-:Y:S01]  /*d7a00*/  ISETP.GE.AND P5, PT, R49, UR37, PT ;  /* 0x0000002531007c0c */ /* 0x000fe2000bfa6270 */
[----:B------:R-:W0:Y:S01]  /*d7a10*/  LDCU UR16, c[0x0][0x39c] ;  /* 0x00007380ff1077ac */ /* 0x000e220008000800 */
[C---:B-1----:R-:W-:Y:S01]  /*d7a20*/  IMAD.WIDE R46, R4.reuse, 0x2, R2 ;  /* 0x00000002042e7825 */ /* 0x042fe200078e0202 */
[----:B------:R-:W1:Y:S03]  /*d7a30*/  LDCU UR42, c[0x0][0x398] ;  /* 0x00007300ff2a77ac */ /* 0x000e660008000800 */
[----:B---3--:R-:W-:Y:S01]  /*d7a40*/  IMAD.WIDE R50, R4, 0x2, R44 ;  /* 0x0000000204327825 */ /* 0x008fe200078e022c */
[----:B------:R-:W-:Y:S01]  /*d7a50*/  PRMT R4, R6, 0x7632, R4 ;  /* 0x0000763206047816 */ /* 0x000fe20000000004 */
[----:B------:R-:W3:Y:S02]  /*d7a60*/  LDCU UR53, c[0x0][0x3b8] ;  /* 0x00007700ff3577ac */ /* 0x000ee40008000800 */
[----:B------:R-:W-:Y:S01]  /*d7a70*/  VIADD R52, R59, 0xc8 ;  /* 0x000000c83b347836 */ /* 0x000fe20000000000 */
[----:B------:R-:W-:Y:S01]  /*d7a80*/  ISETP.LT.AND P0, PT, R61, UR34, !P5 ;  /* 0x000000223d007c0c */ /* 0x000fe2000ef01270 */
[----:B------:R0:W-:Y:S01]  /*d7a90*/  @P4 STG.E.U16 desc[UR8][R46.64], R6 ;  /* 0x000000062e004986 */ /* 0x0001e2000c101508 */
[----:B------:R-:W-:Y:S01]  /*d7aa0*/  ISETP.LT.AND P5, PT, R60, UR70, !P5 ;  /* 0x000000463c007c0c */ /* 0x000fe2000efa1270 */
[----:B------:R-:W-:Y:S01]  /*d7ab0*/  VIADD R49, R5, UR51 ;  /* 0x0000003305317c36 */ /* 0x000fe20008000000 */
[----:B------:R-:W-:Y:S01]  /*d7ac0*/  ISETP.GE.AND P4, PT, R52, UR41, PT ;  /* 0x0000002934007c0c */ /* 0x000fe2000bf86270 */
[----:B------:R1:W-:Y:S01]  /*d7ad0*/  @P3 STG.E.U16 desc[UR8][R50.64], R4 ;  /* 0x0000000432003986 */ /* 0x0003e2000c101508 */
[----:B------:R-:W-:Y:S01]  /*d7ae0*/  PRMT R52, R11, 0x7632, R52 ;  /* 0x000076320b347816 */ /* 0x000fe20000000034 */
[----:B------:R-:W2:Y:S01]  /*d7af0*/  LDCU UR51, c[0x0][0x39c] ;  /* 0x00007380ff3377ac */ /* 0x000ea20008000800 */
[----:B------:R-:W2:Y:S01]  /*d7b00*/  LDCU UR37, c[0x0][0x398] ;  /* 0x00007300ff2577ac */ /* 0x000ea20008000800 */
[C---:B0-----:R-:W-:Y:S01]  /*d7b10*/  IMAD.WIDE R46, R48.reuse, 0x2, R2 ;  /* 0x00000002302e7825 */ /* 0x041fe200078e0202 */
[----:B------:R-:W0:Y:S03]  /*d7b20*/  LDCU UR34, c[0x0][0x398] ;  /* 0x00007300ff2277ac */ /* 0x000e260008000800 */
[----:B-1----:R-:W-:Y:S01]  /*d7b30*/  IMAD.WIDE R50, R48, 0x2, R44 ;  /* 0x0000000230327825 */ /* 0x002fe200078e022c */
[----:B------:R1:W-:Y:S01]  /*d7b40*/  @P2 STG.E.U16 desc[UR8][R46.64], R11 ;  /* 0x0000000b2e002986 */ /* 0x0003e2000c101508 */
[----:B------:R-:W0:Y:S03]  /*d7b50*/  LDCU UR41, c[0x0][0x398] ;  /* 0x00007300ff2977ac */ /* 0x000e260008000800 */
[----:B------:R2:W-:Y:S01]  /*d7b60*/  @P6 STG.E.U16 desc[UR8][R50.64], R52 ;  /* 0x0000003432006986 */ /* 0x0005e2000c101508 */
[----:B------:R-:W-:Y:S01]  /*d7b70*/  VIADD R6, R59, 0xc9 ;  /* 0x000000c93b067836 */ /* 0x000fe20000000000 */
[----:B------:R-:W0:Y:S02]  /*d7b80*/  LDCU UR70, c[0x0][0x3b8] ;  /* 0x00007700ff4677ac */ /* 0x000e240008000800 */
[----:B-1----:R-:W3:Y:S01]  /*d7b90*/  LDL.LU R11, [R1+0x330] ;  /* 0x00033000010b7983 */ /* 0x002ee20000300800 */
[----:B------:R-:W-:-:S03]  /*d7ba0*/  IMAD.WIDE R46, R5, 0x2, R2 ;  /* 0x00000002052e7825 */ /* 0x000fc600078e0202 */
[----:B------:R-:W4:Y:S01]  /*d7bb0*/  LDL.LU R53, [R1+0x314] ;  /* 0x0003140001357983 */ /* 0x000f220000300800 */
[----:B--2---:R-:W-:Y:S01]  /*d7bc0*/  IMAD.WIDE R50, R5, 0x2, R44 ;  /* 0x0000000205327825 */ /* 0x004fe200078e022c */
[----:B------:R-:W-:Y:S02]  /*d7bd0*/  PRMT R5, R7, 0x7632, R5 ;  /* 0x0000763207057816 */ /* 0x000fe40000000005 */
[----:B------:R-:W2:Y:S04]  /*d7be0*/  LDL.LU R54, [R1+0x338] ;  /* 0x0003380001367983 */ /* 0x000ea80000300800 */
[----:B------:R-:W2:Y:S04]  /*d7bf0*/  LDL.LU R56, [R1+0x318] ;  /* 0x0003180001387983 */ /* 0x000ea80000300800 */
[----:B------:R-:W2:Y:S04]  /*d7c00*/  LDL.LU R57, [R1+0x33c] ;  /* 0x00033c0001397983 */ /* 0x000ea80000300800 */
[----:B------:R-:W2:Y:S04]  /*d7c10*/  LDL.LU R58, [R1+0x31c] ;  /* 0x00031c00013a7983 */ /* 0x000ea80000300800 */
[----:B------:R-:W2:Y:S04]  /*d7c20*/  LDL.LU R55, [R1+0x340] ;  /* 0x0003400001377983 */ /* 0x000ea80000300800 */
[----:B------:R-:W-:Y:S04]  /*d7c30*/  @P0 STG.E.U16 desc[UR8][R46.64], R7 ;  /* 0x000000072e000986 */ /* 0x000fe8000c101508 */
[----:B------:R-:W2:Y:S04]  /*d7c40*/  LDL.LU R52, [R1+0x334] ;  /* 0x0003340001347983 */ /* 0x000ea80000300800 */
[----:B------:R1:W-:Y:S04]  /*d7c50*/  @P5 STG.E.U16 desc[UR8][R50.64], R5 ;  /* 0x0000000532005986 */ /* 0x0003e8000c101508 */
[----:B-1----:R-:W2:Y:S01]  /*d7c60*/  LDL.LU R51, [R1+0x310] ;  /* 0x0003100001337983 */ /* 0x002ea20000300800 */
[----:B------:R-:W-:Y:S01]  /*d7c70*/  ISETP.LT.AND P3, PT, R61, UR22, !P4 ;  /* 0x000000163d007c0c */ /* 0x000fe2000e761270 */
[----:B------:R-:W-:Y:S01]  /*d7c80*/  VIADD R48, R59, 0xca ;  /* 0x000000ca3b307836 */ /* 0x000fe20000000000 */
[----:B------:R-:W-:-:S02]  /*d7c90*/  ISETP.LT.AND P4, PT, R60, UR69, !P4 ;  /* 0x000000453c007c0c */ /* 0x000fc4000e781270 */
[----:B------:R-:W-:Y:S01]  /*d7ca0*/  ISETP.GE.AND P2, PT, R6, UR25, PT ;  /* 0x0000001906007c0c */ /* 0x000fe2000bf46270 */
[C---:B------:R-:W-:Y:S01]  /*d7cb0*/  VIADD R4, R49.reuse, UR39 ;  /* 0x0000002731047c36 */ /* 0x040fe20008000000 */
[----:B------:R-:W-:Y:S01]  /*d7cc0*/  ISETP.GE.AND P0, PT, R48, UR66, PT ;  /* 0x0000004230007c0c */ /* 0x000fe2000bf06270 */
[----:B------:R-:W-:Y:S01]  /*d7cd0*/  IMAD.WIDE R46, R49, 0x2, R2 ;  /* 0x00000002312e7825 */ /* 0x000fe200078e0202 */
[----:B------:R-:W-:Y:S01]  /*d7ce0*/  ISETP.LT.AND P6, PT, R61, UR40, !P2 ;  /* 0x000000283d007c0c */ /* 0x000fe2000d7c1270 */
[----:B------:R-:W1:Y:S01]  /*d7cf0*/  LDCU UR39, c[0x0][0x39c] ;  /* 0x00007380ff2777ac */ /* 0x000e620008000800 */
[----:B------:R-:W-:Y:S01]  /*d7d00*/  ISETP.LT.AND P2, PT, R60, UR6, !P2 ;  /* 0x000000063c007c0c */ /* 0x000fe2000d741270 */
[----:B------:R-:W-:Y:S01]  /*d7d10*/  IMAD.WIDE R48, R49, 0x2, R44 ;  /* 0x0000000231307825 */ /* 0x000fe200078e022c */
[----:B------:R-:W-:Y:S01]  /*d7d20*/  ISETP.LT.AND P5, PT, R61, UR52, !P0 ;  /* 0x000000343d007c0c */ /* 0x000fe2000c7a1270 */
[----:B------:R-:W0:Y:S02]  /*d7d30*/  LDCU UR22, c[0x0][0x398] ;  /* 0x00007300ff1677ac */ /* 0x000e240008000800 */
[----:B------:R-:W-:Y:S01]  /*d7d40*/  VIADD R7, R59, 0xcb ;  /* 0x000000cb3b077836 */ /* 0x000fe20000000000 */
[----:B------:R-:W-:Y:S01]  /*d7d50*/  IADD3 R6, PT, PT, R4, UR67, RZ ;  /* 0x0000004304067c10 */ /* 0x000fe2000fffe0ff */
[----:B------:R-:W0:Y:S01]  /*d7d60*/  LDCU UR67, c[0x0][0x39c] ;  /* 0x00007380ff4377ac */ /* 0x000e220008000800 */
[----:B------:R-:W-:-:S03]  /*d7d70*/  ISETP.LT.AND P0, PT, R60, UR50, !P0 ;  /* 0x000000323c007c0c */ /* 0x000fc6000c701270 */
        /* <DEDUP_REMOVED lines=9> */
[----:B---3--:R-:W-:Y:S01]  /*d7e10*/  PRMT R50, R11, 0x7632, R50 ;  /* 0x000076320b327816 */ /* 0x008fe20000000032 */
[----:B------:R3:W-:Y:S01]  /*d7e20*/  @P3 STG.E.U16 desc[UR8][R46.64], R11 ;  /* 0x0000000b2e003986 */ /* 0x0007e2000c101508 */
[----:B------:R-:W-:-:S03]  /*d7e30*/  ISETP.GE.AND P3, PT, R7, UR10, PT ;  /* 0x0000000a07007c0c */ /* 0x000fc6000bf66270 */
[----:B------:R0:W-:Y:S01]  /*d7e40*/  @P4 STG.E.U16 desc[UR8][R48.64], R50 ;  /* 0x0000003230004986 */ /* 0x0001e2000c101508 */
[----:B------:R-:W-:Y:S01]  /*d7e50*/  ISETP.LT.AND P4, PT, R61, UR68, !P3 ;  /* 0x000000443d007c0c */ /* 0x000fe2000df81270 */
[C---:B---3--:R-:W-:Y:S02]  /*d7e60*/  IMAD.WIDE R46, R4.reuse, 0x2, R2 ;  /* 0x00000002042e7825 */ /* 0x048fe400078e0202 */
[----:B------:R-:W3:Y:S01]  /*d7e70*/  LDL.LU R11, [R1+0x3f94] ;  /* 0x003f9400010b7983 */ /* 0x000ee20000300800 */
[----:B------:R-:W1:Y:S01]  /*d7e80*/  LDCU UR10, c[0x0][0x398] ;  /* 0x00007300ff0a77ac */ /* 0x000e620008000800 */
[----:B0-----:R-:W-:-:S04]  /*d7e90*/  IMAD.WIDE R48, R4, 0x2, R44 ;  /* 0x0000000204307825 */ /* 0x001fc800078e022c */
[----:B------:R-:W-:Y:S01]  /*d7ea0*/  VIADD R50, R59, 0xcc ;  /* 0x000000cc3b327836 */ /* 0x000fe20000000000 */
[----:B------:R-:W-:Y:S01]  /*d7eb0*/  ISETP.LT.AND P3, PT, R60, UR65, !P3 ;  /* 0x000000413c007c0c */ /* 0x000fe2000df61270 */
[----:B------:R-:W-:Y:S01]  /*d7ec0*/  VIADD R7, R5, UR4 ;  /* 0x0000000405077c36 */ /* 0x000fe20008000000 */
[----:B------:R-:W0:Y:S01]  /*d7ed0*/  LDCU UR4, c[0x0][0x39c] ;  /* 0x00007380ff0477ac */ /* 0x000e220008000800 */
[----:B------:R-:W0:Y:S01]  /*d7ee0*/  LDCU UR68, c[0x0][0x398] ;  /* 0x00007300ff4477ac */ /* 0x000e220008000800 */
[----:B------:R-:W0:Y:S01]  /*d7ef0*/  LDCU UR65, c[0x0][0x3b8] ;  /* 0x00007700ff4177ac */ /* 0x000e220008000800 */
[----:B--2---:R-:W-:Y:S01]  /*d7f00*/  PRMT R4, R51, 0x7632, R4 ;  /* 0x0000763233047816 */ /* 0x004fe20000000004 */
[----:B------:R2:W-:Y:S01]  /*d7f10*/  @P6 STG.E.U16 desc[UR8][R46.64], R51 ;  /* 0x000000332e006986 */ /* 0x0005e2000c101508 */
[----:B------:R-:W-:-:S03]  /*d7f20*/  ISETP.GE.AND P6, PT, R50, UR20, PT ;  /* 0x0000001432007c0c */ /* 0x000fc6000bfc6270 */
[----:B------:R0:W-:Y:S01]  /*d7f30*/  @P2 STG.E.U16 desc[UR8][R48.64], R4 ;  /* 0x0000000430002986 */ /* 0x0001e2000c101508 */
[----:B------:R-:W-:Y:S01]  /*d7f40*/  VIADD R50, R59, 0xcd ;  /* 0x000000cd3b327836 */ /* 0x000fe20000000000 */
[----:B------:R-:W-:Y:S01]  /*d7f50*/  ISETP.LT.AND P2, PT, R61, UR12, !P6 ;  /* 0x0000000c3d007c0c */ /* 0x000fe2000f741270 */
[----:B------:R-:W1:Y:S01]  /*d7f60*/  LDCU UR20, c[0x0][0x398] ;  /* 0x00007300ff1477ac */ /* 0x000e620008000800 */
[----:B--2---:R-:W-:-:S04]  /*d7f70*/  IMAD.WIDE R46, R6, 0x2, R2 ;  /* 0x00000002062e7825 */ /* 0x004fc800078e0202 */
[----:B0-----:R-:W-:Y:S01]  /*d7f80*/  IMAD.WIDE R48, R6, 0x2, R44 ;  /* 0x0000000206307825 */ /* 0x001fe200078e022c */
[----:B------:R-:W-:Y:S01]  /*d7f90*/  PRMT R6, R52, 0x7632, R6 ;  /* 0x0000763234067816 */ /* 0x000fe20000000006 */
[----:B------:R0:W-:Y:S01]  /*d7fa0*/  @P5 STG.E.U16 desc[UR8][R46.64], R52 ;  /* 0x000000342e005986 */ /* 0x0001e2000c101508 */
[----:B------:R-:W-:Y:S01]  /*d7fb0*/  ISETP.LT.AND P6, PT, R60, UR64, !P6 ;  /* 0x000000403c007c0c */ /* 0x000fe2000f7c1270 */
[----:B------:R-:W-:Y:S01]  /*d7fc0*/  VIADD R4, R7, UR63 ;  /* 0x0000003f07047c36 */ /* 0x000fe20008000000 */
[----:B------:R-:W-:Y:S01]  /*d7fd0*/  ISETP.GE.AND P5, PT, R50, UR46, PT ;  /* 0x0000002e32007c0c */ /* 0x000fe2000bfa6270 */
[----:B------:R2:W-:Y:S01]  /*d7fe0*/  @P0 STG.E.U16 desc[UR8][R48.64], R6 ;  /* 0x0000000630000986 */ /* 0x0005e2000c101508 */
[----:B------:R-:W-:Y:S01]  /*d7ff0*/  VIADD R50, R59, 0xce ;  /* 0x000000ce3b327836 */ /* 0x000fe20000000000 */
[----:B------:R-:W1:Y:S01]  /*d8000*/  LDCU UR63, c[0x0][0x39c] ;  /* 0x00007380ff3f77ac */ /* 0x000e620008000800 */
[----:B------:R-:W-:Y:S01]  /*d8010*/  ISETP.LT.AND P0, PT, R61, UR29, !P5 ;  /* 0x0000001d3d007c0c */ /* 0x000fe2000ef01270 */
[----:B------:R-:W1:Y:S01]  /*d8020*/  LDCU UR12, c[0x0][0x398] ;  /* 0x00007300ff0c77ac */ /* 0x000e620008000800 */
[C---:B0-----:R-:W-:Y:S01]  /*d8030*/  IMAD.WIDE R46, R5.reuse, 0x2, R2 ;  /* 0x00000002052e7825 */ /* 0x041fe200078e0202 */
[----:B------:R-:W0:Y:S03]  /*d8040*/  LDCU UR46, c[0x0][0x398] ;  /* 0x00007300ff2e77ac */ /* 0x000e260008000800 */
[----:B--2---:R-:W-:Y:S01]  /*d8050*/  IMAD.WIDE R48, R5, 0x2, R44 ;  /* 0x0000000205307825 */ /* 0x004fe200078e022c */
[----:B----4-:R-:W-:Y:S01]  /*d8060*/  PRMT R5, R53, 0x7632, R5 ;  /* 0x0000763235057816 */ /* 0x010fe20000000005 */
[----:B------:R2:W-:Y:S01]  /*d8070*/  @P4 STG.E.U16 desc[UR8][R46.64], R53 ;  /* 0x000000352e004986 */ /* 0x0005e2000c101508 */
[----:B------:R-:W-:Y:S01]  /*d8080*/  ISETP.LT.AND P5, PT, R60, UR47, !P5 ;  /* 0x0000002f3c007c0c */ /* 0x000fe2000efa1270 */
[----:B------:R-:W-:Y:S01]  /*d8090*/  VIADD R6, R4, UR62 ;  /* 0x0000003e04067c36 */ /* 0x000fe20008000000 */
[----:B------:R-:W-:Y:S01]  /*d80a0*/  ISETP.GE.AND P4, PT, R50, UR61, PT ;  /* 0x0000003d32007c0c */ /* 0x000fe2000bf86270 */
[----:B------:R4:W-:Y:S01]  /*d80b0*/  @P3 STG.E.U16 desc[UR8][R48.64], R5 ;  /* 0x0000000530003986 */ /* 0x0009e2000c101508 */
[----:B------:R-:W-:Y:S01]  /*d80c0*/  IMAD.WIDE R50, R4, 0x2, R2 ;  /* 0x0000000204327825 */ /* 0x000fe200078e0202 */
[----:B------:R-:W0:Y:S01]  /*d80d0*/  LDCU UR62, c[0x0][0x39c] ;  /* 0x00007380ff3e77ac */ /* 0x000e220008000800 */
[----:B------:R-:W-:-:S02]  /*d80e0*/  ISETP.LT.AND P3, PT, R61, UR49, !P4 ;  /* 0x000000313d007c0c */ /* 0x000fc4000e761270 */
[----:B------:R-:W-:Y:S01]  /*d80f0*/  VIADD R52, R59, 0xd0 ;  /* 0x000000d03b347836 */ /* 0x000fe20000000000 */
[----:B------:R-:W0:Y:S01]  /*d8100*/  LDCU UR64, c[0x0][0x3b8] ;  /* 0x00007700ff4077ac */ /* 0x000e220008000800 */
[C---:B--2---:R-:W-:Y:S01]  /*d8110*/  IMAD.WIDE R46, R7.reuse, 0x2, R2 ;  /* 0x00000002072e7825 */ /* 0x044fe200078e0202 */
[----:B------:R-:W2:Y:S03]  /*d8120*/  LDCU UR29, c[0x0][0x398] ;  /* 0x00007300ff1d77ac */ /* 0x000ea60008000800 */
[----:B----4-:R-:W-:Y:S01]  /*d8130*/  IMAD.WIDE R48, R7, 0x2, R44 ;  /* 0x0000000207307825 */ /* 0x010fe200078e022c */
[----:B------:R-:W-:Y:S01]  /*d8140*/  PRMT R7, R54, 0x7632, R7 ;  /* 0x0000763236077816 */ /* 0x000fe20000000007 */
[----:B------:R-:W4:Y:S02]  /*d8150*/  LDCU UR61, c[0x0][0x398] ;  /* 0x00007300ff3d77ac */ /* 0x000f240008000800 */
[----:B------:R-:W-:Y:S01]  /*d8160*/  VIADD R5, R59, 0xcf ;  /* 0x000000cf3b057836 */ /* 0x000fe20000000000 */
[----:B------:R-:W-:Y:S01]  /*d8170*/  ISETP.LT.AND P4, PT, R60, UR30, !P4 ;  /* 0x0000001e3c007c0c */ /* 0x000fe2000e781270 */
[----:B------:R0:W-:Y:S01]  /*d8180*/  @P2 STG.E.U16 desc[UR8][R46.64], R54 ;  /* 0x000000362e002986 */ /* 0x0001e2000c101508 */
[----:B------:R-:W1:Y:S02]  /*d8190*/  LDCU UR47, c[0x0][0x3b8] ;  /* 0x00007700ff2f77ac */ /* 0x000e640008000800 */
[----:B------:R-:W-:Y:S01]  /*d81a0*/  ISETP.GE.AND P2, PT, R5, UR76, PT ;  /* 0x0000004c05007c0c */ /* 0x000fe2000bf46270 */
[----:B------:R2:W-:Y:S01]  /*d81b0*/  @P6 STG.E.U16 desc[UR8][R48.64], R7 ;  /* 0x0000000730006986 */ /* 0x0005e2000c101508 */
[----:B------:R-:W-:Y:S01]  /*d81c0*/  IMAD.WIDE R4, R4, 0x2, R44 ;  /* 0x0000000204047825 */ /* 0x000fe200078e022c */
[----:B------:R-:W1:Y:S02]  /*d81d0*/  LDCU UR76, c[0x0][0x39c] ;  /* 0x00007380ff4c77ac */ /* 0x000e640008000800 */
[----:B------:R1:W-:Y:S01]  /*d81e0*/  @P0 STG.E.U16 desc[UR8][R50.64], R56 ;  /* 0x0000003832000986 */ /* 0x0003e2000c101508 */
[----:B------:R-:W-:Y:S01]  /*d81f0*/  ISETP.LT.AND P0, PT, R61, UR38, !P2 ;  /* 0x000000263d007c0c */ /* 0x000fe2000d701270 */
[----:B------:R-:W3:Y:S02]  /*d8200*/  LDCU UR49, c[0x0][0x398] ;  /* 0x00007300ff3177ac */ /* 0x000ee40008000800 */
[----:B0-----:R-:W3:Y:S01]  /*d8210*/  LDL.LU R54, [R1+0x348] ;  /* 0x0003480001367983 */ /* 0x001ee20000300800 */
[----:B------:R-:W0:Y:S01]  /*d8220*/  LDCU UR30, c[0x0][0x3b8] ;  /* 0x00007700ff1e77ac */ /* 0x000e220008000800 */
[----:B--2---:R-:W-:Y:S01]  /*d8230*/  PRMT R7, R56, 0x7632, R7 ;  /* 0x0000763238077816 */ /* 0x004fe20000000007 */
[C---:B------:R-:W-:Y:S01]  /*d8240*/  IMAD.WIDE R46, R6.reuse, 0x2, R2 ;  /* 0x00000002062e7825 */ /* 0x040fe200078e0202 */
[----:B------:R-:W-:Y:S01]  /*d8250*/  PRMT R49, R57, 0x7632, R49 ;  /* 0x0000763239317816 */ /* 0x000fe20000000031 */
[----:B------:R-:W2:Y:S02]  /*d8260*/  LDCU UR38, c[0x0][0x398] ;  /* 0x00007300ff2677ac */ /* 0x000ea40008000800 */
[----:B------:R-:W-:Y:S01]  /*d8270*/  VIADD R48, R6, UR77 ;  /* 0x0000004d06307c36 */ /* 0x000fe20008000000 */
[----:B------:R0:W-:Y:S01]  /*d8280*/  @P5 STG.E.U16 desc[UR8][R4.64], R7 ;  /* 0x0000000704005986 */ /* 0x0001e2000c101508 */
[----:B------:R-:W-:-:S02]  /*d8290*/  ISETP.LT.AND P2, PT, R60, UR24, !P2 ;  /* 0x000000183c007c0c */ /* 0x000fc4000d741270 */
[----:B------:R-:W-:Y:S01]  /*d82a0*/  ISETP.GE.AND P6, PT, R52, UR45, PT ;  /* 0x0000002d34007c0c */ /* 0x000fe2000bfc6270 */
[----:B------:R2:W-:Y:S01]  /*d82b0*/  @P3 STG.E.U16 desc[UR8][R46.64], R57 ;  /* 0x000000392e003986 */ /* 0x0005e2000c101508 */
[----:B-1----:R-:W-:Y:S01]  /*d82c0*/  VIADD R50, R59, 0xd1 ;  /* 0x000000d13b327836 */ /* 0x002fe20000000000 */
[----:B------:R-:W1:Y:S02]  /*d82d0*/  LDCU UR24, c[0x0][0x398] ;  /* 0x00007300ff1877ac */ /* 0x000e640008000800 */
[----:B------:R-:W3:Y:S01]  /*d82e0*/  LDL.LU R56, [R1+0x308] ;  /* 0x0003080001387983 */ /* 0x000ee20000300800 */
[----:B------:R-:W1:Y:S01]  /*d82f0*/  LDCU UR45, c[0x0][0x39c] ;  /* 0x00007380ff2d77ac */ /* 0x000e620008000800 */
[----:B0-----:R-:W-:Y:S01]  /*d8300*/  IMAD.WIDE R6, R6, 0x2, R44 ;  /* 0x0000000206067825 */ /* 0x001fe200078e022c */
[----:B------:R-:W-:Y:S01]  /*d8310*/  PRMT R5, R58, 0x7632, R5 ;  /* 0x000076323a057816 */ /* 0x000fe20000000005 */
[----:B------:R-:W0:Y:S01]  /*d8320*/  LDCU UR77, c[0x0][0x3b8] ;  /* 0x00007700ff4d77ac */ /* 0x000e220008000800 */
[----:B--2---:R-:W2:Y:S04]  /*d8330*/  LDL.LU R57, [R1+0x34c] ;  /* 0x00034c0001397983 */ /* 0x004ea80000300800 */
[----:B------:R0:W-:Y:S02]  /*d8340*/  @P4 STG.E.U16 desc[UR8][R6.64], R49 ;  /* 0x0000003106004986 */ /* 0x0001e4000c101508 */
[----:B0-----:R-:W-:-:S05]  /*d8350*/  IMAD.WIDE R6, R48, 0x2, R2 ;  /* 0x0000000230067825 */ /* 0x001fca00078e0202 */
[----:B------:R0:W-:Y:S02]  /*d8360*/  @P0 STG.E.U16 desc[UR8][R6.64], R58 ;  /* 0x0000003a06000986 */ /* 0x0001e4000c101508 */
[C---:B0-----:R-:W-:Y:S02]  /*d8370*/  IMAD.WIDE R6, R48.reuse, 0x2, R44 ;  /* 0x0000000230067825 */ /* 0x041fe400078e022c */
[----:B------:R-:W2:Y:S04]  /*d8380*/  LDL.LU R58, [R1+0x30c] ;  /* 0x00030c00013a7983 */ /* 0x000ea80000300800 */
[----:B------:R0:W-:Y:S04]  /*d8390*/  @P2 STG.E.U16 desc[UR8][R6.64], R5 ;  /* 0x0000000506002986 */ /* 0x0001e8000c101508 */
[----:B0-----:R-:W2:Y:S01]  /*d83a0*/  LDL.LU R6, [R1+0x300] ;  /* 0x0003000001067983 */ /* 0x001ea20000300800 */
[----:B------:R-:W-:Y:S01]  /*d83b0*/  ISETP.LT.AND P5, PT, R61, UR75, !P6 ;  /* 0x0000004b3d007c0c */ /* 0x000fe2000f7a1270 */
[----:B------:R-:W-:Y:S01]  /*d83c0*/  VIADD R4, R48, UR60 ;  /* 0x0000003c30047c36 */ /* 0x000fe20008000000 */
[----:B------:R-:W-:Y:S01]  /*d83d0*/  ISETP.LT.AND P6, PT, R60, UR33, !P6 ;  /* 0x000000213c007c0c */ /* 0x000fe2000f7c1270 */
[----:B------:R-:W0:Y:S01]  /*d83e0*/  LDCU UR75, c[0x0][0x398] ;  /* 0x00007300ff4b77ac */ /* 0x000e220008000800 */
[----:B------:R-:W-:Y:S01]  /*d83f0*/  ISETP.GE.AND P3, PT, R50, UR59, PT ;  /* 0x0000003b32007c0c */ /* 0x000fe2000bf66270 */
[----:B------:R-:W-:Y:S01]  /*d8400*/  VIADD R50, R59, 0xd2 ;  /* 0x000000d23b327836 */ /* 0x000fe20000000000 */
[----:B------:R-:W-:Y:S01]  /*d8410*/  PRMT R7, R55, 0x7632, R7 ;  /* 0x0000763237077816 */ /* 0x000fe20000000007 */
[----:B------:R-:W-:Y:S01]  /*d8420*/  IMAD.WIDE R46, R4, 0x2, R2 ;  /* 0x00000002042e7825 */ /* 0x000fe200078e0202 */
[----:B------:R-:W0:Y:S02]  /*d8430*/  LDCU UR60, c[0x0][0x3b8] ;  /* 0x00007700ff3c77ac */ /* 0x000e240008000800 */
[----:B------:R-:W-:Y:S01]  /*d8440*/  ISETP.GE.AND P4, PT, R50, UR56, PT ;  /* 0x0000003832007c0c */ /* 0x000fe2000bf86270 */
[C-C-:B------:R-:W-:Y:S01]  /*d8450*/  IMAD.WIDE R48, R4.reuse, 0x2, R44.reuse ;  /* 0x0000000204307825 */ /* 0x140fe200078e022c */
[----:B------:R-:W-:Y:S01]  /*d8460*/  IADD3 R53, PT, PT, R4, UR35, RZ ;  /* 0x0000002304357c10 */ /* 0x000fe2000fffe0ff */
[----:B------:R1:W-:Y:S01]  /*d8470*/  @P5 STG.E.U16 desc[UR8][R46.64], R55 ;  /* 0x000000372e005986 */ /* 0x0003e2000c101508 */
[----:B------:R-:W0:Y:S01]  /*d8480*/  LDCU UR59, c[0x0][0x398] ;  /* 0x00007300ff3b77ac */ /* 0x000e220008000800 */
[----:B------:R-:W-:Y:S01]  /*d8490*/  VIADD R50, R59, 0xd3 ;  /* 0x000000d33b327836 */ /* 0x000fe20000000000 */
[----:B------:R-:W-:Y:S01]  /*d84a0*/  ISETP.LT.AND P5, PT, R61, UR43, !P3 ;  /* 0x0000002b3d007c0c */ /* 0x000fe2000dfa1270 */
[----:B------:R4:W-:Y:S01]  /*d84b0*/  @P6 STG.E.U16 desc[UR8][R48.64], R7 ;  /* 0x0000000730006986 */ /* 0x0009e2000c101508 */
[----:B------:R-:W-:Y:S01]  /*d84c0*/  IMAD.WIDE R4, R53, 0x2, R44 ;  /* 0x0000000235047825 */ /* 0x000fe200078e022c */
[----:B------:R-:W0:Y:S01]  /*d84d0*/  LDCU UR56, c[0x0][0x39c] ;  /* 0x00007380ff3877ac */ /* 0x000e220008000800 */
[----:B------:R-:W-:-:S02]  /*d84e0*/  ISETP.GE.AND P0, PT, R50, UR58, PT ;  /* 0x0000003a32007c0c */ /* 0x000fc4000bf06270 */
[----:B------:R-:W-:Y:S01]  /*d84f0*/  VIADD R50, R59, 0xd4 ;  /* 0x000000d43b327836 */ /* 0x000fe20000000000 */
[----:B------:R-:W0:Y:S01]  /*d8500*/  LDCU UR33, c[0x0][0x398] ;  /* 0x00007300ff2177ac */ /* 0x000e220008000800 */
[----:B-1----:R-:W-:Y:S02]  /*d8510*/  VIADD R55, R53, UR36 ;  /* 0x0000002435377c36 */ /* 0x002fe40008000000 */
[----:B------:R-:W-:Y:S01]  /*d8520*/  VIADD R46, R59, 0xd5 ;  /* 0x000000d53b2e7836 */ /* 0x000fe20000000000 */
[----:B------:R-:W1:Y:S01]  /*d8530*/  LDCU UR43, c[0x0][0x398] ;  /* 0x00007300ff2b77ac */ /* 0x000e620008000800 */
[----:B----4-:R-:W4:Y:S01]  /*d8540*/  LDL.LU R49, [R1+0x344] ;  /* 0x0003440001317983 */ /* 0x010f220000300800 */
[----:B------:R-:W-:Y:S01]  /*d8550*/  ISETP.GE.AND P2, PT, R50, UR73, PT ;  /* 0x0000004932007c0c */ /* 0x000fe2000bf46270 */
[----:B------:R-:W-:Y:S01]  /*d8560*/  IMAD.WIDE R50, R53, 0x2, R2 ;  /* 0x0000000235327825 */ /* 0x000fe200078e0202 */
[----:B------:R-:W-:Y:S01]  /*d8570*/  ISETP.LT.AND P3, PT, R60, UR26, !P3 ;  /* 0x0000001a3c007c0c */ /* 0x000fe2000df61270 */
[----:B------:R-:W0:Y:S01]  /*d8580*/  LDCU UR58, c[0x0][0x39c] ;  /* 0x00007380ff3a77ac */ /* 0x000e220008000800 */
[----:B------:R-:W-:Y:S01]  /*d8590*/  ISETP.LT.AND P6, PT, R61, UR32, !P4 ;  /* 0x000000203d007c0c */ /* 0x000fe2000e7c1270 */
[----:B------:R-:W-:Y:S01]  /*d85a0*/  VIADD R48, R59, 0xd6 ;  /* 0x000000d63b307836 */ /* 0x000fe20000000000 */
[----:B------:R-:W0:Y:S01]  /*d85b0*/  LDCU UR35, c[0x0][0x3b8] ;  /* 0x00007700ff2377ac */ /* 0x000e220008000800 */
[----:B------:R-:W0:Y:S01]  /*d85c0*/  LDCU UR36, c[0x0][0x3b8] ;  /* 0x00007700ff2477ac */ /* 0x000e220008000800 */
[----:B--2---:R2:W-:Y:S01]  /*d85d0*/  @P5 STG.E.U16 desc[UR8][R50.64], R6 ;  /* 0x0000000632005986 */ /* 0x0045e2000c101508 */
[----:B------:R-:W-:Y:S01]  /*d85e0*/  PRMT R47, R6, 0x7632, R47 ;  /* 0x00007632062f7816 */ /* 0x000fe2000000002f */
[----:B------:R-:W0:Y:S01]  /*d85f0*/  LDCU UR26, c[0x0][0x398] ;  /* 0x00007300ff1a77ac */ /* 0x000e220008000800 */
[----:B------:R-:W-:Y:S01]  /*d8600*/  PRMT R52, R58, 0x7632, R52 ;  /* 0x000076323a347816 */ /* 0x000fe20000000034 */
[----:B------:R-:W0:Y:S01]  /*d8610*/  LDCU UR32, c[0x0][0x398] ;  /* 0x00007300ff2077ac */ /* 0x000e220008000800 */
[----:B--2---:R-:W2:Y:S01]  /*d8620*/  LDL.LU R51, [R1+0x304] ;  /* 0x0003040001337983 */ /* 0x004ea20000300800 */
[----:B------:R-:W-:Y:S01]  /*d8630*/  ISETP.LT.AND P4, PT, R60, UR44, !P4 ;  /* 0x0000002c3c007c0c */ /* 0x000fe2000e781270 */
[C---:B------:R-:W-:Y:S01]  /*d8640*/  IMAD.WIDE R6, R55.reuse, 0x2, R2 ;  /* 0x0000000237067825 */ /* 0x040fe200078e0202 */
[----:B------:R-:W-:Y:S01]  /*d8650*/  ISETP.GE.AND P5, PT, R46, UR72, PT ;  /* 0x000000482e007c0c */ /* 0x000fe2000bfa6270 */
[----:B------:R0:W-:Y:S01]  /*d8660*/  @P3 STG.E.U16 desc[UR8][R4.64], R47 ;  /* 0x0000002f04003986 */ /* 0x0001e2000c101508 */
[----:B------:R-:W1:Y:S01]  /*d8670*/  LDCU UR44, c[0x0][0x39c] ;  /* 0x00007380ff2c77ac */ /* 0x000e620008000800 */
[----:B0-----:R-:W-:Y:S01]  /*d8680*/  IMAD.WIDE R46, R55, 0x2, R44 ;  /* 0x00000002372e7825 */ /* 0x001fe200078e022c */
[----:B----4-:R-:W-:Y:S01]  /*d8690*/  PRMT R5, R49, 0x7632, R5 ;  /* 0x0000763231057816 */ /* 0x010fe20000000005 */
[----:B------:R0:W-:Y:S01]  /*d86a0*/  @P6 STG.E.U16 desc[UR8][R6.64], R49 ;  /* 0x0000003106006986 */ /* 0x0001e2000c101508 */
[----:B------:R-:W-:Y:S01]  /*d86b0*/  ISETP.LT.AND P6, PT, R61, UR55, !P0 ;  /* 0x000000373d007c0c */ /* 0x000fe2000c7c1270 */
[----:B------:R-:W-:Y:S01]  /*d86c0*/  VIADD R55, R55, UR31 ;  /* 0x0000001f37377c36 */ /* 0x000fe20008000000 */
[----:B------:R-:W-:-:S03]  /*d86d0*/  ISETP.LT.AND P0, PT, R60, UR57, !P0 ;  /* 0x000000393c007c0c */ /* 0x000fc6000c701270 */
[----:B------:R4:W-:Y:S01]  /*d86e0*/  @P4 STG.E.U16 desc[UR8][R46.64], R5 ;  /* 0x000000052e004986 */ /* 0x0009e2000c101508 */
[----:B------:R-:W-:Y:S01]  /*d86f0*/  ISETP.LT.AND P4, PT, R61, UR54, !P2 ;  /* 0x000000363d007c0c */ /* 0x000fe2000d781270 */
[----:B------:R-:W1:Y:S01]  /*d8700*/  LDCU UR31, c[0x0][0x398] ;  /* 0x00007300ff1f77ac */ /* 0x000e620008000800 */
[----:B------:R-:W-:Y:S02]  /*d8710*/  ISETP.LT.AND P2, PT, R60, UR48, !P2 ;  /* 0x000000303c007c0c */ /* 0x000fe4000d741270 */
[----:B------:R-:W-:Y:S01]  /*d8720*/  ISETP.GE.AND P3, PT, R48, UR16, PT ;  /* 0x0000001030007c0c */ /* 0x000fe2000bf66270 */
[----:B------:R-:W1:Y:S01]  /*d8730*/  LDCU UR55, c[0x0][0x398] ;  /* 0x00007300ff3777ac */ /* 0x000e620008000800 */
[C---:B0-----:R-:W-:Y:S02]  /*d8740*/  VIADD R49, R55.reuse, UR74 ;  /* 0x0000004a37317c36 */ /* 0x041fe40008000000 */
[C---:B------:R-:W-:Y:S01]  /*d8750*/  IMAD.WIDE R6, R55.reuse, 0x2, R2 ;  /* 0x0000000237067825 */ /* 0x040fe200078e0202 */
[----:B------:R-:W0:Y:S03]  /*d8760*/  LDCU UR16, c[0x0][0x398] ;  /* 0x00007300ff1077ac */ /* 0x000e260008000800 */
[----:B----4-:R-:W-:Y:S01]  /*d8770*/  IMAD.WIDE R4, R55, 0x2, R44 ;  /* 0x0000000237047825 */ /* 0x010fe200078e022c */
[----:B------:R-:W4:Y:S03]  /*d8780*/  LDCU UR48, c[0x0][0x398] ;  /* 0x00007300ff3077ac */ /* 0x000f260008000800 */
[----:B------:R-:W-:Y:S01]  /*d8790*/  IMAD.WIDE R46, R49, 0x2, R2 ;  /* 0x00000002312e7825 */ /* 0x000fe200078e0202 */
[----:B------:R-:W0:Y:S03]  /*d87a0*/  LDCU UR54, c[0x0][0x3b8] ;  /* 0x00007700ff3677ac */ /* 0x000e260008000800 */
[----:B------:R-:W-:Y:S01]  /*d87b0*/  VIADD R48, R59, 0xd7 ;  /* 0x000000d73b307836 */ /* 0x000fe20000000000 */
[----:B------:R-:W0:Y:S01]  /*d87c0*/  LDCU UR57, c[0x0][0x3b8] ;  /* 0x00007700ff3977ac */ /* 0x000e220008000800 */
[----:B--2---:R-:W-:Y:S01]  /*d87d0*/  PRMT R50, R51, 0x7632, R50 ;  /* 0x0000763233327816 */ /* 0x004fe20000000032 */
[----:B------:R2:W-:Y:S02]  /*d87e0*/  @P6 STG.E.U16 desc[UR8][R6.64], R51 ;  /* 0x0000003306006986 */ /* 0x0005e4000c101508 */
[----:B------:R-:W-:-:S02]  /*d87f0*/  ISETP.GE.AND P6, PT, R48, UR51, PT ;  /* 0x0000003330007c0c */ /* 0x000fc4000bfc6270 */
[----:B------:R-:W-:Y:S01]  /*d8800*/  @P0 STG.E.U16 desc[UR8][R4.64], R50 ;  /* 0x0000003204000986 */ /* 0x000fe2000c101508 */
[----:B------:R-:W-:Y:S01]  /*d8810*/  ISETP.LT.AND P0, PT, R61, UR71, !P5 ;  /* 0x000000473d007c0c */ /* 0x000fe2000ef01270 */
[----:B------:R-:W-:Y:S01]  /*d8820*/  VIADD R48, R59, 0xd8 ;  /* 0x000000d83b307836 */ /* 0x000fe20000000000 */
[----:B------:R-:W0:Y:S01]  /*d8830*/  LDCU UR51, c[0x0][0x39c] ;  /* 0x00007380ff3377ac */ /* 0x000e220008000800 */
[----:B---3--:R3:W-:Y:S01]  /*d8840*/  @P4 STG.E.U16 desc[UR8][R46.64], R54 ;  /* 0x000000362e004986 */ /* 0x0087e2000c101508 */
[----:B------:R-:W-:Y:S01]  /*d8850*/  ISETP.LT.AND P5, PT, R60, UR42, !P5 ;  /* 0x0000002a3c007c0c */ /* 0x000fe2000efa1270 */
[----:B--2---:R-:W-:-:S04]  /*d8860*/  IMAD.WIDE R6, R49, 0x2, R44 ;  /* 0x0000000231067825 */ /* 0x004fc800078e022c */
[----:B------:R-:W-:Y:S01]  /*d8870*/  VIADD R51, R49, UR28 ;  /* 0x0000001c31337c36 */ /* 0x000fe20008000000 */
[----:B---3--:R-:W-:-:S03]  /*d8880*/  PRMT R47, R54, 0x7632, R47 ;  /* 0x00007632362f7816 */ /* 0x008fc6000000002f */
[----:B------:R-:W-:Y:S01]  /*d8890*/  IMAD.WIDE R4, R51, 0x2, R2 ;  /* 0x0000000233047825 */ /* 0x000fe200078e0202 */
[----:B------:R-:W-:Y:S01]  /*d88a0*/  ISETP.GE.AND P4, PT, R48, UR39, PT ;  /* 0x0000002730007c0c */ /* 0x000fe2000bf86270 */
[----:B------:R-:W2:Y:S01]  /*d88b0*/  LDCU UR28, c[0x0][0x398] ;  /* 0x00007300ff1c77ac */ /* 0x000ea20008000800 */
[----:B------:R3:W-:Y:S01]  /*d88c0*/  @P2 STG.E.U16 desc[UR8][R6.64], R47 ;  /* 0x0000002f06002986 */ /* 0x0007e2000c101508 */
[----:B------:R-:W-:Y:S01]  /*d88d0*/  ISETP.LT.AND P2, PT, R61, UR37, !P3 ;  /* 0x000000253d007c0c */ /* 0x000fe2000df41270 */
[----:B------:R-:W-:Y:S01]  /*d88e0*/  VIADD R48, R59, 0xd9 ;  /* 0x000000d93b307836 */ /* 0x000fe20000000000 */
[----:B------:R-:W-:Y:S01]  /*d88f0*/  ISETP.LT.AND P3, PT, R60, UR34, !P3 ;  /* 0x000000223c007c0c */ /* 0x000fe2000df61270 */
[C---:B------:R-:W-:Y:S01]  /*d8900*/  VIADD R53, R51.reuse, UR53 ;  /* 0x0000003533357c36 */ /* 0x040fe20008000000 */
[----:B------:R0:W-:Y:S01]  /*d8910*/  @P0 STG.E.U16 desc[UR8][R4.64], R56 ;  /* 0x0000003804000986 */ /* 0x0001e2000c101508 */
[----:B------:R-:W0:Y:S01]  /*d8920*/  LDCU UR37, c[0x0][0x39c] ;  /* 0x00007380ff2577ac */ /* 0x000e220008000800 */
[----:B------:R-:W-:Y:S01]  /*d8930*/  ISETP.GE.AND P0, PT, R48, UR67, PT ;  /* 0x0000004330007c0c */ /* 0x000fe2000bf06270 */
[----:B------:R-:W0:Y:S01]  /*d8940*/  LDCU UR42, c[0x0][0x398] ;  /* 0x00007300ff2a77ac */ /* 0x000e220008000800 */
[----:B---3--:R-:W-:Y:S01]  /*d8950*/  PRMT R7, R56, 0x7632, R7 ;  /* 0x0000763238077816 */ /* 0x008fe20000000007 */
[----:B------:R-:W-:Y:S01]  /*d8960*/  IMAD.WIDE R46, R51, 0x2, R44 ;  /* 0x00000002332e7825 */ /* 0x000fe200078e022c */
[----:B------:R-:W3:Y:S03]  /*d8970*/  LDCU UR39, c[0x0][0x3b8] ;  /* 0x00007700ff2777ac */ /* 0x000ee60008000800 */
[C---:B------:R-:W-:Y:S01]  /*d8980*/  IMAD.WIDE R48, R53.reuse, 0x2, R2 ;  /* 0x0000000235307825 */ /* 0x040fe200078e0202 */
[----:B------:R1:W-:Y:S01]  /*d8990*/  @P5 STG.E.U16 desc[UR8][R46.64], R7 ;  /* 0x000000072e005986 */ /* 0x0003e2000c101508 */
[----:B------:R-:W2:Y:S02]  /*d89a0*/  LDCU UR53, c[0x0][0x398] ;  /* 0x00007300ff3577ac */ /* 0x000ea40008000800 */
[----:B------:R-:W-:Y:S01]  /*d89b0*/  IMAD.WIDE R50, R53, 0x2, R44 ;  /* 0x0000000235327825 */ /* 0x000fe200078e022c */
[----:B------:R2:W-:Y:S01]  /*d89c0*/  @P2 STG.E.U16 desc[UR8][R48.64], R57 ;  /* 0x0000003930002986 */ /* 0x0005e2000c101508 */
[----:B------:R-:W-:Y:S01]  /*d89d0*/  ISETP.LT.AND P5, PT, R61, UR41, !P6 ;  /* 0x000000293d007c0c */ /* 0x000fe2000f7a1270 */
[----:B------:R-:W3:Y:S01]  /*d89e0*/  LDCU UR34, c[0x0][0x3b8] ;  /* 0x00007700ff2277ac */ /* 0x000ee20008000800 */
[----:B------:R-:W-:Y:S01]  /*d89f0*/  ISETP.LT.AND P6, PT, R60, UR22, !P6 ;  /* 0x000000163c007c0c */ /* 0x000fe2000f7c1270 */
[----:B0-----:R-:W-:-:S02]  /*d8a00*/  VIADD R5, R53, UR70 ;  /* 0x0000004635057c36 */ /* 0x001fc40008000000 */
[----:B------:R-:W-:Y:S01]  /*d8a10*/  VIADD R4, R59, 0xda ;  /* 0x000000da3b047836 */ /* 0x000fe20000000000 */
[----:B------:R-:W0:Y:S01]  /*d8a20*/  LDCU UR22, c[0x0][0x398] ;  /* 0x00007300ff1677ac */ /* 0x000e220008000800 */
[----:B-1----:R-:W-:Y:S01]  /*d8a30*/  PRMT R47, R57, 0x7632, R47 ;  /* 0x00007632392f7816 */ /* 0x002fe2000000002f */
[----:B------:R-:W1:Y:S04]  /*d8a40*/  LDCU UR41, c[0x0][0x398] ;  /* 0x00007300ff2977ac */ /* 0x000e680008000800 */
[----:B------:R0:W-:Y:S01]  /*d8a50*/  @P3 STG.E.U16 desc[UR8][R50.64], R47 ;  /* 0x0000002f32003986 */ /* 0x0001e2000c101508 */
[----:B------:R-:W-:Y:S01]  /*d8a60*/  ISETP.LT.AND P3, PT, R61, UR25, !P4 ;  /* 0x000000193d007c0c */ /* 0x000fe2000e761270 */
[C---:B--2---:R-:W-:Y:S01]  /*d8a70*/  VIADD R49, R5.reuse, UR69 ;  /* 0x0000004505317c36 */ /* 0x044fe20008000000 */
[----:B------:R-:W-:Y:S01]  /*d8a80*/  ISETP.GE.AND P2, PT, R4, UR27, PT ;  /* 0x0000001b04007c0c */ /* 0x000fe2000bf46270 */
[C---:B------:R-:W-:Y:S01]  /*d8a90*/  IMAD.WIDE R6, R5.reuse, 0x2, R2 ;  /* 0x0000000205067825 */ /* 0x040fe200078e0202 */
[----:B------:R-:W-:Y:S01]  /*d8aa0*/  ISETP.LT.AND P4, PT, R60, UR40, !P4 ;  /* 0x000000283c007c0c */ /* 0x000fe2000e781270 */
[----:B------:R-:W2:Y:S02]  /*d8ab0*/  LDCU UR40, c[0x0][0x39c] ;  /* 0x00007380ff2877ac */ /* 0x000ea40008000800 */
[----:B------:R-:W-:Y:S01]  /*d8ac0*/  IMAD.WIDE R4, R5, 0x2, R44 ;  /* 0x0000000205047825 */ /* 0x000fe200078e022c */
[----:B------:R1:W-:Y:S01]  /*d8ad0*/  @P5 STG.E.U16 desc[UR8][R6.64], R58 ;  /* 0x0000003a06005986 */ /* 0x0003e2000c101508 */
[----:B------:R-:W2:Y:S02]  /*d8ae0*/  LDCU UR27, c[0x0][0x39c] ;  /* 0x00007380ff1b77ac */ /* 0x000ea40008000800 */
[----:B0-----:R-:W-:Y:S01]  /*d8af0*/  IMAD.WIDE R46, R49, 0x2, R2 ;  /* 0x00000002312e7825 */ /* 0x001fe200078e0202 */
[----:B------:R-:W-:Y:S01]  /*d8b00*/  @P6 STG.E.U16 desc[UR8][R4.64], R52 ;  /* 0x0000003404006986 */ /* 0x000fe2000c101508 */
[----:B------:R-:W-:Y:S01]  /*d8b10*/  ISETP.LT.AND P6, PT, R61, UR66, !P0 ;  /* 0x000000423d007c0c */ /* 0x000fe2000c7c1270 */
[----:B------:R-:W0:Y:S02]  /*d8b20*/  LDCU UR25, c[0x0][0x398] ;  /* 0x00007300ff1977ac */ /* 0x000e240008000800 */
[----:B------:R2:W-:Y:S01]  /*d8b30*/  @P3 STG.E.U16 desc[UR8][R46.64], R8 ;  /* 0x000000082e003986 */ /* 0x0005e2000c101508 */
[----:B------:R-:W-:-:S02]  /*d8b40*/  VIADD R48, R59, 0xdb ;  /* 0x000000db3b307836 */ /* 0x000fc40000000000 */
[C---:B-1----:R-:W-:Y:S01]  /*d8b50*/  IMAD.WIDE R6, R49.reuse, 0x2, R44 ;  /* 0x0000000231067825 */ /* 0x042fe200078e022c */
[----:B------:R-:W-:Y:S01]  /*d8b60*/  ISETP.LT.AND P0, PT, R60, UR52, !P0 ;  /* 0x000000343c007c0c */ /* 0x000fe2000c701270 */
[----:B------:R-:W1:Y:S02]  /*d8b70*/  LDCU UR52, c[0x0][0x398] ;  /* 0x00007300ff3477ac */ /* 0x000e640008000800 */
[----:B------:R-:W-:Y:S01]  /*d8b80*/  VIADD R51, R49, UR6 ;  /* 0x0000000631337c36 */ /* 0x000fe20008000000 */
[----:B--2---:R-:W-:-:S03]  /*d8b90*/  PRMT R47, R8, 0x7632, R47 ;  /* 0x00007632082f7816 */ /* 0x004fc6000000002f */
[--C-:B------:R-:W-:Y:S01]  /*d8ba0*/  IMAD.WIDE R4, R51, 0x2, R2.reuse ;  /* 0x0000000233047825 */ /* 0x100fe200078e0202 */
[----:B------:R-:W-:Y:S01]  /*d8bb0*/  ISETP.GE.AND P5, PT, R48, UR4, PT ;  /* 0x0000000430007c0c */ /* 0x000fe2000bfa6270 */
[----:B------:R-:W2:Y:S01]  /*d8bc0*/  LDCU UR6, c[0x0][0x398] ;  /* 0x00007300ff0677ac */ /* 0x000ea20008000800 */
[----:B------:R0:W-:Y:S01]  /*d8bd0*/  @P4 STG.E.U16 desc[UR8][R6.64], R47 ;  /* 0x0000002f06004986 */ /* 0x0001e2000c101508 */
[----:B------:R-:W-:Y:S01]  /*d8be0*/  ISETP.LT.AND P4, PT, R61, UR10, !P2 ;  /* 0x0000000a3d007c0c */ /* 0x000fe2000d781270 */
[----:B------:R-:W-:Y:S02]  /*d8bf0*/  VIADD R48, R59, 0xdc ;  /* 0x000000dc3b307836 */ /* 0x000fe40000000000 */
[----:B------:R-:W-:Y:S01]  /*d8c00*/  VIADD R53, R51, UR50 ;  /* 0x0000003233357c36 */ /* 0x000fe20008000000 */
[----:B------:R1:W-:Y:S01]  /*d8c10*/  @P6 STG.E.U16 desc[UR8][R4.64], R12 ;  /* 0x0000000c04006986 */ /* 0x0003e2000c101508 */
[----:B------:R-:W-:Y:S01]  /*d8c20*/  ISETP.LT.AND P2, PT, R60, UR68, !P2 ;  /* 0x000000443c007c0c */ /* 0x000fe2000d741270 */
[----:B------:R-:W2:Y:S01]  /*d8c30*/  LDCU UR50, c[0x0][0x39c] ;  /* 0x00007380ff3277ac */ /* 0x000ea20008000800 */
[----:B------:R-:W-:Y:S01]  /*d8c40*/  ISETP.GE.AND P3, PT, R48, UR63, PT ;  /* 0x0000003f30007c0c */ /* 0x000fe2000bf66270 */
[----:B------:R-:W-:Y:S01]  /*d8c50*/  IMAD.WIDE R48, R53, 0x2, R2 ;  /* 0x0000000235307825 */ /* 0x000fe200078e0202 */
[----:B------:R-:W-:Y:S01]  /*d8c60*/  IADD3 R8, PT, PT, R59, 0xdd, RZ ;  /* 0x000000dd3b087810 */ /* 0x000fe20007ffe0ff */
[----:B------:R-:W2:Y:S02]  /*d8c70*/  LDCU UR4, c[0x0][0x3b8] ;  /* 0x00007700ff0477ac */ /* 0x000ea40008000800 */
[----:B0-----:R-:W-:Y:S01]  /*d8c80*/  IMAD.WIDE R46, R51, 0x2, R44 ;  /* 0x00000002332e7825 */ /* 0x001fe200078e022c */
[----:B------:R-:W-:Y:S01]  /*d8c90*/  PRMT R7, R9, 0x7632, R7 ;  /* 0x0000763209077816 */ /* 0x000fe20000000007 */
[----:B------:R-:W0:Y:S01]  /*d8ca0*/  LDCU UR10, c[0x0][0x3b8] ;  /* 0x00007700ff0a77ac */ /* 0x000e220008000800 */
[----:B-1----:R-:W-:Y:S01]  /*d8cb0*/  PRMT R5, R12, 0x7632, R5 ;  /* 0x000076320c057816 */ /* 0x002fe20000000005 */
[----:B------:R-:W-:-:S04]  /*d8cc0*/  VIADD R6, R59, 0xde ;  /* 0x000000de3b067836 */ /* 0x000fc80000000000 */
[----:B------:R1:W-:Y:S04]  /*d8cd0*/  @P0 STG.E.U16 desc[UR8][R46.64], R5 ;  /* 0x000000052e000986 */ /* 0x0003e8000c101508 */
[----:B------:R0:W-:Y:S01]  /*d8ce0*/  @P4 STG.E.U16 desc[UR8][R48.64], R9 ;  /* 0x0000000930004986 */ /* 0x0001e2000c101508 */
[----:B------:R-:W-:Y:S02]  /*d8cf0*/  ISETP.LT.AND P4, PT, R61, UR20, !P5 ;  /* 0x000000143d007c0c */ /* 0x000fe4000ef81270 */
[----:B------:R-:W-:Y:S01]  /*d8d00*/  ISETP.GE.AND P6, PT, R8, UR62, PT ;  /* 0x0000003e08007c0c */ /* 0x000fe2000bfc6270 */
[----:B------:R-:W-:Y:S01]  /*d8d10*/  VIADD R12, R59, 0xdf ;  /* 0x000000df3b0c7836 */ /* 0x000fe20000000000 */
[----:B------:R-:W-:Y:S01]  /*d8d20*/  ISETP.LT.AND P5, PT, R60, UR12, !P5 ;  /* 0x0000000c3c007c0c */ /* 0x000fe2000efa1270 */
[----:B------:R-:W2:Y:S01]  /*d8d30*/  LDCU UR12, c[0x0][0x39c] ;  /* 0x00007380ff0c77ac */ /* 0x000ea20008000800 */
[C-C-:B-1----:R-:W-:Y:S01]  /*d8d40*/  IMAD.WIDE R4, R53.reuse, 0x2, R44.reuse ;  /* 0x0000000235047825 */ /* 0x142fe200078e022c */
[----:B------:R-:W-:Y:S01]  /*d8d50*/  ISETP.GE.AND P0, PT, R6, UR76, PT ;  /* 0x0000004c06007c0c */ /* 0x000fe2000bf06270 */
[----:B------:R-:W1:Y:S02]  /*d8d60*/  LDCU UR20, c[0x0][0x3b8] ;  /* 0x00007700ff1477ac */ /* 0x000e640008000800 */
[----:B------:R-:W-:Y:S01]  /*d8d70*/  VIADD R53, R53, UR65 ;  /* 0x0000004135357c36 */ /* 0x000fe20008000000 */
[----:B------:R2:W-:Y:S01]  /*d8d80*/  @P2 STG.E.U16 desc[UR8][R4.64], R7 ;  /* 0x0000000704002986 */ /* 0x0005e2000c101508 */
[----:B------:R-:W-:Y:S01]  /*d8d90*/  ISETP.LT.AND P2, PT, R61, UR46, !P3 ;  /* 0x0000002e3d007c0c */ /* 0x000fe2000df41270 */
[----:B------:R-:W1:Y:S01]  /*d8da0*/  LDCU UR46, c[0x0][0x398] ;  /* 0x00007300ff2e77ac */ /* 0x000e620008000800 */
[----:B0-----:R-:W-:Y:S01]  /*d8db0*/  IMAD.WIDE R8, R53, 0x2, R44 ;  /* 0x0000000235087825 */ /* 0x001fe200078e022c */
[----:B------:R-:W-:-:S03]  /*d8dc0*/  PRMT R46, R13, 0x7632, R46 ;  /* 0x000076320d2e7816 */ /* 0x000fc6000000002e */
[C---:B------:R-:W-:Y:S02]  /*d8dd0*/  VIADD R47, R53.reuse, UR64 ;  /* 0x00000040352f7c36 */ /* 0x040fe40008000000 */
[--C-:B--2---:R-:W-:Y:S01]  /*d8de0*/  IMAD.WIDE R6, R53, 0x2, R2.reuse ;  /* 0x0000000235067825 */ /* 0x104fe200078e0202 */
[----:B------:R-:W-:Y:S01]  /*d8df0*/  ISETP.LT.AND P3, PT, R60, UR29, !P3 ;  /* 0x0000001d3c007c0c */ /* 0x000fe2000df61270 */
[----:B------:R-:W0:Y:S03]  /*d8e00*/  LDCU UR29, c[0x0][0x3b8] ;  /* 0x00007700ff1d77ac */ /* 0x000e260008000800 */
[----:B------:R2:W-:Y:S01]  /*d8e10*/  @P4 STG.E.U16 desc[UR8][R6.64], R13 ;  /* 0x0000000d06004986 */ /* 0x0005e2000c101508 */
[----:B------:R-:W-:-:S03]  /*d8e20*/  IMAD.WIDE R4, R47, 0x2, R2 ;  /* 0x000000022f047825 */ /* 0x000fc600078e0202 */
[----:B------:R0:W-:Y:S01]  /*d8e30*/  @P5 STG.E.U16 desc[UR8][R8.64], R46 ;  /* 0x0000002e08005986 */ /* 0x0001e2000c101508 */
[----:B------:R-:W-:Y:S01]  /*d8e40*/  ISETP.LT.AND P5, PT, R61, UR61, !P6 ;  /* 0x0000003d3d007c0c */ /* 0x000fe2000f7a1270 */
[C---:B------:R-:W-:Y:S01]  /*d8e50*/  VIADD R49, R47.reuse, UR47 ;  /* 0x0000002f2f317c36 */ /* 0x040fe20008000000 */
[----:B------:R-:W-:Y:S01]  /*d8e60*/  ISETP.LT.AND P6, PT, R60, UR49, !P6 ;  /* 0x000000313c007c0c */ /* 0x000fe2000f7c1270 */
[----:B------:R1:W-:Y:S01]  /*d8e70*/  @P2 STG.E.U16 desc[UR8][R4.64], R10 ;  /* 0x0000000a04002986 */ /* 0x0003e2000c101508 */
[----:B--2---:R-:W-:Y:S01]  /*d8e80*/  IMAD.WIDE R6, R47, 0x2, R44 ;  /* 0x000000022f067825 */ /* 0x004fe200078e022c */
[----:B------:R-:W-:Y:S01]  /*d8e90*/  ISETP.GE.AND P4, PT, R12, UR45, PT ;  /* 0x0000002d0c007c0c */ /* 0x000fe2000bf86270 */
[----:B------:R-:W2:Y:S02]  /*d8ea0*/  LDCU UR47, c[0x0][0x39c] ;  /* 0x00007380ff2f77ac */ /* 0x000ea40008000800 */
[----:B0-----:R-:W-:Y:S01]  /*d8eb0*/  IMAD.WIDE R8, R49, 0x2, R2 ;  /* 0x0000000231087825 */ /* 0x001fe200078e0202 */
[----:B------:R-:W0:Y:S01]  /*d8ec0*/  LDCU UR45, c[0x0][0x398] ;  /* 0x00007300ff2d77ac */ /* 0x000e220008000800 */
[----:B-1----:R-:W-:-:S02]  /*d8ed0*/  PRMT R5, R10, 0x7632, R5 ;  /* 0x000076320a057816 */ /* 0x002fc40000000005 */
[----:B------:R-:W-:Y:S01]  /*d8ee0*/  VIADD R12, R59, 0xe0 ;  /* 0x000000e03b0c7836 */ /* 0x000fe20000000000 */
[----:B------:R-:W1:Y:S02]  /*d8ef0*/  LDCU UR49, c[0x0][0x39c] ;  /* 0x00007380ff3177ac */ /* 0x000e640008000800 */
[----:B------:R0:W-:Y:S04]  /*d8f00*/  @P3 STG.E.U16 desc[UR8][R6.64], R5 ;  /* 0x0000000506003986 */ /* 0x0001e8000c101508 */
[----:B------:R1:W-:Y:S01]  /*d8f10*/  @P5 STG.E.U16 desc[UR8][R8.64], R14 ;  /* 0x0000000e08005986 */ /* 0x0003e2000c101508 */
[----:B------:R-:W-:Y:S01]  /*d8f20*/  ISETP.LT.AND P5, PT, R61, UR38, !P0 ;  /* 0x000000263d007c0c */ /* 0x000fe2000c7a1270 */
[----:B------:R-:W-:Y:S01]  /*d8f30*/  VIADD R47, R49, UR30 ;  /* 0x0000001e312f7c36 */ /* 0x000fe20008000000 */
[----:B------:R-:W-:Y:S01]  /*d8f40*/  ISETP.LT.AND P0, PT, R60, UR24, !P0 ;  /* 0x000000183c007c0c */ /* 0x000fe2000c701270 */
[----:B------:R-:W-:Y:S01]  /*d8f50*/  VIADD R10, R59, 0xe1 ;  /* 0x000000e13b0a7836 */ /* 0x000fe20000000000 */
[----:B------:R-:W-:-:S02]  /*d8f60*/  ISETP.GE.AND P2, PT, R12, UR56, PT ;  /* 0x000000380c007c0c */ /* 0x000fc4000bf46270 */
[----:B0-----:R-:W-:Y:S01]  /*d8f70*/  PRMT R7, R14, 0x7632, R7 ;  /* 0x000076320e077816 */ /* 0x001fe20000000007 */
[----:B------:R-:W-:Y:S01]  /*d8f80*/  IMAD.WIDE R4, R49, 0x2, R44 ;  /* 0x0000000231047825 */ /* 0x000fe200078e022c */
[----:B------:R-:W0:Y:S04]  /*d8f90*/  LDCU UR38, c[0x0][0x398] ;  /* 0x00007300ff2677ac */ /* 0x000e280008000800 */
[----:B------:R2:W-:Y:S01]  /*d8fa0*/  @P6 STG.E.U16 desc[UR8][R4.64], R7 ;  /* 0x0000000704006986 */ /* 0x0005e2000c101508 */
[----:B------:R-:W-:Y:S01]  /*d8fb0*/  ISETP.LT.AND P6, PT, R61, UR75, !P4 ;  /* 0x0000004b3d007c0c */ /* 0x000fe2000e7c1270 */
[----:B------:R-:W-:Y:S01]  /*d8fc0*/  IMAD.WIDE R12, R47, 0x2, R2 ;  /* 0x000000022f0c7825 */ /* 0x000fe200078e0202 */
[----:B------:R-:W-:Y:S01]  /*d8fd0*/  ISETP.LT.AND P4, PT, R60, UR59, !P4 ;  /* 0x0000003b3c007c0c */ /* 0x000fe2000e781270 */
[----:B------:R-:W0:Y:S02]  /*d8fe0*/  LDCU UR56, c[0x0][0x398] ;  /* 0x00007300ff3877ac */ /* 0x000e240008000800 */
[----:B-1----:R-:W-:-:S02]  /*d8ff0*/  VIADD R8, R59, 0xe2 ;  /* 0x000000e23b087836 */ /* 0x002fc40000000000 */
[----:B------:R-:W-:Y:S01]  /*d9000*/  VIADD R9, R47, UR77 ;  /* 0x0000004d2f097c36 */ /* 0x000fe20008000000 */
[----:B------:R-:W1:Y:S01]  /*d9010*/  LDCU UR24, c[0x0][0x398] ;  /* 0x00007300ff1877ac */ /* 0x000e620008000800 */
[----:B--2---:R-:W-:Y:S01]  /*d9020*/  PRMT R5, R11, 0x7632, R5 ;  /* 0x000076320b057816 */ /* 0x004fe20000000005 */
[----:B------:R-:W-:Y:S01]  /*d9030*/  IMAD.WIDE R6, R47, 0x2, R44 ;  /* 0x000000022f067825 */ /* 0x000fe200078e022c */
[----:B------:R2:W-:Y:S01]  /*d9040*/  @P5 STG.E.U16 desc[UR8][R12.64], R11 ;  /* 0x0000000b0c005986 */ /* 0x0005e2000c101508 */
[----:B------:R-:W-:Y:S01]  /*d9050*/  ISETP.GE.AND P5, PT, R8, UR44, PT ;  /* 0x0000002c08007c0c */ /* 0x000fe2000bfa6270 */
[----:B------:R-:W0:Y:S02]  /*d9060*/  LDCU UR44, c[0x0][0x398] ;  /* 0x00007300ff2c77ac */ /* 0x000e240008000800 */
[----:B------:R1:W-:Y:S01]  /*d9070*/  @P0 STG.E.U16 desc[UR8][R6.64], R5 ;  /* 0x0000000506000986 */ /* 0x0003e2000c101508 */
[----:B------:R-:W-:Y:S01]  /*d9080*/  ISETP.LT.AND P0, PT, R61, UR33, !P2 ;  /* 0x000000213d007c0c */ /* 0x000fe2000d701270 */
[----:B------:R-:W0:Y:S01]  /*d9090*/  LDCU UR30, c[0x0][0x3b8] ;  /* 0x00007700ff1e77ac */ /* 0x000e220008000800 */
[----:B------:R-:W-:-:S02]  /*d90a0*/  ISETP.LT.AND P2, PT, R60, UR43, !P2 ;  /* 0x0000002b3c007c0c */ /* 0x000fc4000d741270 */
[----:B------:R-:W-:Y:S01]  /*d90b0*/  ISETP.GE.AND P3, PT, R10, UR58, PT ;  /* 0x0000003a0a007c0c */ /* 0x000fe2000bf66270 */
[----:B------:R-:W0:Y:S01]  /*d90c0*/  LDCU UR58, c[0x0][0x39c] ;  /* 0x00007380ff3a77ac */ /* 0x000e220008000800 */
[----:B--2---:R-:W-:Y:S02]  /*d90d0*/  VIADD R13, R9, UR60 ;  /* 0x0000003c090d7c36 */ /* 0x004fe40008000000 */
[----:B------:R-:W-:Y:S01]  /*d90e0*/  VIADD R12, R59, 0xe3 ;  /* 0x000000e33b0c7836 */ /* 0x000fe20000000000 */
[----:B------:R-:W2:Y:S01]  /*d90f0*/  LDCU UR33, c[0x0][0x398] ;  /* 0x00007300ff2177ac */ /* 0x000ea20008000800 */
[----:B-1----:R-:W-:Y:S01]  /*d9100*/  IMAD.WIDE R4, R9, 0x2, R2 ;  /* 0x0000000209047825 */ /* 0x002fe200078e0202 */
[----:B------:R-:W-:Y:S01]  /*d9110*/  PRMT R7, R15, 0x7632, R7 ;  /* 0x000076320f077816 */ /* 0x000fe20000000007 */
[----:B------:R-:W1:Y:S02]  /*d9120*/  LDCU UR43, c[0x0][0x398] ;  /* 0x00007300ff2b77ac */ /* 0x000e640008000800 */
[----:B------:R-:W-:Y:S01]  /*d9130*/  IMAD.WIDE R8, R9, 0x2, R44 ;  /* 0x0000000209087825 */ /* 0x000fe200078e022c */
[----:B------:R0:W-:Y:S04]  /*d9140*/  @P6 STG.E.U16 desc[UR8][R4.64], R15 ;  /* 0x0000000f04006986 */ /* 0x0001e8000c101508 */
[----:B------:R1:W-:Y:S01]  /*d9150*/  @P4 STG.E.U16 desc[UR8][R8.64], R7 ;  /* 0x0000000708004986 */ /* 0x0003e2000c101508 */
[----:B------:R-:W-:Y:S01]  /*d9160*/  ISETP.LT.AND P4, PT, R61, UR26, !P3 ;  /* 0x0000001a3d007c0c */ /* 0x000fe2000df81270 */
[----:B------:R-:W-:Y:S01]  /*d9170*/  IMAD.WIDE R10, R13, 0x2, R2 ;  /* 0x000000020d0a7825 */ /* 0x000fe200078e0202 */
[----:B------:R-:W-:Y:S01]  /*d9180*/  ISETP.LT.AND P3, PT, R60, UR32, !P3 ;  /* 0x000000203c007c0c */ /* 0x000fe2000df61270 */
[----:B------:R-:W2:Y:S02]  /*d9190*/  LDCU UR26, c[0x0][0x3b8] ;  /* 0x00007700ff1a77ac */ /* 0x000ea40008000800 */
[----:B------:R-:W-:-:S02]  /*d91a0*/  VIADD R6, R59, 0xe4 ;  /* 0x000000e43b067836 */ /* 0x000fc40000000000 */
[----:B0-----:R-:W-:Y:S01]  /*d91b0*/  IMAD.WIDE R4, R13, 0x2, R44 ;  /* 0x000000020d047825 */ /* 0x001fe200078e022c */
[----:B-1----:R-:W-:-:S03]  /*d91c0*/  PRMT R9, R16, 0x7632, R9 ;  /* 0x0000763210097816 */ /* 0x002fc60000000009 */
[----:B------:R-:W-:Y:S01]  /*d91d0*/  VIADD R15, R13, UR35 ;  /* 0x000000230d0f7c36 */ /* 0x000fe20008000000 */
[----:B------:R-:W-:Y:S01]  /*d91e0*/  @P0 STG.E.U16 desc[UR8][R10.64], R16 ;  /* 0x000000100a000986 */ /* 0x000fe2000c101508 */
[----:B------:R-:W-:Y:S01]  /*d91f0*/  ISETP.GE.AND P0, PT, R6, UR37, PT ;  /* 0x0000002506007c0c */ /* 0x000fe2000bf06270 */
[----:B------:R-:W0:Y:S01]  /*d9200*/  LDCU UR37, c[0x0][0x39c] ;  /* 0x00007380ff2577ac */ /* 0x000e220008000800 */
[----:B------:R-:W-:Y:S01]  /*d9210*/  IMAD.WIDE R6, R15, 0x2, R2 ;  /* 0x000000020f067825 */ /* 0x000fe200078e0202 */
[----:B------:R1:W-:Y:S01]  /*d9220*/  @P2 STG.E.U16 desc[UR8][R4.64], R9 ;  /* 0x0000000904002986 */ /* 0x0003e2000c101508 */
[----:B------:R-:W-:Y:S01]  /*d9230*/  ISETP.LT.AND P2, PT, R61, UR16, !P5 ;  /* 0x000000103d007c0c */ /* 0x000fe2000ef41270 */
[----:B------:R-:W0:Y:S01]  /*d9240*/  LDCU UR16, c[0x0][0x398] ;  /* 0x00007300ff1077ac */ /* 0x000e220008000800 */
[----:B------:R-:W-:Y:S01]  /*d9250*/  ISETP.LT.AND P5, PT, R60, UR31, !P5 ;  /* 0x0000001f3c007c0c */ /* 0x000fe2000efa1270 */
[C---:B------:R-:W-:Y:S01]  /*d9260*/  VIADD R13, R15.reuse, UR36 ;  /* 0x000000240f0d7c36 */ /* 0x040fe20008000000 */
[----:B------:R-:W-:Y:S01]  /*d9270*/  ISETP.GE.AND P6, PT, R12, UR51, PT ;  /* 0x000000330c007c0c */ /* 0x000fe2000bfc6270 */
[----:B------:R0:W-:Y:S01]  /*d9280*/  @P4 STG.E.U16 desc[UR8][R6.64], R20 ;  /* 0x0000001406004986 */ /* 0x0001e2000c101508 */
[----:B------:R-:W2:Y:S01]  /*d9290*/  LDCU UR36, c[0x0][0x39c] ;  /* 0x00007380ff2477ac */ /* 0x000ea20008000800 */
[----:B------:R-:W2:Y:S01]  /*d92a0*/  LDCU UR32, c[0x0][0x398] ;  /* 0x00007300ff2077ac */ /* 0x000ea20008000800 */
[----:B-1----:R-:W-:Y:S01]  /*d92b0*/  PRMT R5, R20, 0x7632, R5 ;  /* 0x0000763214057816 */ /* 0x002fe20000000005 */
[----:B------:R-:W-:Y:S01]  /*d92c0*/  IMAD.WIDE R8, R15, 0x2, R44 ;  /* 0x000000020f087825 */ /* 0x000fe200078e022c */
[----:B------:R-:W1:Y:S04]  /*d92d0*/  LDCU UR31, c[0x0][0x398] ;  /* 0x00007300ff1f77ac */ /* 0x000e680008000800 */
[----:B------:R2:W-:Y:S01]  /*d92e0*/  @P3 STG.E.U16 desc[UR8][R8.64], R5 ;  /* 0x0000000508003986 */ /* 0x0005e2000c101508 */
[----:B----4-:R-:W-:Y:S01]  /*d92f0*/  ISETP.LT.AND P3, PT, R61, UR48, !P6 ;  /* 0x000000303d007c0c */ /* 0x010fe2000f761270 */
[----:B------:R-:W-:Y:S01]  /*d9300*/  IMAD.WIDE R10, R13, 0x2, R2 ;  /* 0x000000020d0a7825 */ /* 0x000fe200078e0202 */
[----:B------:R-:W-:Y:S01]  /*d9310*/  ISETP.LT.AND P6, PT, R60, UR28, !P6 ;  /* 0x0000001c3c007c0c */ /* 0x000fe2000f7c1270 */
[----:B------:R-:W4:Y:S01]  /*d9320*/  LDCU UR28, c[0x0][0x398] ;  /* 0x00007300ff1c77ac */ /* 0x000f220008000800 */
[----:B0-----:R-:W-:Y:S01]  /*d9330*/  PRMT R7, R17, 0x7632, R7 ;  /* 0x0000763211077816 */ /* 0x001fe20000000007 */
[----:B------:R-:W-:-:S02]  /*d9340*/  VIADD R6, R59, 0xe6 ;  /* 0x000000e63b067836 */ /* 0x000fc40000000000 */
[----:B------:R-:W-:Y:S01]  /*d9350*/  VIADD R12, R59, 0xe5 ;  /* 0x000000e53b0c7836 */ /* 0x000fe20000000000 */
[----:B------:R-:W0:Y:S01]  /*d9360*/  LDCU UR35, c[0x0][0x3b8] ;  /* 0x00007700ff2377ac */ /* 0x000e220008000800 */
[C-C-:B--2---:R-:W-:Y:S01]  /*d9370*/  IMAD.WIDE R4, R13.reuse, 0x2, R44.reuse ;  /* 0x000000020d047825 */ /* 0x144fe200078e022c */
[----:B------:R-:W-:Y:S01]  /*d9380*/  IADD3 R13, PT, PT, R13, UR54, RZ ;  /* 0x000000360d0d7c10 */ /* 0x000fe2000fffe0ff */
[----:B------:R3:W-:Y:S01]  /*d9390*/  @P2 STG.E.U16 desc[UR8][R10.64], R17 ;  /* 0x000000110a002986 */ /* 0x0007e2000c101508 */
[----:B------:R-:W-:Y:S01]  /*d93a0*/  ISETP.GE.AND P2, PT, R6, UR40, PT ;  /* 0x0000002806007c0c */ /* 0x000fe2000bf46270 */
[----:B------:R-:W2:Y:S01]  /*d93b0*/  LDCU UR40, c[0x0][0x398] ;  /* 0x00007300ff2877ac */ /* 0x000ea20008000800 */
[----:B------:R-:W-:Y:S01]  /*d93c0*/  ISETP.GE.AND P4, PT, R12, UR27, PT ;  /* 0x0000001b0c007c0c */ /* 0x000fe2000bf86270 */
[----:B------:R0:W-:Y:S01]  /*d93d0*/  @P5 STG.E.U16 desc[UR8][R4.64], R7 ;  /* 0x0000000704005986 */ /* 0x0001e2000c101508 */
[----:B------:R-:W-:Y:S01]  /*d93e0*/  ISETP.LT.AND P5, PT, R61, UR42, !P0 ;  /* 0x0000002a3d007c0c */ /* 0x000fe2000c7a1270 */
[----:B------:R-:W-:Y:S01]  /*d93f0*/  IMAD.WIDE R8, R13, 0x2, R44 ;  /* 0x000000020d087825 */ /* 0x000fe200078e022c */
[----:B------:R-:W-:Y:S01]  /*d9400*/  PRMT R12, R21, 0x7632, R12 ;  /* 0x00007632150c7816 */ /* 0x000fe2000000000c */
[----:B------:R-:W1:Y:S01]  /*d9410*/  LDCU UR27, c[0x0][0x3b8] ;  /* 0x00007700ff1b77ac */ /* 0x000e620008000800 */
[----:B------:R-:W-:Y:S01]  /*d9420*/  ISETP.LT.AND P0, PT, R60, UR53, !P0 ;  /* 0x000000353c007c0c */ /* 0x000fe2000c701270 */
[C---:B---3--:R-:W-:Y:S01]  /*d9430*/  VIADD R11, R13.reuse, UR39 ;  /* 0x000000270d0b7c36 */ /* 0x048fe20008000000 */
[----:B------:R-:W3:Y:S01]  /*d9440*/  LDCU UR39, c[0x0][0x39c] ;  /* 0x00007380ff2777ac */ /* 0x000ee20008000800 */
[--C-:B0-----:R-:W-:Y:S01]  /*d9450*/  IMAD.WIDE R6, R13, 0x2, R2.reuse ;  /* 0x000000020d067825 */ /* 0x101fe200078e0202 */
[----:B------:R-:W0:Y:S04]  /*d9460*/  LDCU UR42, c[0x0][0x398] ;  /* 0x00007300ff2a77ac */ /* 0x000e280008000800 */
[----:B------:R1:W-:Y:S01]  /*d9470*/  @P3 STG.E.U16 desc[UR8][R6.64], R21 ;  /* 0x0000001506003986 */ /* 0x0003e2000c101508 */
[----:B------:R-:W-:Y:S01]  /*d9480*/  IMAD.WIDE R4, R11, 0x2, R2 ;  /* 0x000000020b047825 */ /* 0x000fe200078e0202 */
[----:B------:R-:W0:Y:S02]  /*d9490*/  LDCU UR48, c[0x0][0x398] ;  /* 0x00007300ff3077ac */ /* 0x000e240008000800 */
[----:B------:R2:W-:Y:S01]  /*d94a0*/  @P6 STG.E.U16 desc[UR8][R8.64], R12 ;  /* 0x0000000c08006986 */ /* 0x0005e2000c101508 */
[----:B------:R-:W-:Y:S01]  /*d94b0*/  ISETP.LT.AND P6, PT, R61, UR22, !P4 ;  /* 0x000000163d007c0c */ /* 0x000fe2000e7c1270 */
[----:B------:R-:W-:-:S02]  /*d94c0*/  VIADD R10, R59, 0xe7 ;  /* 0x000000e73b0a7836 */ /* 0x000fc40000000000 */
[C---:B------:R-:W-:Y:S01]  /*d94d0*/  VIADD R13, R11.reuse, UR34 ;  /* 0x000000220b0d7c36 */ /* 0x040fe20008000000 */
[----:B------:R0:W-:Y:S01]  /*d94e0*/  @P5 STG.E.U16 desc[UR8][R4.64], R18 ;  /* 0x0000001204005986 */ /* 0x0001e2000c101508 */
[----:B-1----:R-:W-:Y:S01]  /*d94f0*/  IMAD.WIDE R6, R11, 0x2, R44 ;  /* 0x000000020b067825 */ /* 0x002fe200078e022c */
[----:B------:R-:W-:Y:S01]  /*d9500*/  ISETP.GE.AND P3, PT, R10, UR50, PT ;  /* 0x000000320a007c0c */ /* 0x000fe2000bf66270 */
[----:B------:R-:W1:Y:S02]  /*d9510*/  LDCU UR22, c[0x0][0x39c] ;  /* 0x00007380ff1677ac */ /* 0x000e640008000800 */
[----:B--2---:R-:W-:Y:S01]  /*d9520*/  IMAD.WIDE R8, R13, 0x2, R2 ;  /* 0x000000020d087825 */ /* 0x004fe200078e0202 */
[----:B------:R-:W-:Y:S01]  /*d9530*/  ISETP.LT.AND P4, PT, R60, UR25, !P4 ;  /* 0x000000193c007c0c */ /* 0x000fe2000e781270 */
[----:B------:R-:W2:Y:S01]  /*d9540*/  LDCU UR25, c[0x0][0x39c] ;  /* 0x00007380ff1977ac */ /* 0x000ea20008000800 */
[----:B0-----:R-:W-:Y:S01]  /*d9550*/  PRMT R5, R18, 0x7632, R5 ;  /* 0x0000763212057816 */ /* 0x001fe20000000005 */
[----:B------:R-:W-:Y:S01]  /*d9560*/  VIADD R10, R59, 0xe8 ;  /* 0x000000e83b0a7836 */ /* 0x000fe20000000000 */
[----:B------:R-:W0:Y:S03]  /*d9570*/  LDCU UR34, c[0x0][0x39c] ;  /* 0x00007380ff2277ac */ /* 0x000e260008000800 */
[----:B------:R1:W-:Y:S01]  /*d9580*/  @P0 STG.E.U16 desc[UR8][R6.64], R5 ;  /* 0x0000000506000986 */ /* 0x0003e2000c101508 */
[----:B------:R-:W-:-:S03]  /*d9590*/  ISETP.GE.AND P5, PT, R10, UR12, PT ;  /* 0x0000000c0a007c0c */ /* 0x000fc6000bfa6270 */
[----:B------:R0:W-:Y:S01]  /*d95a0*/  @P6 STG.E.U16 desc[UR8][R8.64], R22 ;  /* 0x0000001608006986 */ /* 0x0001e2000c101508 */
[----:B------:R-:W-:Y:S01]  /*d95b0*/  ISETP.LT.AND P6, PT, R61, UR6, !P2 ;  /* 0x000000063d007c0c */ /* 0x000fe2000d7c1270 */
[----:B------:R-:W-:Y:S02]  /*d95c0*/  VIADD R10, R59, 0xe9 ;  /* 0x000000e93b0a7836 */ /* 0x000fe40000000000 */
[----:B------:R-:W-:Y:S01]  /*d95d0*/  VIADD R15, R13, UR4 ;  /* 0x000000040d0f7c36 */ /* 0x000fe20008000000 */
[----:B------:R-:W-:Y:S01]  /*d95e0*/  ISETP.LT.AND P2, PT, R60, UR41, !P2 ;  /* 0x000000293c007c0c */ /* 0x000fe2000d741270 */
[----:B------:R-:W-:Y:S01]  /*d95f0*/  VIADD R12, R59, 0xeb ;  /* 0x000000eb3b0c7836 */ /* 0x000fe20000000000 */
[----:B------:R-:W-:Y:S01]  /*d9600*/  ISETP.GE.AND P0, PT, R10, UR47, PT ;  /* 0x0000002f0a007c0c */ /* 0x000fe2000bf06270 */
[----:B-1----:R-:W-:Y:S01]  /*d9610*/  IMAD.WIDE R4, R13, 0x2, R44 ;  /* 0x000000020d047825 */ /* 0x002fe200078e022c */
[----:B------:R-:W-:Y:S01]  /*d9620*/  PRMT R7, R22, 0x7632, R7 ;  /* 0x0000763216077816 */ /* 0x000fe20000000007 */
[----:B------:R-:W1:Y:S02]  /*d9630*/  LDCU UR47, c[0x0][0x398] ;  /* 0x00007300ff2f77ac */ /* 0x000e640008000800 */
[----:B------:R-:W-:-:S02]  /*d9640*/  IMAD.WIDE R10, R15, 0x2, R2 ;  /* 0x000000020f0a7825 */ /* 0x000fc400078e0202 */
[----:B------:R2:W-:Y:S01]  /*d9650*/  @P4 STG.E.U16 desc[UR8][R4.64], R7 ;  /* 0x0000000704004986 */ /* 0x0005e2000c101508 */
[----:B------:R-:W1:Y:S03]  /*d9660*/  LDCU UR41, c[0x0][0x398] ;  /* 0x00007300ff2977ac */ /* 0x000e660008000800 */
[----:B------:R1:W-:Y:S01]  /*d9670*/  @P6 STG.E.U16 desc[UR8][R10.64], R19 ;  /* 0x000000130a006986 */ /* 0x0003e2000c101508 */
[----:B------:R-:W-:Y:S01]  /*d9680*/  ISETP.LT.AND P6, PT, R61, UR52, !P3 ;  /* 0x000000343d007c0c */ /* 0x000fe2000dfc1270 */
[----:B0-----:R-:W-:Y:S01]  /*d9690*/  VIADD R8, R59, 0xea ;  /* 0x000000ea3b087836 */ /* 0x001fe20000000000 */
[----:B------:R-:W-:Y:S01]  /*d96a0*/  ISETP.LT.AND P3, PT, R60, UR55, !P3 ;  /* 0x000000373c007c0c */ /* 0x000fe2000df61270 */
[----:B------:R-:W-:Y:S01]  /*d96b0*/  VIADD R9, R15, UR10 ;  /* 0x0000000a0f097c36 */ /* 0x000fe20008000000 */
[----:B------:R-:W0:Y:S01]  /*d96c0*/  LDCU UR12, c[0x0][0x3b8] ;  /* 0x00007700ff0c77ac */ /* 0x000e220008000800 */
[----:B--2---:R-:W-:Y:S01]  /*d96d0*/  PRMT R5, R19, 0x7632, R5 ;  /* 0x0000763213057816 */ /* 0x004fe20000000005 */
[----:B------:R-:W-:Y:S01]  /*d96e0*/  IMAD.WIDE R6, R15, 0x2, R44 ;  /* 0x000000020f067825 */ /* 0x000fe200078e022c */
[----:B------:R-:W-:Y:S01]  /*d96f0*/  ISETP.GE.AND P4, PT, R8, UR49, PT ;  /* 0x0000003108007c0c */ /* 0x000fe2000bf86270 */
[----:B------:R-:W2:Y:S03]  /*d9700*/  LDCU UR4, c[0x0][0x3b8] ;  /* 0x00007700ff0477ac */ /* 0x000ea60008000800 */
[----:B------:R0:W-:Y:S01]  /*d9710*/  @P2 STG.E.U16 desc[UR8][R6.64], R5 ;  /* 0x0000000506002986 */ /* 0x0001e2000c101508 */
[----:B------:R-:W-:Y:S01]  /*d9720*/  ISETP.LT.AND P2, PT, R61, UR46, !P5 ;  /* 0x0000002e3d007c0c */ /* 0x000fe2000ef41270 */
[----:B------:R-:W-:Y:S01]  /*d9730*/  VIADD R13, R9, UR20 ;  /* 0x00000014090d7c36 */ /* 0x000fe20008000000 */
[C---:B------:R-:W-:Y:S01]  /*d9740*/  ISETP.LT.AND P5, PT, R60.reuse, UR45, !P5 ;  /* 0x0000002d3c007c0c */ /* 0x040fe2000efa1270 */
[----:B------:R-:W2:Y:S02]  /*d9750*/  LDCU UR46, c[0x0][0x398] ;  /* 0x00007300ff2e77ac */ /* 0x000ea40008000800 */
[--C-:B-1----:R-:W-:Y:S01]  /*d9760*/  IMAD.WIDE R10, R13, 0x2, R2.reuse ;  /* 0x000000020d0a7825 */ /* 0x102fe200078e0202 */
[----:B------:R-:W1:Y:S03]  /*d9770*/  LDCU UR45, c[0x0][0x398] ;  /* 0x00007300ff2d77ac */ /* 0x000e660008000800 */
[----:B0-----:R-:W-:Y:S01]  /*d9780*/  IMAD.WIDE R4, R9, 0x2, R2 ;  /* 0x0000000209047825 */ /* 0x001fe200078e0202 */
[----:B------:R-:W-:Y:S01]  /*d9790*/  PRMT R7, R23, 0x7632, R7 ;  /* 0x0000763217077816 */ /* 0x000fe20000000007 */
[----:B------:R-:W0:Y:S02]  /*d97a0*/  LDCU UR6, c[0x0][0x3b8] ;  /* 0x00007700ff0677ac */ /* 0x000e240008000800 */
[----:B------:R-:W-:Y:S01]  /*d97b0*/  IMAD.WIDE R8, R9, 0x2, R44 ;  /* 0x0000000209087825 */ /* 0x000fe200078e022c */
[----:B------:R1:W-:Y:S01]  /*d97c0*/  @P6 STG.E.U16 desc[UR8][R4.64], R23 ;  /* 0x0000001704006986 */ /* 0x0003e2000c101508 */
[----:B------:R-:W-:Y:S01]  /*d97d0*/  PRMT R14, R31, 0x7632, R14 ;  /* 0x000076321f0e7816 */ /* 0x000fe2000000000e */
[----:B------:R-:W0:Y:S02]  /*d97e0*/  LDCU UR10, c[0x0][0x3b8] ;  /* 0x00007700ff0a77ac */ /* 0x000e240008000800 */
[----:B------:R2:W-:Y:S01]  /*d97f0*/  @P3 STG.E.U16 desc[UR8][R8.64], R7 ;  /* 0x0000000708003986 */ /* 0x0005e2000c101508 */
[----:B------:R-:W-:Y:S01]  /*d9800*/  ISETP.LT.AND P3, PT, R61, UR56, !P0 ;  /* 0x000000383d007c0c */ /* 0x000fe2000c761270 */
[----:B------:R-:W-:Y:S01]  /*d9810*/  VIADD R6, R59, 0xec ;  /* 0x000000ec3b067836 */ /* 0x000fe20000000000 */
[----:B------:R-:W-:Y:S01]  /*d9820*/  ISETP.LT.AND P0, PT, R60, UR38, !P0 ;  /* 0x000000263c007c0c */ /* 0x000fe2000c701270 */
[----:B------:R-:W-:Y:S01]  /*d9830*/  @P2 STG.E.U16 desc[UR8][R10.64], R24 ;  /* 0x000000180a002986 */ /* 0x000fe2000c101508 */
[----:B------:R-:W0:Y:S01]  /*d9840*/  LDCU UR20, c[0x0][0x3b8] ;  /* 0x00007700ff1477ac */ /* 0x000e220008000800 */
[----:B-1----:R-:W-:Y:S01]  /*d9850*/  IMAD.WIDE R4, R13, 0x2, R44 ;  /* 0x000000020d047825 */ /* 0x002fe200078e022c */
[----:B--2---:R-:W-:-:S03]  /*d9860*/  PRMT R9, R24, 0x7632, R9 ;  /* 0x0000763218097816 */ /* 0x004fc60000000009 */
[----:B------:R-:W-:Y:S01]  /*d9870*/  VIADD R15, R13, UR29 ;  /* 0x0000001d0d0f7c36 */ /* 0x000fe20008000000 */
[----:B------:R-:W-:Y:S01]  /*d9880*/  ISETP.GE.AND P2, PT, R6, UR37, PT ;  /* 0x0000002506007c0c */ /* 0x000fe2000bf46270 */
[----:B------:R-:W1:Y:S01]  /*d9890*/  LDCU UR37, c[0x0][0x398] ;  /* 0x00007300ff2577ac */ /* 0x000e620008000800 */
[----:B------:R2:W-:Y:S01]  /*d98a0*/  @P5 STG.E.U16 desc[UR8][R4.64], R9 ;  /* 0x0000000904005986 */ /* 0x0005e2000c101508 */
[----:B------:R-:W-:Y:S01]  /*d98b0*/  ISETP.LT.AND P5, PT, R61, UR24, !P4 ;  /* 0x000000183d007c0c */ /* 0x000fe2000e7a1270 */
[C---:B------:R-:W-:Y:S01]  /*d98c0*/  IMAD.WIDE R6, R15.reuse, 0x2, R2 ;  /* 0x000000020f067825 */ /* 0x040fe200078e0202 */
[----:B------:R-:W-:Y:S01]  /*d98d0*/  ISETP.LT.AND P4, PT, R60, UR44, !P4 ;  /* 0x0000002c3c007c0c */ /* 0x000fe2000e781270 */
[----:B------:R-:W0:Y:S02]  /*d98e0*/  LDCU UR24, c[0x0][0x39c] ;  /* 0x00007380ff1877ac */ /* 0x000e240008000800 */
[C---:B------:R-:W-:Y:S01]  /*d98f0*/  VIADD R13, R15.reuse, UR30 ;  /* 0x0000001e0f0d7c36 */ /* 0x040fe20008000000 */
[----:B------:R1:W-:Y:S01]  /*d9900*/  @P3 STG.E.U16 desc[UR8][R6.64], R28 ;  /* 0x0000001c06003986 */ /* 0x0003e2000c101508 */
[----:B------:R-:W-:Y:S01]  /*d9910*/  ISETP.GE.AND P6, PT, R12, UR58, PT ;  /* 0x0000003a0c007c0c */ /* 0x000fe2000bfc6270 */
[----:B------:R-:W0:Y:S01]  /*d9920*/  LDCU UR29, c[0x0][0x39c] ;  /* 0x00007380ff1d77ac */ /* 0x000e220008000800 */
[----:B--2---:R-:W-:Y:S01]  /*d9930*/  PRMT R5, R28, 0x7632, R5 ;  /* 0x000076321c057816 */ /* 0x004fe20000000005 */
[----:B------:R-:W-:Y:S01]  /*d9940*/  IMAD.WIDE R8, R15, 0x2, R44 ;  /* 0x000000020f087825 */ /* 0x000fe200078e022c */
[----:B------:R-:W2:Y:S03]  /*d9950*/  LDCU UR30, c[0x0][0x398] ;  /* 0x00007300ff1e77ac */ /* 0x000ea60008000800 */
[----:B------:R-:W-:Y:S01]  /*d9960*/  IMAD.WIDE R10, R13, 0x2, R2 ;  /* 0x000000020d0a7825 */ /* 0x000fe200078e0202 */
[----:B------:R0:W-:Y:S01]  /*d9970*/  @P0 STG.E.U16 desc[UR8][R8.64], R5 ;  /* 0x0000000508000986 */ /* 0x0001e2000c101508 */
[----:B-1----:R-:W-:Y:S01]  /*d9980*/  PRMT R7, R25, 0x7632, R7 ;  /* 0x0000763219077816 */ /* 0x002fe20000000007 */
[----:B------:R-:W1:Y:S02]  /*d9990*/  LDCU UR38, c[0x0][0x398] ;  /* 0x00007300ff2677ac */ /* 0x000e640008000800 */
[----:B------:R2:W-:Y:S01]  /*d99a0*/  @P5 STG.E.U16 desc[UR8][R10.64], R25 ;  /* 0x000000190a005986 */ /* 0x0005e2000c101508 */
[----:B------:R-:W-:Y:S01]  /*d99b0*/  ISETP.LT.AND P5, PT, R61, UR33, !P6 ;  /* 0x000000213d007c0c */ /* 0x000fe2000f7a1270 */
[C---:B------:R-:W-:Y:S01]  /*d99c0*/  VIADD R6, R59.reuse, 0xee ;  /* 0x000000ee3b067836 */ /* 0x040fe20000000000 */
[----:B------:R-:W-:Y:S01]  /*d99d0*/  ISETP.LT.AND P6, PT, R60, UR43, !P6 ;  /* 0x0000002b3c007c0c */ /* 0x000fe2000f7c1270 */
[----:B------:R-:W-:Y:S01]  /*d99e0*/  VIADD R12, R59, 0xed ;  /* 0x000000ed3b0c7836 */ /* 0x000fe20000000000 */
[----:B------:R-:W1:Y:S01]  /*d99f0*/  LDCU UR33, c[0x0][0x398] ;  /* 0x00007300ff2177ac */ /* 0x000e620008000800 */
[----:B0-----:R-:W-:-:S04]  /*d9a00*/  IMAD.WIDE R4, R13, 0x2, R44 ;  /* 0x000000020d047825 */ /* 0x001fc800078e022c */
[----:B------:R-:W-:Y:S01]  /*d9a10*/  VIADD R13, R13, UR57 ;  /* 0x000000390d0d7c36 */ /* 0x000fe20008000000 */
[----:B------:R0:W-:Y:S01]  /*d9a20*/  @P4 STG.E.U16 desc[UR8][R4.64], R7 ;  /* 0x0000000704004986 */ /* 0x0001e2000c101508 */
[----:B------:R-:W-:Y:S01]  /*d9a30*/  ISETP.LT.AND P4, PT, R61, UR16, !P2 ;  /* 0x000000103d007c0c */ /* 0x000fe2000d781270 */
[----:B--2---:R-:W-:Y:S01]  /*d9a40*/  VIADD R10, R59, 0xef ;  /* 0x000000ef3b0a7836 */ /* 0x004fe20000000000 */
[----:B---3--:R-:W-:Y:S01]  /*d9a50*/  ISETP.GE.AND P0, PT, R6, UR39, PT ;  /* 0x0000002706007c0c */ /* 0x008fe2000bf06270 */
[C---:B------:R-:W-:Y:S01]  /*d9a60*/  IMAD.WIDE R8, R13.reuse, 0x2, R44 ;  /* 0x000000020d087825 */ /* 0x040fe200078e022c */
[----:B------:R-:W-:Y:S01]  /*d9a70*/  IADD3 R11, PT, PT, R13, UR26, RZ ;  /* 0x0000001a0d0b7c10 */ /* 0x000fe2000fffe0ff */
[----:B------:R-:W2:Y:S01]  /*d9a80*/  LDCU UR26, c[0x0][0x39c] ;  /* 0x00007380ff1a77ac */ /* 0x000ea20008000800 */
[----:B------:R-:W-:Y:S02]  /*d9a90*/  ISETP.GE.AND P3, PT, R12, UR36, PT ;  /* 0x000000240c007c0c */ /* 0x000fe4000bf66270 */
[----:B------:R-:W-:Y:S01]  /*d9aa0*/  PRMT R12, R29, 0x7632, R12 ;  /* 0x000076321d0c7816 */ /* 0x000fe2000000000c */
[----:B------:R-:W3:Y:S01]  /*d9ab0*/  LDCU UR36, c[0x0][0x398] ;  /* 0x00007300ff2477ac */ /* 0x000ee20008000800 */
[C---:B------:R-:W-:Y:S01]  /*d9ac0*/  ISETP.LT.AND P2, PT, R60.reuse, UR32, !P2 ;  /* 0x000000203c007c0c */ /* 0x040fe2000d741270 */
[--C-:B0-----:R-:W-:Y:S01]  /*d9ad0*/  IMAD.WIDE R6, R13, 0x2, R2.reuse ;  /* 0x000000020d067825 */ /* 0x101fe200078e0202 */
[----:B------:R-:W0:Y:S03]  /*d9ae0*/  LDCU UR16, c[0x0][0x3b8] ;  /* 0x00007700ff1077ac */ /* 0x000e260008000800 */
[----:B------:R-:W-:Y:S01]  /*d9af0*/  IMAD.WIDE R4, R11, 0x2, R2 ;  /* 0x000000020b047825 */ /* 0x000fe200078e0202 */
[----:B------:R1:W-:Y:S01]  /*d9b00*/  @P5 STG.E.U16 desc[UR8][R6.64], R29 ;  /* 0x0000001d06005986 */ /* 0x0003e2000c101508 */
[----:B------:R-:W0:Y:S03]  /*d9b10*/  LDCU UR32, c[0x0][0x398] ;  /* 0x00007300ff2077ac */ /* 0x000e260008000800 */
[----:B------:R2:W-:Y:S01]  /*d9b20*/  @P6 STG.E.U16 desc[UR8][R8.64], R12 ;  /* 0x0000000c08006986 */ /* 0x0005e2000c101508 */
[----:B------:R-:W-:Y:S01]  /*d9b30*/  ISETP.LT.AND P6, PT, R61, UR31, !P3 ;  /* 0x0000001f3d007c0c */ /* 0x000fe2000dfc1270 */
[C---:B------:R-:W-:Y:S01]  /*d9b40*/  VIADD R13, R11.reuse, UR27 ;  /* 0x0000001b0b0d7c36 */ /* 0x040fe20008000000 */
[----:B----4-:R-:W-:Y:S01]  /*d9b50*/  ISETP.LT.AND P3, PT, R60, UR28, !P3 ;  /* 0x0000001c3c007c0c */ /* 0x010fe2000df61270 */
[----:B------:R4:W-:Y:S01]  /*d9b60*/  @P4 STG.E.U16 desc[UR8][R4.64], R26 ;  /* 0x0000001a04004986 */ /* 0x0009e2000c101508 */
[----:B-1----:R-:W-:Y:S01]  /*d9b70*/  IMAD.WIDE R6, R11, 0x2, R44 ;  /* 0x000000020b067825 */ /* 0x002fe200078e022c */
[----:B------:R-:W-:Y:S01]  /*d9b80*/  ISETP.GE.AND P5, PT, R10, UR22, PT ;  /* 0x000000160a007c0c */ /* 0x000fe2000bfa6270 */
[----:B------:R-:W1:Y:S02]  /*d9b90*/  LDCU UR27, c[0x0][0x398] ;  /* 0x00007300ff1b77ac */ /* 0x000e640008000800 */
[----:B--2---:R-:W-:Y:S01]  /*d9ba0*/  IMAD.WIDE R8, R13, 0x2, R2 ;  /* 0x000000020d087825 */ /* 0x004fe200078e0202 */
[----:B------:R-:W2:Y:S01]  /*d9bb0*/  LDCU UR28, c[0x0][0x398] ;  /* 0x00007300ff1c77ac */ /* 0x000ea20008000800 */
[----:B----4-:R-:W-:-:S02]  /*d9bc0*/  PRMT R5, R26, 0x7632, R5 ;  /* 0x000076321a057816 */ /* 0x010fc40000000005 */
[----:B------:R-:W-:Y:S01]  /*d9bd0*/  VIADD R10, R59, 0xf0 ;  /* 0x000000f03b0a7836 */ /* 0x000fe20000000000 */
[----:B------:R-:W4:Y:S02]  /*d9be0*/  LDCU UR31, c[0x0][0x398] ;  /* 0x00007300ff1f77ac */ /* 0x000f240008000800 */
[----:B------:R0:W-:Y:S01]  /*d9bf0*/  @P2 STG.E.U16 desc[UR8][R6.64], R5 ;  /* 0x0000000506002986 */ /* 0x0001e2000c101508 */
[----:B------:R-:W-:Y:S01]  /*d9c00*/  ISETP.LT.AND P2, PT, R61, UR40, !P0 ;  /* 0x000000283d007c0c */ /* 0x000fe2000c741270 */
[----:B------:R-:W1:Y:S01]  /*d9c10*/  LDCU UR22, c[0x0][0x3b8] ;  /* 0x00007700ff1677ac */ /* 0x000e620008000800 */
[----:B------:R-:W-:Y:S01]  /*d9c20*/  ISETP.LT.AND P0, PT, R60, UR42, !P0 ;  /* 0x0000002a3c007c0c */ /* 0x000fe2000c701270 */
[----:B------:R1:W-:Y:S01]  /*d9c30*/  @P6 STG.E.U16 desc[UR8][R8.64], R30 ;  /* 0x0000001e08006986 */ /* 0x0003e2000c101508 */
[----:B0-----:R-:W-:Y:S01]  /*d9c40*/  PRMT R7, R30, 0x7632, R7 ;  /* 0x000076321e077816 */ /* 0x001fe20000000007 */
[----:B------:R-:W-:-:S04]  /*d9c50*/  IMAD.WIDE R4, R13, 0x2, R44 ;  /* 0x000000020d047825 */ /* 0x000fc800078e022c */
[----:B------:R-:W-:Y:S01]  /*d9c60*/  VIADD R13, R13, UR35 ;  /* 0x000000230d0d7c36 */ /* 0x000fe20008000000 */
[----:B------:R0:W-:Y:S01]  /*d9c70*/  @P3 STG.E.U16 desc[UR8][R4.64], R7 ;  /* 0x0000000704003986 */ /* 0x0001e2000c101508 */
[----:B------:R-:W-:Y:S02]  /*d9c80*/  ISETP.LT.AND P3, PT, R61, UR47, !P5 ;  /* 0x0000002f3d007c0c */ /* 0x000fe4000ef61270 */
[----:B------:R-:W-:Y:S01]  /*d9c90*/  ISETP.LT.AND P5, PT, R60, UR41, !P5 ;  /* 0x000000293c007c0c */ /* 0x000fe2000efa1270 */
[----:B-1----:R-:W-:Y:S01]  /*d9ca0*/  IMAD.WIDE R8, R13, 0x2, R44 ;  /* 0x000000020d087825 */ /* 0x002fe200078e022c */
[----:B------:R-:W-:Y:S01]  /*d9cb0*/  ISETP.GE.AND P4, PT, R10, UR25, PT ;  /* 0x000000190a007c0c */ /* 0x000fe2000bf86270 */
[----:B------:R-:W1:Y:S02]  /*d9cc0*/  LDCU UR25, c[0x0][0x39c] ;  /* 0x00007380ff1977ac */ /* 0x000e640008000800 */
[----:B------:R-:W-:Y:S02]  /*d9cd0*/  VIADD R10, R59, 0xf1 ;  /* 0x000000f13b0a7836 */ /* 0x000fe40000000000 */
[----:B0-----:R-:W-:Y:S01]  /*d9ce0*/  IMAD.WIDE R6, R13, 0x2, R2 ;  /* 0x000000020d067825 */ /* 0x001fe200078e0202 */
[----:B------:R-:W-:-:S03]  /*d9cf0*/  PRMT R5, R27, 0x7632, R5 ;  /* 0x000076321b057816 */ /* 0x000fc60000000005 */
[----:B------:R-:W-:Y:S01]  /*d9d00*/  VIADD R13, R13, UR12 ;  /* 0x0000000c0d0d7c36 */ /* 0x000fe20008000000 */
[----:B------:R0:W-:Y:S01]  /*d9d10*/  @P2 STG.E.U16 desc[UR8][R6.64], R27 ;  /* 0x0000001b06002986 */ /* 0x0001e2000c101508 */
[----:B------:R-:W-:Y:S01]  /*d9d20*/  ISETP.GE.AND P6, PT, R10, UR34, PT ;  /* 0x000000220a007c0c */ /* 0x000fe2000bfc6270 */
[C---:B------:R-:W-:Y:S01]  /*d9d30*/  VIADD R12, R59.reuse, 0xf4 ;  /* 0x000000f43b0c7836 */ /* 0x040fe20000000000 */
[----:B------:R-:W1:Y:S01]  /*d9d40*/  LDCU UR34, c[0x0][0x398] ;  /* 0x00007300ff2277ac */ /* 0x000e620008000800 */
[----:B------:R2:W-:Y:S01]  /*d9d50*/  @P0 STG.E.U16 desc[UR8][R8.64], R5 ;  /* 0x0000000508000986 */ /* 0x0005e2000c101508 */
[----:B------:R-:W-:Y:S01]  /*d9d60*/  VIADD R10, R59, 0xf2 ;  /* 0x000000f23b0a7836 */ /* 0x000fe20000000000 */
[----:B------:R-:W-:Y:S01]  /*d9d70*/  ISETP.LT.AND P0, PT, R61, UR48, !P4 ;  /* 0x000000303d007c0c */ /* 0x000fe2000e701270 */
[----:B------:R-:W1:Y:S01]  /*d9d80*/  LDCU UR12, c[0x0][0x3b8] ;  /* 0x00007700ff0c77ac */ /* 0x000e620008000800 */
[----:B------:R-:W-:Y:S01]  /*d9d90*/  ISETP.LT.AND P4, PT, R60, UR46, !P4 ;  /* 0x0000002e3c007c0c */ /* 0x000fe2000e781270 */
[----:B0-----:R-:W-:-:S04]  /*d9da0*/  IMAD.WIDE R6, R13, 0x2, R44 ;  /* 0x000000020d067825 */ /* 0x001fc800078e022c */
[C-C-:B--2---:R-:W-:Y:S01]  /*d9db0*/  IMAD.WIDE R4, R13.reuse, 0x2, R2.reuse ;  /* 0x000000020d047825 */ /* 0x144fe200078e0202 */
[----:B------:R-:W-:Y:S01]  /*d9dc0*/  ISETP.GE.AND P2, PT, R10, UR24, PT ;  /* 0x000000180a007c0c */ /* 0x000fe2000bf46270 */
[----:B------:R-:W0:Y:S03]  /*d9dd0*/  LDCU UR24, c[0x0][0x398] ;  /* 0x00007300ff1877ac */ /* 0x000e260008000800 */
[----:B------:R2:W-:Y:S01]  /*d9de0*/  @P3 STG.E.U16 desc[UR8][R4.64], R31 ;  /* 0x0000001f04003986 */ /* 0x0005e2000c101508 */
[----:B------:R-:W-:Y:S01]  /*d9df0*/  VIADD R11, R13, UR4 ;  /* 0x000000040d0b7c36 */ /* 0x000fe20008000000 */
[----:B------:R-:W0:Y:S02]  /*d9e00*/  LDCU UR4, c[0x0][0x3b8] ;  /* 0x00007700ff0477ac */ /* 0x000e240008000800 */
[----:B------:R1:W-:Y:S01]  /*d9e10*/  @P5 STG.E.U16 desc[UR8][R6.64], R14 ;  /* 0x0000000e06005986 */ /* 0x0003e2000c101508 */
[----:B------:R-:W-:Y:S01]  /*d9e20*/  ISETP.LT.AND P5, PT, R61, UR45, !P6 ;  /* 0x0000002d3d007c0c */ /* 0x000fe2000f7a1270 */
[----:B------:R-:W-:Y:S01]  /*d9e30*/  VIADD R10, R59, 0xf3 ;  /* 0x000000f33b0a7836 */ /* 0x000fe20000000000 */
[----:B------:R-:W-:Y:S01]  /*d9e40*/  ISETP.LT.AND P6, PT, R60, UR37, !P6 ;  /* 0x000000253c007c0c */ /* 0x000fe2000f7c1270 */
[----:B------:R-:W-:-:S04]  /*d9e50*/  IMAD.WIDE R8, R11, 0x2, R2 ;  /* 0x000000020b087825 */ /* 0x000fc800078e0202 */
[C---:B------:R-:W-:Y:S02]  /*d9e60*/  VIADD R13, R11.reuse, UR6 ;  /* 0x000000060b0d7c36 */ /* 0x040fe40008000000 */
[----:B--2---:R-:W-:Y:S01]  /*d9e70*/  IMAD.WIDE R4, R11, 0x2, R44 ;  /* 0x000000020b047825 */ /* 0x004fe200078e022c */
[----:B-1----:R-:W-:Y:S02]  /*d9e80*/  PRMT R7, R32, 0x7632, R7 ;  /* 0x0000763220077816 */ /* 0x002fe40000000007 */
[----:B------:R-:W-:Y:S01]  /*d9e90*/  ISETP.GE.AND P3, PT, R10, UR29, PT ;  /* 0x0000001d0a007c0c */ /* 0x000fe2000bf66270 */
[----:B------:R-:W-:Y:S01]  /*d9ea0*/  IMAD.WIDE R10, R13, 0x2, R2 ;  /* 0x000000020d0a7825 */ /* 0x000fe200078e0202 */
[----:B------:R-:W-:Y:S01]  /*d9eb0*/  @P0 STG.E.U16 desc[UR8][R8.64], R32 ;  /* 0x0000002008000986 */ /* 0x000fe2000c101508 */
[----:B------:R-:W1:Y:S03]  /*d9ec0*/  LDCU UR29, c[0x0][0x398] ;  /* 0x00007300ff1d77ac */ /* 0x000e660008000800 */
[----:B------:R2:W-:Y:S01]  /*d9ed0*/  @P4 STG.E.U16 desc[UR8][R4.64], R7 ;  /* 0x0000000704004986 */ /* 0x0005e2000c101508 */
[----:B------:R-:W0:Y:S03]  /*d9ee0*/  LDCU UR6, c[0x0][0x3b8] ;  /* 0x00007700ff0677ac */ /* 0x000e260008000800 */
[----:B------:R0:W-:Y:S01]  /*d9ef0*/  @P5 STG.E.U16 desc[UR8][R10.64], R36 ;  /* 0x000000240a005986 */ /* 0x0001e2000c101508 */
[----:B------:R-:W-:-:S02]  /*d9f00*/  ISETP.LT.AND P5, PT, R61, UR30, !P2 ;  /* 0x0000001e3d007c0c */ /* 0x000fc4000d7a1270 */
[----:B---3--:R-:W-:Y:S02]  /*d9f10*/  ISETP.LT.AND P2, PT, R60, UR36, !P2 ;  /* 0x000000243c007c0c */ /* 0x008fe4000d741270 */
[----:B--2---:R-:W-:Y:S01]  /*d9f20*/  PRMT R5, R36, 0x7632, R5 ;  /* 0x0000763224057816 */ /* 0x004fe20000000005 */
[----:B------:R-:W-:-:S04]  /*d9f30*/  IMAD.WIDE R6, R13, 0x2, R44 ;  /* 0x000000020d067825 */ /* 0x000fc800078e022c */
[----:B------:R-:W-:Y:S01]  /*d9f40*/  VIADD R8, R59, 0xf5 ;  /* 0x000000f53b087836 */ /* 0x000fe20000000000 */
[----:B------:R2:W-:Y:S01]  /*d9f50*/  @P6 STG.E.U16 desc[UR8][R6.64], R5 ;  /* 0x0000000506006986 */ /* 0x0005e2000c101508 */
[----:B------:R-:W-:Y:S01]  /*d9f60*/  VIADD R9, R13, UR10 ;  /* 0x0000000a0d097c36 */ /* 0x000fe20008000000 */
[----:B------:R-:W-:Y:S01]  /*d9f70*/  ISETP.LT.AND P6, PT, R61, UR33, !P3 ;  /* 0x000000213d007c0c */ /* 0x000fe2000dfc1270 */
[----:B------:R-:W3:Y:S01]  /*d9f80*/  LDCU UR10, c[0x0][0x3b8] ;  /* 0x00007700ff0a77ac */ /* 0x000ee20008000800 */
[----:B------:R-:W-:Y:S01]  /*d9f90*/  ISETP.LT.AND P3, PT, R60, UR38, !P3 ;  /* 0x000000263c007c0c */ /* 0x000fe2000df61270 */
[----:B------:R-:W-:Y:S01]  /*d9fa0*/  VIADD R13, R9, UR20 ;  /* 0x00000014090d7c36 */ /* 0x000fe20008000000 */
[----:B------:R-:W-:Y:S01]  /*d9fb0*/  ISETP.GE.AND P4, PT, R8, UR25, PT ;  /* 0x0000001908007c0c */ /* 0x000fe2000bf86270 */
[----:B------:R-:W1:Y:S02]  /*d9fc0*/  LDCU UR25, c[0x0][0x398] ;  /* 0x00007300ff1977ac */ /* 0x000e640008000800 */
[----:B0-----:R-:W-:Y:S01]  /*d9fd0*/  IMAD.WIDE R10, R13, 0x2, R2 ;  /* 0x000000020d0a7825 */ /* 0x001fe200078e0202 */
[----:B------:R-:W-:Y:S01]  /*d9fe0*/  ISETP.GE.AND P0, PT, R12, UR26, PT ;  /* 0x0000001a0c007c0c */ /* 0x000fe2000bf06270 */
[----:B------:R-:W0:Y:S01]  /*d9ff0*/  LDCU UR26, c[0x0][0x398] ;  /* 0x00007300ff1a77ac */ /* 0x000e220008000800 */
[----:B--2---:R-:W-:Y:S01]  /*da000*/  PRMT R7, R33, 0x7632, R7 ;  /* 0x0000763221077816 */ /* 0x004fe20000000007 */
[C---:B------:R-:W-:Y:S01]  /*da010*/  IMAD.WIDE R4, R9.reuse, 0x2, R2 ;  /* 0x0000000209047825 */ /* 0x040fe200078e0202 */
[----:B------:R-:W2:Y:S03]  /*da020*/  LDCU UR20, c[0x0][0x398] ;  /* 0x00007300ff1477ac */ /* 0x000ea60008000800 */
[----:B------:R-:W-:Y:S01]  /*da030*/  IMAD.WIDE R8, R9, 0x2, R44 ;  /* 0x0000000209087825 */ /* 0x000fe200078e022c */
[----:B------:R0:W-:Y:S04]  /*da040*/  @P5 STG.E.U16 desc[UR8][R4.64], R33 ;  /* 0x0000002104005986 */ /* 0x0001e8000c101508 */
[----:B------:R1:W-:Y:S01]  /*da050*/  @P2 STG.E.U16 desc[UR8][R8.64], R7 ;  /* 0x0000000708002986 */ /* 0x0003e2000c101508 */
[----:B------:R-:W-:-:S03]  /*da060*/  VIADD R6, R59, 0xf7 ;  /* 0x000000f73b067836 */ /* 0x000fc60000000000 */
[----:B------:R-:W-:Y:S01]  /*da070*/  @P6 STG.E.U16 desc[UR8][R10.64], R37 ;  /* 0x000000250a006986 */ /* 0x000fe2000c101508 */
[----:B------:R-:W-:Y:S01]  /*da080*/  ISETP.LT.AND P6, PT, R61, UR27, !P0 ;  /* 0x0000001b3d007c0c */ /* 0x000fe2000c7c1270 */
[C---:B------:R-:W-:Y:S02]  /*da090*/  VIADD R15, R13.reuse, UR16 ;  /* 0x000000100d0f7c36 */ /* 0x040fe40008000000 */
[----:B0-----:R-:W-:Y:S01]  /*da0a0*/  IMAD.WIDE R4, R13, 0x2, R44 ;  /* 0x000000020d047825 */ /* 0x001fe200078e022c */
[----:B------:R-:W-:Y:S01]  /*da0b0*/  ISETP.LT.AND P0, PT, R60, UR28, !P0 ;  /* 0x0000001c3c007c0c */ /* 0x000fe2000c701270 */
[----:B------:R-:W0:Y:S01]  /*da0c0*/  LDCU UR16, c[0x0][0x398] ;  /* 0x00007300ff1077ac */ /* 0x000e220008000800 */
[----:B-1----:R-:W-:Y:S02]  /*da0d0*/  PRMT R9, R37, 0x7632, R9 ;  /* 0x0000763225097816 */ /* 0x002fe40000000009 */
[----:B------:R-:W-:Y:S01]  /*da0e0*/  ISETP.GE.AND P2, PT, R6, UR11, PT ;  /* 0x0000000b06007c0c */ /* 0x000fe2000bf46270 */
[----:B------:R-:W-:Y:S01]  /*da0f0*/  VIADD R12, R59, 0xf6 ;  /* 0x000000f63b0c7836 */ /* 0x000fe20000000000 */
[----:B------:R-:W1:Y:S01]  /*da100*/  LDCU UR27, c[0x0][0x398] ;  /* 0x00007300ff1b77ac */ /* 0x000e620008000800 */
[----:B------:R0:W-:Y:S01]  /*da110*/  @P3 STG.E.U16 desc[UR8][R4.64], R9 ;  /* 0x0000000904003986 */ /* 0x0001e2000c101508 */
[----:B----4-:R-:W-:Y:S01]  /*da120*/  ISETP.LT.AND P3, PT, R61, UR31, !P4 ;  /* 0x0000001f3d007c0c */ /* 0x010fe2000e761270 */
[----:B------:R-:W-:-:S04]  /*da130*/  IMAD.WIDE R6, R15, 0x2, R2 ;  /* 0x000000020f067825 */ /* 0x000fc800078e0202 */
[C---:B------:R-:W-:Y:S01]  /*da140*/  VIADD R17, R15.reuse, UR22 ;  /* 0x000000160f117c36 */ /* 0x040fe20008000000 */
[----:B------:R-:W-:Y:S01]  /*da150*/  ISETP.LT.AND P4, PT, R60, UR24, !P4 ;  /* 0x000000183c007c0c */ /* 0x000fe2000e781270 */
[----:B------:R-:W-:Y:S01]  /*da160*/  @P6 STG.E.U16 desc[UR8][R6.64], R34 ;  /* 0x0000002206006986 */ /* 0x000fe2000c101508 */
[----:B------:R-:W-:Y:S01]  /*da170*/  ISETP.GE.AND P5, PT, R12, UR21, PT ;  /* 0x000000150c007c0c */ /* 0x000fe2000bfa6270 */
[----:B------:R-:W4:Y:S01]  /*da180*/  LDCU UR11, c[0x0][0x3b8] ;  /* 0x00007700ff0b77ac */ /* 0x000f220008000800 */
[----:B0-----:R-:W-:Y:S01]  /*da190*/  PRMT R5, R34, 0x7632, R5 ;  /* 0x0000763222057816 */ /* 0x001fe20000000005 */
[----:B------:R-:W-:-:S04]  /*da1a0*/  IMAD.WIDE R8, R15, 0x2, R44 ;  /* 0x000000020f087825 */ /* 0x000fc800078e022c */
[----:B------:R-:W-:Y:S01]  /*da1b0*/  VIADD R4, R59, 0xf9 ;  /* 0x000000f93b047836 */ /* 0x000fe20000000000 */
[----:B------:R-:W-:Y:S01]  /*da1c0*/  PRMT R16, R39, 0x7632, R16 ;  /* 0x0000763227107816 */ /* 0x000fe20000000010 */
[----:B------:R-:W-:Y:S01]  /*da1d0*/  IMAD.WIDE R10, R17, 0x2, R2 ;  /* 0x00000002110a7825 */ /* 0x000fe200078e0202 */
[----:B------:R0:W-:Y:S01]  /*da1e0*/  @P0 STG.E.U16 desc[UR8][R8.64], R5 ;  /* 0x0000000508000986 */ /* 0x0001e2000c101508 */
[----:B------:R-:W-:Y:S01]  /*da1f0*/  IADD3 R12, PT, PT, R59, 0xf8, RZ ;  /* 0x000000f83b0c7810 */ /* 0x000fe20007ffe0ff */
[----:B------:R-:W1:Y:S01]  /*da200*/  LDCU UR21, c[0x0][0x398] ;  /* 0x00007300ff1577ac */ /* 0x000e620008000800 */
[----:B------:R-:W-:Y:S01]  /*da210*/  ISETP.GE.AND P0, PT, R4, UR15, PT ;  /* 0x0000000f04007c0c */ /* 0x000fe2000bf06270 */
[----:B------:R2:W-:Y:S01]  /*da220*/  @P3 STG.E.U16 desc[UR8][R10.64], R38 ;  /* 0x000000260a003986 */ /* 0x0005e2000c101508 */
[----:B------:R-:W-:Y:S01]  /*da230*/  ISETP.LT.AND P3, PT, R61, UR29, !P5 ;  /* 0x0000001d3d007c0c */ /* 0x000fe2000ef61270 */
[----:B------:R-:W-:Y:S01]  /*da240*/  VIADD R14, R59, 0xfa ;  /* 0x000000fa3b0e7836 */ /* 0x000fe20000000000 */
[----:B------:R-:W1:Y:S01]  /*da250*/  LDCU UR22, c[0x0][0x398] ;  /* 0x00007300ff1677ac */ /* 0x000e620008000800 */
[----:B------:R2:W1:Y:S01]  /*da260*/  LDS.128 R4, [R0] ;  /* 0x0000000000047984 */ /* 0x0004620000000c00 */
[----:B------:R-:W-:Y:S01]  /*da270*/  ISETP.GE.AND P6, PT, R12, UR5, PT ;  /* 0x000000050c007c0c */ /* 0x000fe2000bfc6270 */
[C---:B------:R-:W-:Y:S01]  /*da280*/  IMAD.WIDE R12, R17.reuse, 0x2, R44 ;  /* 0x00000002110c7825 */ /* 0x040fe200078e022c */
[----:B------:R-:W-:Y:S01]  /*da290*/  ISETP.LT.AND P5, PT, R60, UR32, !P5 ;  /* 0x000000203c007c0c */ /* 0x000fe2000efa1270 */
[----:B------:R-:W1:Y:S01]  /*da2a0*/  LDCU UR24, c[0x0][0x398] ;  /* 0x00007300ff1877ac */ /* 0x000e620008000800 */
[----:B0-----:R-:W-:Y:S01]  /*da2b0*/  PRMT R9, R38, 0x7632, R9 ;  /* 0x0000763226097816 */ /* 0x001fe20000000009 */
[----:B------:R-:W-:Y:S01]  /*da2c0*/  VIADD R17, R17, UR4 ;  /* 0x0000000411117c36 */ /* 0x000fe20008000000 */
[----:B------:R-:W0:Y:S03]  /*da2d0*/  LDCU UR15, c[0x0][0x398] ;  /* 0x00007300ff0f77ac */ /* 0x000e260008000800 */
[----:B------:R3:W-:Y:S01]  /*da2e0*/  @P4 STG.E.U16 desc[UR8][R12.64], R9 ;  /* 0x000000090c004986 */ /* 0x0007e2000c101508 */
[----:B--2---:R-:W-:Y:S01]  /*da2f0*/  IMAD.WIDE R10, R17, 0x2, R44 ;  /* 0x00000002110a7825 */ /* 0x004fe200078e022c */
[----:B------:R-:W-:Y:S01]  /*da300*/  ISETP.LT.AND P4, PT, R61, UR26, !P2 ;  /* 0x0000001a3d007c0c */ /* 0x000fe2000d781270 */
[----:B------:R-:W2:Y:S01]  /*da310*/  LDCU UR5, c[0x0][0x3b8] ;  /* 0x00007700ff0577ac */ /* 0x000ea20008000800 */
[----:B------:R-:W-:Y:S01]  /*da320*/  ISETP.LT.AND P2, PT, R60, UR34, !P2 ;  /* 0x000000223c007c0c */ /* 0x000fe2000d741270 */
[----:B------:R-:W0:Y:S01]  /*da330*/  LDCU UR26, c[0x0][0x398] ;  /* 0x00007300ff1a77ac */ /* 0x000e220008000800 */
[----:B------:R-:W-:Y:S01]  /*da340*/  VIADD R0, R59, 0xfb ;  /* 0x000000fb3b007836 */ /* 0x000fe20000000000 */
[----:B------:R-:W0:Y:S01]  /*da350*/  LDCU UR4, c[0x0][0x3b8] ;  /* 0x00007700ff0477ac */ /* 0x000e220008000800 */
[----:B---3--:R-:W-:Y:S01]  /*da360*/  IMAD.WIDE R8, R17, 0x2, R2 ;  /* 0x0000000211087825 */ /* 0x008fe200078e0202 */
[----:B------:R-:W-:-:S04]  /*da370*/  PRMT R13, R35, 0x7632, R13 ;  /* 0x00007632230d7816 */ /* 0x000fc8000000000d */
[----:B------:R3:W-:Y:S01]  /*da380*/  @P3 STG.E.U16 desc[UR8][R8.64], R35 ;  /* 0x0000002308003986 */ /* 0x0007e2000c101508 */
[----:B------:R-:W-:Y:S01]  /*da390*/  VIADD R17, R17, UR6 ;  /* 0x0000000611117c36 */ /* 0x000fe20008000000 */
[----:B------:R-:W-:Y:S01]  /*da3a0*/  ISETP.GE.AND P3, PT, R14, UR23, PT ;  /* 0x000000170e007c0c */ /* 0x000fe2000bf66270 */
[----:B------:R-:W0:Y:S01]  /*da3b0*/  LDCU UR23, c[0x0][0x398] ;  /* 0x00007300ff1777ac */ /* 0x000e220008000800 */
[----:B------:R1:W-:Y:S01]  /*da3c0*/  @P5 STG.E.U16 desc[UR8][R10.64], R13 ;  /* 0x0000000d0a005986 */ /* 0x0003e2000c101508 */
[----:B------:R-:W-:Y:S01]  /*da3d0*/  ISETP.LT.AND P5, PT, R61, UR25, !P6 ;  /* 0x000000193d007c0c */ /* 0x000fe2000f7a1270 */
[C---:B------:R-:W-:Y:S01]  /*da3e0*/  VIADD R19, R17.reuse, UR12 ;  /* 0x0000000c11137c36 */ /* 0x040fe20008000000 */
[C---:B------:R-:W-:Y:S01]  /*da3f0*/  ISETP.LT.AND P6, PT, R60.reuse, UR20, !P6 ;  /* 0x000000143c007c0c */ /* 0x040fe2000f7c1270 */
[----:B------:R-:W0:Y:S01]  /*da400*/  LDCU UR6, c[0x0][0x3b8] ;  /* 0x00007700ff0677ac */ /* 0x000e220008000800 */
[C---:B---3--:R-:W-:Y:S01]  /*da410*/  IMAD.WIDE R8, R17.reuse, 0x2, R44 ;  /* 0x0000000211087825 */ /* 0x048fe200078e022c */
[----:B------:R-:W3:Y:S03]  /*da420*/  LDCU UR12, c[0x0][0x398] ;  /* 0x00007300ff0c77ac */ /* 0x000ee60008000800 */
[--C-:B-1----:R-:W-:Y:S01]  /*da430*/  IMAD.WIDE R12, R17, 0x2, R2.reuse ;  /* 0x00000002110c7825 */ /* 0x102fe200078e0202 */
[----:B------:R-:W1:Y:S03]  /*da440*/  LDCU UR20, c[0x0][0x398] ;  /* 0x00007300ff1477ac */ /* 0x000e660008000800 */
[C---:B------:R-:W-:Y:S01]  /*da450*/  IMAD.WIDE R10, R19.reuse, 0x2, R2 ;  /* 0x00000002130a7825 */ /* 0x040fe200078e0202 */
[----:B------:R0:W-:Y:S03]  /*da460*/  @P4 STG.E.U16 desc[UR8][R12.64], R39 ;  /* 0x000000270c004986 */ /* 0x0001e6000c101508 */
[----:B------:R-:W-:Y:S01]  /*da470*/  IMAD.WIDE R14, R19, 0x2, R44 ;  /* 0x00000002130e7825 */ /* 0x000fe200078e022c */
[----:B------:R1:W-:Y:S01]  /*da480*/  @P2 STG.E.U16 desc[UR8][R8.64], R16 ;  /* 0x0000001008002986 */ /* 0x0003e2000c101508 */
[----:B------:R-:W-:-:S03]  /*da490*/  ISETP.LT.AND P2, PT, R60, UR16, !P0 ;  /* 0x000000103c007c0c */ /* 0x000fc6000c741270 */
[----:B------:R1:W-:Y:S01]  /*da4a0*/  @P5 STG.E.U16 desc[UR8][R10.64], R40 ;  /* 0x000000280a005986 */ /* 0x0003e2000c101508 */
[----:B------:R-:W-:Y:S02]  /*da4b0*/  ISETP.LT.AND P5, PT, R61, UR21, !P0 ;  /* 0x000000153d007c0c */ /* 0x000fe4000c7a1270 */
[----:B0-----:R-:W-:Y:S01]  /*da4c0*/  PRMT R13, R40, 0x7632, R13 ;  /* 0x00007632280d7816 */ /* 0x001fe2000000000d */
[----:B------:R-:W-:Y:S01]  /*da4d0*/  VIADD R19, R19, UR10 ;  /* 0x0000000a13137c36 */ /* 0x000fe20008000000 */
[----:B------:R-:W-:-:S03]  /*da4e0*/  ISETP.GE.AND P4, PT, R0, UR7, PT ;  /* 0x0000000700007c0c */ /* 0x000fc6000bf86270 */
[----:B------:R0:W-:Y:S01]  /*da4f0*/  @P6 STG.E.U16 desc[UR8][R14.64], R13 ;  /* 0x0000000d0e006986 */ /* 0x0001e2000c101508 */
[----:B------:R-:W-:Y:S01]  /*da500*/  ISETP.LT.AND P6, PT, R61, UR27, !P3 ;  /* 0x0000001b3d007c0c */ /* 0x000fe2000dfc1270 */
[----:B----4-:R-:W-:Y:S01]  /*da510*/  VIADD R17, R19, UR11 ;  /* 0x0000000b13117c36 */ /* 0x010fe20008000000 */
[----:B------:R-:W4:Y:S01]  /*da520*/  LDCU UR10, c[0x0][0x398] ;  /* 0x00007300ff0a77ac */ /* 0x000f220008000800 */
[----:B------:R-:W-:Y:S02]  /*da530*/  VIADD R0, R59, 0xfc ;  /* 0x000000fc3b007836 */ /* 0x000fe40000000000 */
[----:B-1----:R-:W-:-:S04]  /*da540*/  IMAD.WIDE R8, R19, 0x2, R2 ;  /* 0x0000000213087825 */ /* 0x002fc800078e0202 */
[----:B------:R-:W-:Y:S01]  /*da550*/  IMAD.WIDE R10, R19, 0x2, R44 ;  /* 0x00000002130a7825 */ /* 0x000fe200078e022c */
[----:B------:R-:W1:Y:S01]  /*da560*/  LDCU UR7, c[0x0][0x3b8] ;  /* 0x00007700ff0777ac */ /* 0x000e620008000800 */
[----:B0-----:R-:W-:Y:S02]  /*da570*/  PRMT R14, R4, 0x7632, R14 ;  /* 0x00007632040e7816 */ /* 0x001fe4000000000e */
[----:B------:R-:W-:Y:S01]  /*da580*/  IMAD.WIDE R12, R17, 0x2, R2 ;  /* 0x00000002110c7825 */ /* 0x000fe200078e0202 */
[----:B------:R-:W-:Y:S01]  /*da590*/  ISETP.GE.AND P0, PT, R0, UR19, PT ;  /* 0x0000001300007c0c */ /* 0x000fe2000bf06270 */
[----:B------:R0:W-:Y:S01]  /*da5a0*/  @P5 STG.E.U16 desc[UR8][R8.64], R4 ;  /* 0x0000000408005986 */ /* 0x0001e2000c101508 */
[C---:B------:R-:W-:Y:S01]  /*da5b0*/  ISETP.LT.AND P3, PT, R60.reuse, UR22, !P3 ;  /* 0x000000163c007c0c */ /* 0x040fe2000df61270 */
[----:B------:R-:W1:Y:S02]  /*da5c0*/  LDCU UR11, c[0x0][0x398] ;  /* 0x00007300ff0b77ac */ /* 0x000e640008000800 */
[----:B------:R3:W-:Y:S01]  /*da5d0*/  @P2 STG.E.U16 desc[UR8][R10.64], R14 ;  /* 0x0000000e0a002986 */ /* 0x0007e2000c101508 */
[----:B------:R-:W-:Y:S01]  /*da5e0*/  ISETP.LT.AND P2, PT, R61, UR24, !P4 ;  /* 0x000000183d007c0c */ /* 0x000fe2000e741270 */
[----:B--2---:R-:W-:Y:S01]  /*da5f0*/  VIADD R15, R17, UR5 ;  /* 0x00000005110f7c36 */ /* 0x004fe20008000000 */
[----:B------:R-:W-:Y:S01]  /*da600*/  ISETP.LT.AND P4, PT, R60, UR15, !P4 ;  /* 0x0000000f3c007c0c */ /* 0x000fe2000e781270 */
[----:B------:R2:W-:Y:S01]  /*da610*/  @P6 STG.E.U16 desc[UR8][R12.64], R41 ;  /* 0x000000290c006986 */ /* 0x0005e2000c101508 */
[----:B------:R-:W-:Y:S01]  /*da620*/  ISETP.LT.AND P6, PT, R61, UR26, !P0 ;  /* 0x0000001a3d007c0c */ /* 0x000fe2000c7c1270 */
[----:B------:R-:W-:Y:S01]  /*da630*/  VIADD R0, R59, 0xfd ;  /* 0x000000fd3b007836 */ /* 0x000fe20000000000 */
[----:B------:R-:W1:Y:S01]  /*da640*/  LDCU UR5, c[0x0][0x3b8] ;  /* 0x00007700ff0577ac */ /* 0x000e620008000800 */
[----:B------:R-:W-:Y:S01]  /*da650*/  VIADD R19, R15, UR4 ;  /* 0x000000040f137c36 */ /* 0x000fe20008000000 */
[----:B------:R-:W-:Y:S01]  /*da660*/  PRMT R16, R41, 0x7632, R16 ;  /* 0x0000763229107816 */ /* 0x000fe20000000010 */
[----:B0-----:R-:W-:Y:S01]  /*da670*/  IMAD.WIDE R8, R17, 0x2, R44 ;  /* 0x0000000211087825 */ /* 0x001fe200078e022c */
[----:B------:R-:W-:-:S02]  /*da680*/  ISETP.GE.AND P5, PT, R0, UR17, PT ;  /* 0x0000001100007c0c */ /* 0x000fc4000bfa6270 */
[----:B------:R-:W-:Y:S01]  /*da690*/  PRMT R4, R5, 0x7632, R4 ;  /* 0x0000763205047816 */ /* 0x000fe20000000004 */
[----:B---3--:R-:W-:Y:S01]  /*da6a0*/  IMAD.WIDE R10, R15, 0x2, R2 ;  /* 0x000000020f0a7825 */ /* 0x008fe200078e0202 */
[----:B------:R-:W-:Y:S03]  /*da6b0*/  @P3 STG.E.U16 desc[UR8][R8.64], R16 ;  /* 0x0000001008003986 */ /* 0x000fe6000c101508 */
[----:B------:R-:W-:Y:S02]  /*da6c0*/  VIADD R0, R59, 0xfe ;  /* 0x000000fe3b007836 */ /* 0x000fe40000000000 */
[----:B--2---:R-:W-:Y:S01]  /*da6d0*/  IMAD.WIDE R12, R15, 0x2, R44 ;  /* 0x000000020f0c7825 */ /* 0x004fe200078e022c */
[----:B------:R-:W-:Y:S03]  /*da6e0*/  @P2 STG.E.U16 desc[UR8][R10.64], R5 ;  /* 0x000000050a002986 */ /* 0x000fe6000c101508 */
[C---:B------:R-:W-:Y:S01]  /*da6f0*/  IMAD.WIDE R14, R19.reuse, 0x2, R2 ;  /* 0x00000002130e7825 */ /* 0x040fe200078e0202 */
[----:B------:R-:W-:Y:S01]  /*da700*/  ISETP.GE.AND P3, PT, R0, UR13, PT ;  /* 0x0000000d00007c0c */ /* 0x000fe2000bf66270 */
[----:B------:R0:W-:Y:S01]  /*da710*/  @P4 STG.E.U16 desc[UR8][R12.64], R4 ;  /* 0x000000040c004986 */ /* 0x0001e2000c101508 */
[----:B------:R-:W-:Y:S01]  /*da720*/  ISETP.LT.AND P0, PT, R60, UR23, !P0 ;  /* 0x000000173c007c0c */ /* 0x000fe2000c701270 */
[----:B------:R-:W-:-:S02]  /*da730*/  VIADD R17, R19, UR6 ;  /* 0x0000000613117c36 */ /* 0x000fc40008000000 */
[----:B------:R2:W-:Y:S01]  /*da740*/  @P6 STG.E.U16 desc[UR8][R14.64], R42 ;  /* 0x0000002a0e006986 */ /* 0x0005e2000c101508 */
[C---:B------:R-:W-:Y:S02]  /*da750*/  ISETP.LT.AND P6, PT, R61.reuse, UR12, !P5 ;  /* 0x0000000c3d007c0c */ /* 0x040fe4000efc1270 */
[C---:B------:R-:W-:Y:S02]  /*da760*/  ISETP.LT.AND P5, PT, R60.reuse, UR20, !P5 ;  /* 0x000000143c007c0c */ /* 0x040fe4000efa1270 */
[----:B----4-:R-:W-:Y:S01]  /*da770*/  ISETP.LT.AND P4, PT, R61, UR10, !P3 ;  /* 0x0000000a3d007c0c */ /* 0x010fe2000df81270 */
[----:B-1----:R-:W-:Y:S01]  /*da780*/  VIADD R21, R17, UR7 ;  /* 0x0000000711157c36 */ /* 0x002fe20008000000 */
[C---:B------:R-:W-:Y:S02]  /*da790*/  ISETP.LT.AND P3, PT, R60.reuse, UR11, !P3 ;  /* 0x0000000b3c007c0c */ /* 0x040fe4000df61270 */
[----:B------:R-:W-:Y:S02]  /*da7a0*/  ISETP.LT.AND P2, PT, R61, UR18, !P1 ;  /* 0x000000123d007c0c */ /* 0x000fe4000cf41270 */
[----:B------:R-:W-:Y:S01]  /*da7b0*/  ISETP.LT.AND P1, PT, R60, UR14, !P1 ;  /* 0x0000000e3c007c0c */ /* 0x000fe2000cf21270 */
[----:B0-----:R-:W-:Y:S01]  /*da7c0*/  IMAD.WIDE R4, R19, 0x2, R44 ;  /* 0x0000000213047825 */ /* 0x001fe200078e022c */
[----:B------:R-:W-:-:S02]  /*da7d0*/  PRMT R0, R42, 0x7632, R0 ;  /* 0x000076322a007816 */ /* 0x000fc40000000000 */
[----:B------:R-:W-:Y:S01]  /*da7e0*/  PRMT R16, R6, 0x7632, R16 ;  /* 0x0000763206107816 */ /* 0x000fe20000000010 */
[----:B------:R-:W-:Y:S02]  /*da7f0*/  VIADD R19, R21, UR5 ;  /* 0x0000000515137c36 */ /* 0x000fe40008000000 */
[C---:B------:R-:W-:Y:S01]  /*da800*/  IMAD.WIDE R8, R17.reuse, 0x2, R2 ;  /* 0x0000000211087825 */ /* 0x040fe200078e0202 */
[----:B------:R0:W-:Y:S03]  /*da810*/  @P0 STG.E.U16 desc[UR8][R4.64], R0 ;  /* 0x0000000004000986 */ /* 0x0001e6000c101508 */
[----:B------:R-:W-:Y:S01]  /*da820*/  IMAD.WIDE R10, R17, 0x2, R44 ;  /* 0x00000002110a7825 */ /* 0x000fe200078e022c */
[----:B------:R-:W-:-:S03]  /*da830*/  PRMT R17, R43, 0x7632, R17 ;  /* 0x000076322b117816 */ /* 0x000fc60000000011 */
[C---:B------:R-:W-:Y:S01]  /*da840*/  IMAD.WIDE R12, R21.reuse, 0x2, R2 ;  /* 0x00000002150c7825 */ /* 0x040fe200078e0202 */
[----:B------:R0:W-:Y:S03]  /*da850*/  @P6 STG.E.U16 desc[UR8][R8.64], R6 ;  /* 0x0000000608006986 */ /* 0x0001e6000c101508 */
[----:B--2---:R-:W-:Y:S01]  /*da860*/  IMAD.WIDE R14, R21, 0x2, R44 ;  /* 0x00000002150e7825 */ /* 0x004fe200078e022c */
[----:B------:R0:W-:Y:S03]  /*da870*/  @P5 STG.E.U16 desc[UR8][R10.64], R16 ;  /* 0x000000100a005986 */ /* 0x0001e6000c101508 */
[C---:B------:R-:W-:Y:S01]  /*da880*/  IMAD.WIDE R2, R19.reuse, 0x2, R2 ;  /* 0x0000000213027825 */ /* 0x040fe200078e0202 */
[----:B------:R0:W-:Y:S04]  /*da890*/  @P4 STG.E.U16 desc[UR8][R12.64], R43 ;  /* 0x0000002b0c004986 */ /* 0x0001e8000c101508 */
[----:B------:R0:W-:Y:S01]  /*da8a0*/  @P3 STG.E.U16 desc[UR8][R14.64], R17 ;  /* 0x000000110e003986 */ /* 0x0001e2000c101508 */
[----:B------:R-:W-:-:S03]  /*da8b0*/  IMAD.WIDE R44, R19, 0x2, R44 ;  /* 0x00000002132c7825 */ /* 0x000fc600078e022c */
[----:B------:R0:W-:Y:S01]  /*da8c0*/  @P2 STG.E.U16 desc[UR8][R2.64], R7 ;  /* 0x0000000702002986 */ /* 0x0001e2000c101508 */
[----:B------:R-:W-:Y:S05]  /*da8d0*/  @!P1 EXIT ;  /* 0x000000000000994d */ /* 0x000fea0003800000 */
[----:B------:R-:W-:-:S05]  /*da8e0*/  PRMT R22, R7, 0x7632, R22 ;  /* 0x0000763207167816 */ /* 0x000fca0000000016 */
[----:B------:R-:W-:Y:S01]  /*da8f0*/  STG.E.U16 desc[UR8][R44.64], R22 ;  /* 0x000000162c007986 */ /* 0x000fe2000c101508 */
[----:B------:R-:W-:Y:S05]  /*da900*/  EXIT ;  /* 0x000000000000794d */ /* 0x000fea0003800000 */
.L_x_2:
[----:B------:R-:W-:-:S00]  /*da910*/  BRA `(.L_x_2) ;  /* 0xfffffffc00fc7947 */ /* 0x000fc0000383ffff */
[----:B------:R-:W-:-:S00]  /*da920*/  NOP ;  /* 0x0000000000007918 */ /* 0x000fc00000000000 */
        /* <DEDUP_REMOVED lines=13> */
.L_x_3:


//--------------------- .nv.shared.matmul_kernel  --------------------------
	.section	.nv.shared.matmul_kernel,"aw",@nobits
	.sectionflags	@""
	.align	16
	.zero		1024


//--------------------- .nv.shared.reserved.0     --------------------------
	.section	.nv.shared.reserved.0,"aw",@nobits
	.weak		__nv_reservedSMEM_offset_0_alias
	.size		__nv_reservedSMEM_offset_0_alias, 0, 64
	.other		__nv_reservedSMEM_offset_0_alias,@"STO_CUDA_RESERVED_SHARED STV_DEFAULT"
__nv_reservedSMEM_offset_0_alias:
	.zero		0
	.zero		64


//--------------------- .nv.constant0.matmul_kernel --------------------------
	.section	.nv.constant0.matmul_kernel,"a",@progbits
	.sectionflags	@""
	.align	4
.nv.constant0.matmul_kernel:
	.zero		976


//--------------------- SYMBOLS --------------------------

	.type		.nv.reservedSmem.offset0,@object
	.size		.nv.reservedSmem.offset0,0x4
	.type		.nv.reservedSmem.cap,@object
	.size		.nv.reservedSmem.cap,0x4
